	.target	sm_80

	.elftype	@"ET_EXEC"


//--------------------- .note.nv.tkinfo           --------------------------
	.section	.note.nv.tkinfo,"",@"SHT_NOTE"
	.sectionflags	@"SHF_NOTE_NV_TKINFO"
	.tkinfo
        /*0018*/ 	.word	0x00000002
        /*0030*/ 	.string	""
        /*0030*/ 	.string	"ptxas"
        /*0030*/ 	.string	"Cuda compilation tools, release 13.0, V13.0.88"
        /*0030*/ 	.string	"Build cuda_13.0.r13.0/compiler.36424714_0"
        /*0030*/ 	.string	"-v  -suppress-debug-info  -lineinfo  -arch sm_80 "



//--------------------- .note.nv.cuinfo           --------------------------
	.section	.note.nv.cuinfo,"",@"SHT_NOTE"
	.sectionflags	@"SHF_NOTE_NV_CUINFO"
        /*0018*/ 	.short	0x0002
        /*001a*/ 	.short	0x0050
        /*001c*/ 	.short	0x0082
	.zero		2


//--------------------- .nv.info                  --------------------------
	.section	.nv.info,"",@"SHT_CUDA_INFO"
	.align	4


	//----- nvinfo : EIATTR_REGCOUNT
	.align		4
        /*0000*/ 	.byte	0x04, 0x2f
        /*0002*/ 	.short	(.L_1 - .L_0)
	.align		4
.L_0:
        /*0004*/ 	.word	index@(matmul_kernel)
        /*0008*/ 	.word	0x00000020


	//----- nvinfo : EIATTR_FRAME_SIZE
	.align		4
.L_1:
        /*000c*/ 	.byte	0x04, 0x11
        /*000e*/ 	.short	(.L_3 - .L_2)
	.align		4
.L_2:
        /*0010*/ 	.word	index@(matmul_kernel)
        /*0014*/ 	.word	0x00008160


	//----- nvinfo : EIATTR_MIN_STACK_SIZE
	.align		4
.L_3:
        /*0018*/ 	.byte	0x04, 0x12
        /*001a*/ 	.short	(.L_5 - .L_4)
	.align		4
.L_4:
        /*001c*/ 	.word	index@(matmul_kernel)
        /*0020*/ 	.word	0x00008160
.L_5:


//--------------------- .nv.info.matmul_kernel    --------------------------
	.section	.nv.info.matmul_kernel,"",@"SHT_CUDA_INFO"
	.sectionflags	@""
	.align	4


	//----- nvinfo : EIATTR_CUDA_API_VERSION
	.align		4
        /*0000*/ 	.byte	0x04, 0x37
        /*0002*/ 	.short	(.L_7 - .L_6)
.L_6:
        /*0004*/ 	.word	0x00000082


	//----- nvinfo : EIATTR_SW2861232_WAR
	.align		4
.L_7:
        /*0008*/ 	.byte	0x01, 0x35
	.zero		2


	//----- nvinfo : EIATTR_PARAM_CBANK
	.align		4
        /*000c*/ 	.byte	0x04, 0x0a
        /*000e*/ 	.short	(.L_9 - .L_8)
	.align		4
.L_8:
        /*0010*/ 	.word	index@(.nv.constant0.matmul_kernel)
        /*0014*/ 	.short	0x0160
        /*0016*/ 	.short	0x0050


	//----- nvinfo : EIATTR_CBANK_PARAM_SIZE
	.align		4
.L_9:
        /*0018*/ 	.byte	0x03, 0x19
        /*001a*/ 	.short	0x0050


	//----- nvinfo : EIATTR_KPARAM_INFO
	.align		4
        /*001c*/ 	.byte	0x04, 0x17
        /*001e*/ 	.short	(.L_11 - .L_10)
.L_10:
        /*0020*/ 	.word	0x00000000
        /*0024*/ 	.short	0x000d
        /*0026*/ 	.short	0x0048
        /*0028*/ 	.byte	0x00, 0xf4, 0x21, 0x00


	//----- nvinfo : EIATTR_KPARAM_INFO
	.align		4
.L_11:
        /*002c*/ 	.byte	0x04, 0x17
        /*002e*/ 	.short	(.L_13 - .L_12)
.L_12:
        /*0030*/ 	.word	0x00000000
        /*0034*/ 	.short	0x000c
        /*0036*/ 	.short	0x0040
        /*0038*/ 	.byte	0x00, 0xf4, 0x21, 0x00


	//----- nvinfo : EIATTR_KPARAM_INFO
	.align		4
.L_13:
        /*003c*/ 	.byte	0x04, 0x17
        /*003e*/ 	.short	(.L_15 - .L_14)
.L_14:
        /*0040*/ 	.word	0x00000000
        /*0044*/ 	.short	0x000b
        /*0046*/ 	.short	0x0038
        /*0048*/ 	.byte	0x00, 0xf0, 0x11, 0x00


	//----- nvinfo : EIATTR_KPARAM_INFO
	.align		4
.L_15:
        /*004c*/ 	.byte	0x04, 0x17
        /*004e*/ 	.short	(.L_17 - .L_16)
.L_16:
        /*0050*/ 	.word	0x00000000
        /*0054*/ 	.short	0x000a
        /*0056*/ 	.short	0x0034
        /*0058*/ 	.byte	0x00, 0xf0, 0x11, 0x00


	//----- nvinfo : EIATTR_KPARAM_INFO
	.align		4
.L_17:
        /*005c*/ 	.byte	0x04, 0x17
        /*005e*/ 	.short	(.L_19 - .L_18)
.L_18:
        /*0060*/ 	.word	0x00000000
        /*0064*/ 	.short	0x0009
        /*0066*/ 	.short	0x0030
        /*0068*/ 	.byte	0x00, 0xf0, 0x11, 0x00


	//----- nvinfo : EIATTR_KPARAM_INFO
	.align		4
.L_19:
        /*006c*/ 	.byte	0x04, 0x17
        /*006e*/ 	.short	(.L_21 - .L_20)
.L_20:
        /*0070*/ 	.word	0x00000000
        /*0074*/ 	.short	0x0008
        /*0076*/ 	.short	0x002c
        /*0078*/ 	.byte	0x00, 0xf0, 0x11, 0x00


	//----- nvinfo : EIATTR_KPARAM_INFO
	.align		4
.L_21:
        /*007c*/ 	.byte	0x04, 0x17
        /*007e*/ 	.short	(.L_23 - .L_22)
.L_22:
        /*0080*/ 	.word	0x00000000
        /*0084*/ 	.short	0x0007
        /*0086*/ 	.short	0x0028
        /*0088*/ 	.byte	0x00, 0xf0, 0x11, 0x00


	//----- nvinfo : EIATTR_KPARAM_INFO
	.align		4
.L_23:
        /*008c*/ 	.byte	0x04, 0x17
        /*008e*/ 	.short	(.L_25 - .L_24)
.L_24:
        /*0090*/ 	.word	0x00000000
        /*0094*/ 	.short	0x0006
        /*0096*/ 	.short	0x0024
        /*0098*/ 	.byte	0x00, 0xf0, 0x11, 0x00


	//----- nvinfo : EIATTR_KPARAM_INFO
	.align		4
.L_25:
        /*009c*/ 	.byte	0x04, 0x17
        /*009e*/ 	.short	(.L_27 - .L_26)
.L_26:
        /*00a0*/ 	.word	0x00000000
        /*00a4*/ 	.short	0x0005
        /*00a6*/ 	.short	0x0020
        /*00a8*/ 	.byte	0x00, 0xf0, 0x11, 0x00


	//----- nvinfo : EIATTR_KPARAM_INFO
	.align		4
.L_27:
        /*00ac*/ 	.byte	0x04, 0x17
        /*00ae*/ 	.short	(.L_29 - .L_28)
.L_28:
        /*00b0*/ 	.word	0x00000000
        /*00b4*/ 	.short	0x0004
        /*00b6*/ 	.short	0x001c
        /*00b8*/ 	.byte	0x00, 0xf0, 0x11, 0x00


	//----- nvinfo : EIATTR_KPARAM_INFO
	.align		4
.L_29:
        /*00bc*/ 	.byte	0x04, 0x17
        /*00be*/ 	.short	(.L_31 - .L_30)
.L_30:
        /*00c0*/ 	.word	0x00000000
        /*00c4*/ 	.short	0x0003
        /*00c6*/ 	.short	0x0018
        /*00c8*/ 	.byte	0x00, 0xf0, 0x11, 0x00


	//----- nvinfo : EIATTR_KPARAM_INFO
	.align		4
.L_31:
        /*00cc*/ 	.byte	0x04, 0x17
        /*00ce*/ 	.short	(.L_33 - .L_32)
.L_32:
        /*00d0*/ 	.word	0x00000000
        /*00d4*/ 	.short	0x0002
        /*00d6*/ 	.short	0x0010
        /*00d8*/ 	.byte	0x00, 0xf4, 0x21, 0x00


	//----- nvinfo : EIATTR_KPARAM_INFO
	.align		4
.L_33:
        /*00dc*/ 	.byte	0x04, 0x17
        /*00de*/ 	.short	(.L_35 - .L_34)
.L_34:
        /*00e0*/ 	.word	0x00000000
        /*00e4*/ 	.short	0x0001
        /*00e6*/ 	.short	0x0008
        /*00e8*/ 	.byte	0x00, 0xf4, 0x21, 0x00


	//----- nvinfo : EIATTR_KPARAM_INFO
	.align		4
.L_35:
        /*00ec*/ 	.byte	0x04, 0x17
        /*00ee*/ 	.short	(.L_37 - .L_36)
.L_36:
        /*00f0*/ 	.word	0x00000000
        /*00f4*/ 	.short	0x0000
        /*00f6*/ 	.short	0x0000
        /*00f8*/ 	.byte	0x00, 0xf4, 0x21, 0x00


	//----- nvinfo : EIATTR_MAXREG_COUNT
	.align		4
.L_37:
        /*00fc*/ 	.byte	0x03, 0x1b
        /*00fe*/ 	.short	0x00ff


	//----- nvinfo : EIATTR_NUM_BARRIERS
	.align		4
        /*0100*/ 	.byte	0x02, 0x4c
        /*0102*/ 	.byte	0x01
	.zero		1


	//----- nvinfo : EIATTR_ANNOTATIONS
	.align		4
        /*0104*/ 	.byte	0x04, 0x55
        /*0106*/ 	.short	(.L_39 - .L_38)


	//   ....[0]....
.L_38:
        /*0108*/ 	.word	0x00000001
        /*010c*/ 	.byte	0x00, 0x05, 0x00, 0x00, 0x01, 0x00, 0x00, 0x00, 0x30, 0x05, 0x00, 0x00, 0x01, 0x00, 0x00, 0x00
        /* <DEDUP_REMOVED lines=925> */
        /*3aec*/ 	.byte	0x80, 0x12, 0x01, 0x00, 0x01, 0x00, 0x00, 0x00, 0x90, 0x12, 0x01, 0x00


	//----- nvinfo : EIATTR_MERCURY_ISA_VERSION
	.align		4
.L_39:
        /*3af8*/ 	.byte	0x03, 0x5f
        /*3afa*/ 	.short	0x0000


	//----- nvinfo : EIATTR_EXIT_INSTR_OFFSETS
	.align		4
        /*3afc*/ 	.byte	0x04, 0x1c
        /*3afe*/ 	.short	(.L_41 - .L_40)


	//   ....[0]....
.L_40:
        /*3b00*/ 	.word	0x000aac10


	//   ....[1]....
        /*3b04*/ 	.word	0x000aac40


	//----- nvinfo : EIATTR_REQNTID
	.align		4
.L_41:
        /*3b08*/ 	.byte	0x04, 0x10
        /*3b0a*/ 	.short	(.L_43 - .L_42)
.L_42:
        /*3b0c*/ 	.word	0x00000040
        /*3b10*/ 	.word	0x00000001
        /*3b14*/ 	.word	0x00000001
.L_43:


//--------------------- .nv.callgraph             --------------------------
	.section	.nv.callgraph,"",@"SHT_CUDA_CALLGRAPH"
	.align	4
	.sectionentsize	8
	.align		4
        /*0000*/ 	.word	0x00000000
	.align		4
        /*0004*/ 	.word	0xffffffff
	.align		4
        /*0008*/ 	.word	0x00000000
	.align		4
        /*000c*/ 	.word	0xfffffffe
	.align		4
        /*0010*/ 	.word	0x00000000
	.align		4
        /*0014*/ 	.word	0xfffffffd
	.align		4
        /*0018*/ 	.word	0x00000000
	.align		4
        /*001c*/ 	.word	0xfffffffc


//--------------------- .nv.rel.action            --------------------------
	.section	.nv.rel.action,"",@"SHT_CUDA_RELOCINFO"
	.align	8
	.sectionentsize	8
        /*0000*/ 	.byte	0x73, 0x00, 0x00, 0x00, 0x00, 0x00, 0x00, 0x00, 0x00, 0x00, 0x00, 0x11, 0x25, 0x00, 0x05, 0x36


//--------------------- .nv.constant0.matmul_kernel --------------------------
	.section	.nv.constant0.matmul_kernel,"a",@progbits
	.sectionflags	@""
	.align	4
.nv.constant0.matmul_kernel:
	.zero		432


//--------------------- .text.matmul_kernel       --------------------------
	.section	.text.matmul_kernel,"ax",@progbits
	.sectioninfo	@"SHI_REGISTERS=32"
	.align	128
        .global         matmul_kernel
        .type           matmul_kernel,@function
        .size           matmul_kernel,(.L_x_5 - matmul_kernel)
        .other          matmul_kernel,@"STO_CUDA_ENTRY STV_DEFAULT"
matmul_kernel:
.text.matmul_kernel:
[----:B------:R-:W-:-:S04]  /*0000*/  IMAD.MOV.U32 R1, RZ, RZ, c[0x0][0x28] ;  /* 0x00000a00ff017624 */ /* 0x000fc800078e00ff */
[----:B------:R-:W-:Y:S01]  /*0010*/  IMAD.MOV.U32 R6, RZ, RZ, 0xff ;  /* 0x000000ffff067424 */ /* 0x000fe200078e00ff */
[----:B------:R-:W-:Y:S01]  /*0020*/  IADD3 R1, R1, -0x8160, RZ ;  /* 0xffff7ea001017810 */ /* 0x000fe20007ffe0ff */
[----:B------:R-:W0:Y:S01]  /*0030*/  S2R R12, SR_TID.X ;  /* 0x00000000000c7919 */ /* 0x000e220000002100 */
[----:B------:R-:W-:Y:S02]  /*0040*/  ULDC.64 UR6, c[0x0][0x118] ;  /* 0x0000460000067ab9 */ /* 0x000fe40000000a00 */
[----:B------:R-:W-:-:S04]  /*0050*/  IADD3 R0, R6, c[0x0][0x17c], RZ ;  /* 0x00005f0006007a10 */ /* 0x000fc80007ffe0ff */
[----:B------:R-:W-:-:S04]  /*0060*/  SHF.R.S32.HI R3, RZ, 0x1f, R0 ;  /* 0x0000001fff037819 */ /* 0x000fc80000011400 */
[----:B------:R-:W-:-:S04]  /*0070*/  LEA.HI R3, R3, R0, RZ, 0x8 ;  /* 0x0000000003037211 */ /* 0x000fc800078f40ff */
[----:B------:R-:W-:Y:S02]  /*0080*/  SHF.R.S32.HI R0, RZ, 0x8, R3 ;  /* 0x00000008ff007819 */ /* 0x000fe40000011403 */
[----:B------:R-:W1:Y:S03]  /*0090*/  S2R R3, SR_CTAID.X ;  /* 0x0000000000037919 */ /* 0x000e660000002500 */
[----:B------:R-:W-:Y:S01]  /*00a0*/  IMAD.SHL.U32 R0, R0, 0x8, RZ ;  /* 0x0000000800007824 */ /* 0x000fe200078e00ff */
[----:B0-----:R-:W-:-:S04]  /*00b0*/  LOP3.LUT R15, R12, 0x3f, RZ, 0xc0, !PT ;  /* 0x0000003f0c0f7812 */ /* 0x001fc800078ec0ff */
[-C--:B------:R-:W-:Y:S02]  /*00c0*/  IABS R7, R0.reuse ;  /* 0x0000000000077213 */ /* 0x080fe40000000000 */
[----:B------:R-:W-:Y:S02]  /*00d0*/  IABS R11, R0 ;  /* 0x00000000000b7213 */ /* 0x000fe40000000000 */
[----:B------:R-:W0:Y:S01]  /*00e0*/  I2F.RP R2, R7 ;  /* 0x0000000700027306 */ /* 0x000e220000209400 */
[----:B-1----:R-:W-:-:S07]  /*00f0*/  IABS R10, R3 ;  /* 0x00000003000a7213 */ /* 0x002fce0000000000 */
[----:B0-----:R-:W0:Y:S02]  /*0100*/  MUFU.RCP R2, R2 ;  /* 0x0000000200027308 */ /* 0x001e240000001000 */
[----:B0-----:R-:W-:Y:S01]  /*0110*/  IADD3 R4, R2, 0xffffffe, RZ ;  /* 0x0ffffffe02047810 */ /* 0x001fe20007ffe0ff */
[----:B------:R-:W-:-:S05]  /*0120*/  IMAD.MOV R2, RZ, RZ, -R11 ;  /* 0x000000ffff027224 */ /* 0x000fca00078e0a0b */
[----:B------:R0:W1:Y:S02]  /*0130*/  F2I.FTZ.U32.TRUNC.NTZ R5, R4 ;  /* 0x0000000400057305 */ /* 0x000064000021f000 */
[----:B0-----:R-:W-:Y:S02]  /*0140*/  IMAD.MOV.U32 R4, RZ, RZ, RZ ;  /* 0x000000ffff047224 */ /* 0x001fe400078e00ff */
[----:B-1----:R-:W-:-:S04]  /*0150*/  IMAD.MOV R8, RZ, RZ, -R5 ;  /* 0x000000ffff087224 */ /* 0x002fc800078e0a05 */
[----:B------:R-:W-:Y:S02]  /*0160*/  IMAD R9, R8, R7, RZ ;  /* 0x0000000708097224 */ /* 0x000fe400078e02ff */
[----:B------:R-:W-:Y:S02]  /*0170*/  IMAD.MOV.U32 R8, RZ, RZ, R10 ;  /* 0x000000ffff087224 */ /* 0x000fe400078e000a */
[----:B------:R-:W-:-:S06]  /*0180*/  IMAD.HI.U32 R5, R5, R9, R4 ;  /* 0x0000000905057227 */ /* 0x000fcc00078e0004 */
[----:B------:R-:W-:-:S04]  /*0190*/  IMAD.HI.U32 R5, R5, R8, RZ ;  /* 0x0000000805057227 */ /* 0x000fc800078e00ff */
[----:B------:R-:W-:-:S05]  /*01a0*/  IMAD R2, R5, R2, R8 ;  /* 0x0000000205027224 */ /* 0x000fca00078e0208 */
[----:B------:R-:W-:-:S13]  /*01b0*/  ISETP.GT.U32.AND P1, PT, R7, R2, PT ;  /* 0x000000020700720c */ /* 0x000fda0003f24070 */
[----:B------:R-:W-:Y:S01]  /*01c0*/  @!P1 IMAD.IADD R2, R2, 0x1, -R7 ;  /* 0x0000000102029824 */ /* 0x000fe200078e0a07 */
[----:B------:R-:W-:Y:S02]  /*01d0*/  @!P1 IADD3 R5, R5, 0x1, RZ ;  /* 0x0000000105059810 */ /* 0x000fe40007ffe0ff */
[----:B------:R-:W-:Y:S02]  /*01e0*/  ISETP.NE.AND P1, PT, R0, RZ, PT ;  /* 0x000000ff0000720c */ /* 0x000fe40003f25270 */
[----:B------:R-:W-:Y:S02]  /*01f0*/  ISETP.GE.U32.AND P0, PT, R2, R7, PT ;  /* 0x000000070200720c */ /* 0x000fe40003f06070 */
[----:B------:R-:W-:-:S04]  /*0200*/  LOP3.LUT R2, R3, R0, RZ, 0x3c, !PT ;  /* 0x0000000003027212 */ /* 0x000fc800078e3cff */
[----:B------:R-:W-:Y:S02]  /*0210*/  ISETP.GE.AND P2, PT, R2, RZ, PT ;  /* 0x000000ff0200720c */ /* 0x000fe40003f46270 */
[----:B------:R-:W-:-:S05]  /*0220*/  IADD3 R2, R6, c[0x0][0x178], RZ ;  /* 0x00005e0006027a10 */ /* 0x000fca0007ffe0ff */
[----:B------:R-:W-:-:S05]  /*0230*/  @P0 IADD3 R5, R5, 0x1, RZ ;  /* 0x0000000105050810 */ /* 0x000fca0007ffe0ff */
[----:B------:R-:W-:Y:S01]  /*0240*/  IMAD.MOV.U32 R4, RZ, RZ, R5 ;  /* 0x000000ffff047224 */ /* 0x000fe200078e0005 */
[----:B------:R-:W-:-:S03]  /*0250*/  SHF.R.S32.HI R5, RZ, 0x1f, R2 ;  /* 0x0000001fff057819 */ /* 0x000fc60000011402 */
[----:B------:R-:W-:Y:S01]  /*0260*/  @!P2 IMAD.MOV R4, RZ, RZ, -R4 ;  /* 0x000000ffff04a224 */ /* 0x000fe200078e0a04 */
[----:B------:R-:W-:Y:S02]  /*0270*/  @!P1 LOP3.LUT R4, RZ, R0, RZ, 0x33, !PT ;  /* 0x00000000ff049212 */ /* 0x000fe400078e33ff */
[----:B------:R-:W-:-:S03]  /*0280*/  LEA.HI R5, R5, R2, RZ, 0x8 ;  /* 0x0000000205057211 */ /* 0x000fc600078f40ff */
[----:B------:R-:W-:Y:S02]  /*0290*/  IMAD.SHL.U32 R2, R4, 0x8, RZ ;  /* 0x0000000804027824 */ /* 0x000fe400078e00ff */
[----:B------:R-:W-:-:S03]  /*02a0*/  IMAD.MOV R4, RZ, RZ, -R4 ;  /* 0x000000ffff047224 */ /* 0x000fc600078e0a04 */
[----:B------:R-:W-:Y:S01]  /*02b0*/  LEA.HI.SX32 R5, R5, -R2, 0x18 ;  /* 0x8000000205057211 */ /* 0x000fe200078fc2ff */
[----:B------:R-:W-:Y:S02]  /*02c0*/  IMAD R13, R0, R4, R3 ;  /* 0x00000004000d7224 */ /* 0x000fe400078e0203 */
[----:B------:R-:W-:Y:S01]  /*02d0*/  IMAD.MOV.U32 R4, RZ, RZ, RZ ;  /* 0x000000ffff047224 */ /* 0x000fe200078e00ff */
[----:B------:R-:W-:Y:S02]  /*02e0*/  IMNMX R6, R5, 0x8, PT ;  /* 0x0000000805067817 */ /* 0x000fe40003800200 */
[----:B------:R-:W-:Y:S02]  /*02f0*/  IABS R11, R13 ;  /* 0x0000000d000b7213 */ /* 0x000fe40000000000 */
[----:B------:R-:W-:-:S04]  /*0300*/  IABS R9, R6 ;  /* 0x0000000600097213 */ /* 0x000fc80000000000 */
[----:B------:R-:W0:Y:S08]  /*0310*/  I2F.RP R7, R9 ;  /* 0x0000000900077306 */ /* 0x000e300000209400 */
[----:B0-----:R-:W0:Y:S02]  /*0320*/  MUFU.RCP R7, R7 ;  /* 0x0000000700077308 */ /* 0x001e240000001000 */
[----:B0-----:R-:W-:-:S06]  /*0330*/  IADD3 R5, R7, 0xffffffe, RZ ;  /* 0x0ffffffe07057810 */ /* 0x001fcc0007ffe0ff */
[----:B------:R-:W0:Y:S02]  /*0340*/  F2I.FTZ.U32.TRUNC.NTZ R5, R5 ;  /* 0x0000000500057305 */ /* 0x000e24000021f000 */
[----:B0-----:R-:W-:-:S04]  /*0350*/  IMAD.MOV R8, RZ, RZ, -R5 ;  /* 0x000000ffff087224 */ /* 0x001fc800078e0a05 */
[----:B------:R-:W-:-:S04]  /*0360*/  IMAD.MOV.U32 R0, RZ, RZ, R8 ;  /* 0x000000ffff007224 */ /* 0x000fc800078e0008 */
[----:B------:R-:W-:Y:S01]  /*0370*/  IMAD R3, R0, R9, RZ ;  /* 0x0000000900037224 */ /* 0x000fe200078e02ff */
[----:B------:R-:W-:-:S03]  /*0380*/  IABS R0, R6 ;  /* 0x0000000600007213 */ /* 0x000fc60000000000 */
[----:B------:R-:W-:-:S04]  /*0390*/  IMAD.HI.U32 R4, R5, R3, R4 ;  /* 0x0000000305047227 */ /* 0x000fc800078e0004 */
[----:B------:R-:W-:Y:S02]  /*03a0*/  IMAD.MOV R0, RZ, RZ, -R0 ;  /* 0x000000ffff007224 */ /* 0x000fe400078e0a00 */
        /* <DEDUP_REMOVED lines=8> */
[----:B------:R-:W-:Y:S01]  /*0430*/  ISETP.GE.AND P2, PT, R0, RZ, PT ;  /* 0x000000ff0000720c */ /* 0x000fe20003f46270 */
[----:B------:R-:W-:-:S05]  /*0440*/  IMAD.MOV.U32 R0, RZ, RZ, 0x3f ;  /* 0x0000003fff007424 */ /* 0x000fca00078e00ff */
[----:B------:R-:W-:Y:S02]  /*0450*/  IADD3 R0, R0, c[0x0][0x180], RZ ;  /* 0x0000600000007a10 */ /* 0x000fe40007ffe0ff */
[----:B------:R-:W-:Y:S02]  /*0460*/  @P0 IADD3 R4, R4, 0x1, RZ ;  /* 0x0000000104040810 */ /* 0x000fe40007ffe0ff */
[----:B------:R-:W-:-:S03]  /*0470*/  ISETP.GT.AND P0, PT, R0, 0x3f, PT ;  /* 0x0000003f0000780c */ /* 0x000fc60003f04270 */
[----:B------:R-:W-:Y:S01]  /*0480*/  @!P2 IMAD.MOV R4, RZ, RZ, -R4 ;  /* 0x000000ffff04a224 */ /* 0x000fe200078e0a04 */
[----:B------:R-:W-:-:S05]  /*0490*/  @!P1 LOP3.LUT R4, RZ, R6, RZ, 0x33, !PT ;  /* 0x00000006ff049212 */ /* 0x000fca00078e33ff */
[----:B------:R-:W-:Y:S02]  /*04a0*/  IMAD.MOV R3, RZ, RZ, -R4 ;  /* 0x000000ffff037224 */ /* 0x000fe400078e0a04 */
[----:B------:R-:W-:Y:S02]  /*04b0*/  IMAD.SHL.U32 R14, R4, 0x100, RZ ;  /* 0x00000100040e7824 */ /* 0x000fe400078e00ff */
[----:B------:R-:W-:-:S03]  /*04c0*/  IMAD R3, R6, R3, R13 ;  /* 0x0000000306037224 */ /* 0x000fc600078e020d */
[----:B------:R-:W-:Y:S01]  /*04d0*/  IADD3 R4, R14, 0x2, RZ ;  /* 0x000000020e047810 */ /* 0x000fe20007ffe0ff */
[----:B------:R-:W-:Y:S01]  /*04e0*/  IMAD.IADD R2, R2, 0x1, R3 ;  /* 0x0000000102027824 */ /* 0x000fe200078e0203 */
[C---:B------:R-:W-:Y:S01]  /*04f0*/  IADD3 R3, R14.reuse, 0x1, RZ ;  /* 0x000000010e037810 */ /* 0x040fe20007ffe0ff */
[----:B------:R-:W-:Y:S01]  /*0500*/  STL [R1+0x1ddc], R14 ;  /* 0x001ddc0e01007387 */ /* 0x000fe20000100800 */
[C---:B------:R-:W-:Y:S02]  /*0510*/  IADD3 R5, R14.reuse, 0x3, RZ ;  /* 0x000000030e057810 */ /* 0x040fe40007ffe0ff */
[C---:B------:R-:W-:Y:S01]  /*0520*/  IADD3 R29, R14.reuse, 0xf5, RZ ;  /* 0x000000f50e1d7810 */ /* 0x040fe20007ffe0ff */
[----:B------:R0:W-:Y:S01]  /*0530*/  STL [R1+0x2df4], R3 ;  /* 0x002df40301007387 */ /* 0x0001e20000100800 */
[C---:B------:R-:W-:Y:S02]  /*0540*/  IADD3 R6, R14.reuse, 0xf8, RZ ;  /* 0x000000f80e067810 */ /* 0x040fe40007ffe0ff */
[C---:B------:R-:W-:Y:S01]  /*0550*/  IADD3 R28, R14.reuse, 0xf6, RZ ;  /* 0x000000f60e1c7810 */ /* 0x040fe20007ffe0ff */
[----:B------:R1:W-:Y:S01]  /*0560*/  STL [R1+0x2df8], R4 ;  /* 0x002df80401007387 */ /* 0x0003e20000100800 */
[----:B------:R-:W-:-:S03]  /*0570*/  IADD3 R7, R14, 0xfc, RZ ;  /* 0x000000fc0e077810 */ /* 0x000fc60007ffe0ff */
[----:B------:R2:W-:Y:S01]  /*0580*/  STL [R1+0x2dfc], R5 ;  /* 0x002dfc0501007387 */ /* 0x0005e20000100800 */
[C---:B0-----:R-:W-:Y:S02]  /*0590*/  IADD3 R3, R14.reuse, 0x4, RZ ;  /* 0x000000040e037810 */ /* 0x041fe40007ffe0ff */
[----:B-1----:R-:W-:-:S03]  /*05a0*/  IADD3 R4, R14, 0x5, RZ ;  /* 0x000000050e047810 */ /* 0x002fc60007ffe0ff */
[----:B------:R0:W-:Y:S01]  /*05b0*/  STL [R1+0x2e00], R3 ;  /* 0x002e000301007387 */ /* 0x0001e20000100800 */
[----:B--2---:R-:W-:-:S03]  /*05c0*/  IADD3 R5, R14, 0x6, RZ ;  /* 0x000000060e057810 */ /* 0x004fc60007ffe0ff */
[----:B------:R1:W-:Y:S04]  /*05d0*/  STL [R1+0x2e04], R4 ;  /* 0x002e040401007387 */ /* 0x0003e80000100800 */
        /* <DEDUP_REMOVED lines=463> */
[----:B0-----:R-:W-:Y:S01]  /*22d0*/  IADD3 R3, R14, 0xee, RZ ;  /* 0x000000ee0e037810 */ /* 0x001fe20007ffe0ff */
[----:B-1----:R-:W-:Y:S01]  /*22e0*/  IMAD R4, R2, 0x100, R15 ;  /* 0x0000010002047824 */ /* 0x002fe200078e020f */
[----:B------:R-:W-:-:S03]  /*22f0*/  IADD3 R2, R14, 0xef, RZ ;  /* 0x000000ef0e027810 */ /* 0x000fc60007ffe0ff */
[----:B------:R0:W-:Y:S01]  /*2300*/  STL [R1+0x31a8], R3 ;  /* 0x0031a80301007387 */ /* 0x0001e20000100800 */
[----:B--2---:R-:W-:-:S03]  /*2310*/  IADD3 R5, R14, 0xf1, RZ ;  /* 0x000000f10e057810 */ /* 0x004fc60007ffe0ff */
[----:B------:R1:W-:Y:S04]  /*2320*/  STL [R1+0x31ac], R2 ;  /* 0x0031ac0201007387 */ /* 0x0003e80000100800 */
[----:B------:R-:W-:Y:S01]  /*2330*/  STL [R1+0x1dd4], R4 ;  /* 0x001dd40401007387 */ /* 0x000fe20000100800 */
[----:B0-----:R-:W-:-:S03]  /*2340*/  IADD3 R3, R14, 0xf0, RZ ;  /* 0x000000f00e037810 */ /* 0x001fc60007ffe0ff */
[----:B------:R0:W-:Y:S01]  /*2350*/  STL [R1+0x31b4], R5 ;  /* 0x0031b40501007387 */ /* 0x0001e20000100800 */
[----:B-1----:R-:W-:-:S03]  /*2360*/  IADD3 R2, R14, 0xf2, RZ ;  /* 0x000000f20e027810 */ /* 0x002fc60007ffe0ff */
[----:B------:R-:W-:Y:S04]  /*2370*/  STL [R1+0x31b0], R3 ;  /* 0x0031b00301007387 */ /* 0x000fe80000100800 */
[----:B------:R1:W-:Y:S01]  /*2380*/  STL [R1+0x31b8], R2 ;  /* 0x0031b80201007387 */ /* 0x0003e20000100800 */
[----:B0-----:R-:W-:-:S05]  /*2390*/  IADD3 R5, R14, 0xf3, RZ ;  /* 0x000000f30e057810 */ /* 0x001fca0007ffe0ff */
[----:B------:R0:W-:Y:S01]  /*23a0*/  STL [R1+0x31bc], R5 ;  /* 0x0031bc0501007387 */ /* 0x0001e20000100800 */
[----:B-1----:R-:W-:-:S05]  /*23b0*/  IADD3 R2, R14, 0xf4, RZ ;  /* 0x000000f40e027810 */ /* 0x002fca0007ffe0ff */
[----:B------:R1:W-:Y:S01]  /*23c0*/  STL [R1+0x31c0], R2 ;  /* 0x0031c00201007387 */ /* 0x0003e20000100800 */
[----:B0-----:R-:W-:-:S03]  /*23d0*/  IADD3 R5, R14, 0xf9, RZ ;  /* 0x000000f90e057810 */ /* 0x001fc60007ffe0ff */
[----:B------:R-:W-:Y:S04]  /*23e0*/  STL [R1+0x31c4], R29 ;  /* 0x0031c41d01007387 */ /* 0x000fe80000100800 */
[----:B------:R0:W-:Y:S01]  /*23f0*/  STL [R1+0x31d0], R6 ;  /* 0x0031d00601007387 */ /* 0x0001e20000100800 */
[----:B-1----:R-:W-:-:S03]  /*2400*/  IADD3 R2, R14, 0xf7, RZ ;  /* 0x000000f70e027810 */ /* 0x002fc60007ffe0ff */
[----:B------:R-:W-:Y:S04]  /*2410*/  STL [R1+0x31cc], R28 ;  /* 0x0031cc1c01007387 */ /* 0x000fe80000100800 */
[----:B------:R-:W-:Y:S01]  /*2420*/  STL [R1+0x31c8], R2 ;  /* 0x0031c80201007387 */ /* 0x000fe20000100800 */
[----:B0-----:R-:W-:-:S03]  /*2430*/  IADD3 R6, R14, 0xfa, RZ ;  /* 0x000000fa0e067810 */ /* 0x001fc60007ffe0ff */
[----:B------:R0:W-:Y:S04]  /*2440*/  STL [R1+0x31d4], R5 ;  /* 0x0031d40501007387 */ /* 0x0001e80000100800 */
[----:B------:R1:W-:Y:S01]  /*2450*/  STL [R1+0x31dc], R6 ;  /* 0x0031dc0601007387 */ /* 0x0003e20000100800 */
[C---:B0-----:R-:W-:Y:S02]  /*2460*/  IADD3 R5, R14.reuse, 0xfb, RZ ;  /* 0x000000fb0e057810 */ /* 0x041fe40007ffe0ff */
[----:B-1----:R-:W-:-:S03]  /*2470*/  IADD3 R6, R14, 0xfd, RZ ;  /* 0x000000fd0e067810 */ /* 0x002fc60007ffe0ff */
[----:B------:R0:W-:Y:S04]  /*2480*/  STL [R1+0x31d8], R5 ;  /* 0x0031d80501007387 */ /* 0x0001e80000100800 */
        /* <DEDUP_REMOVED lines=9> */
[----:B------:R-:W-:-:S03]  /*2520*/  IADD3 R4, R4, 0xc0, RZ ;  /* 0x000000c004047810 */ /* 0x000fc60007ffe0ff */
[----:B------:R1:W-:Y:S04]  /*2530*/  STL [R1+0x1de0], R5 ;  /* 0x001de00501007387 */ /* 0x0003e80000100800 */
[----:B------:R1:W-:Y:S01]  /*2540*/  STL [R1+0x1de4], R4 ;  /* 0x001de40401007387 */ /* 0x0003e20000100800 */
[----:B------:R-:W-:Y:S05]  /*2550*/  @P0 BRA `(.L_x_0) ;  /* 0x00001f9000000947 */ /* 0x000fea0003800000 */
[C---:B------:R-:W-:Y:S01]  /*2560*/  IMAD.SHL.U32 R2, R12.reuse, 0x100, RZ ;  /* 0x000001000c027824 */ /* 0x040fe200078e00ff */
[----:B------:R-:W-:Y:S01]  /*2570*/  CS2R R24, SRZ ;  /* 0x0000000000187805 */ /* 0x000fe2000001ff00 */
[----:B------:R-:W-:Y:S01]  /*2580*/  IMAD.SHL.U32 R0, R12, 0x20, RZ ;  /* 0x000000200c007824 */ /* 0x000fe200078e00ff */
[----:B------:R-:W-:Y:S01]  /*2590*/  CS2R R26, SRZ ;  /* 0x00000000001a7805 */ /* 0x000fe2000001ff00 */
[----:B------:R-:W-:Y:S01]  /*25a0*/  CS2R R20, SRZ ;  /* 0x0000000000147805 */ /* 0x000fe2000001ff00 */
[----:B------:R0:W-:Y:S01]  /*25b0*/  STL [R1+0x2dec], R2 ;  /* 0x002dec0201007387 */ /* 0x0001e20000100800 */
[----:B------:R-:W-:Y:S01]  /*25c0*/  CS2R R22, SRZ ;  /* 0x0000000000167805 */ /* 0x000fe2000001ff00 */
[----:B------:R-:W-:Y:S01]  /*25d0*/  CS2R R16, SRZ ;  /* 0x0000000000107805 */ /* 0x000fe2000001ff00 */
[----:B------:R-:W-:Y:S01]  /*25e0*/  CS2R R18, SRZ ;  /* 0x0000000000127805 */ /* 0x000fe2000001ff00 */
[----:B------:R0:W-:Y:S01]  /*25f0*/  STL [R1+0x2df0], R0 ;  /* 0x002df00001007387 */ /* 0x0001e20000100800 */
[----:B------:R-:W-:Y:S01]  /*2600*/  CS2R R12, SRZ ;  /* 0x00000000000c7805 */ /* 0x000fe2000001ff00 */
[----:B------:R-:W-:Y:S01]  /*2610*/  CS2R R14, SRZ ;  /* 0x00000000000e7805 */ /* 0x000fe2000001ff00 */
[----:B------:R-:W-:Y:S01]  /*2620*/  CS2R R8, SRZ ;  /* 0x0000000000087805 */ /* 0x000fe2000001ff00 */
[----:B------:R0:W-:Y:S01]  /*2630*/  STL [R1], RZ ;  /* 0x000000ff01007387 */ /* 0x0001e20000100800 */
[----:B------:R-:W-:Y:S01]  /*2640*/  CS2R R10, SRZ ;  /* 0x00000000000a7805 */ /* 0x000fe2000001ff00 */
[----:B-1----:R-:W-:Y:S01]  /*2650*/  CS2R R4, SRZ ;  /* 0x0000000000047805 */ /* 0x002fe2000001ff00 */
[----:B------:R-:W-:Y:S01]  /*2660*/  CS2R R6, SRZ ;  /* 0x0000000000067805 */ /* 0x000fe2000001ff00 */
[----:B------:R0:W-:Y:S04]  /*2670*/  STL [R1+0x4], RZ ;  /* 0x000004ff01007387 */ /* 0x0001e80000100800 */
        /* <DEDUP_REMOVED lines=485> */
[----:B------:R0:W-:Y:S01]  /*44d0*/  STL [R1+0x87c], RZ ;  /* 0x00087cff01007387 */ /* 0x0001e20000100800 */
[----:B------:R-:W-:Y:S05]  /*44e0*/  BRA `(.L_x_1) ;  /* 0x0008d56000007947 */ /* 0x000fea0003800000 */
.L_x_0:
[----:B-1----:R-:W2:Y:S04]  /*44f0*/  LDL R6, [R1+0x31d8] ;  /* 0x0031d80001067983 */ /* 0x002ea80000100800 */
[----:B------:R-:W3:Y:S04]  /*4500*/  LDL R7, [R1+0x1dd4] ;  /* 0x001dd40001077983 */ /* 0x000ee80000100800 */
[----:B------:R-:W4:Y:S04]  /*4510*/  LDL R23, [R1+0x1dd8] ;  /* 0x001dd80001177983 */ /* 0x000f280000100800 */
[----:B------:R-:W5:Y:S04]  /*4520*/  LDL R16, [R1+0x1de0] ;  /* 0x001de00001107983 */ /* 0x000f680000100800 */
[----:B------:R-:W3:Y:S04]  /*4530*/  LDL R8, [R1+0x31d4] ;  /* 0x0031d40001087983 */ /* 0x000ee80000100800 */
        /* <DEDUP_REMOVED lines=8> */
[----:B------:R-:W3:Y:S01]  /*45c0*/  LDL R26, [R1+0x31e8] ;  /* 0x0031e800011a7983 */ /* 0x000ee20000100800 */
[----:B------:R-:W-:Y:S01]  /*45d0*/  IMAD.MOV.U32 R18, RZ, RZ, R2 ;  /* 0x000000ffff127224 */ /* 0x000fe200078e0002 */
[----:B------:R-:W-:-:S05]  /*45e0*/  IABS R2, c[0x0][0x178] ;  /* 0x00005e0000027a13 */ /* 0x000fca0000000000 */
[----:B------:R-:W-:-:S04]  /*45f0*/  IMAD.MOV.U32 R20, RZ, RZ, R2 ;  /* 0x000000ffff147224 */ /* 0x000fc800078e0002 */
[----:B------:R-:W0:Y:S01]  /*4600*/  I2F.RP R2, R20 ;  /* 0x0000001400027306 */ /* 0x000e220000209400 */
[----:B--2---:R-:W-:Y:S01]  /*4610*/  IMAD.MOV.U32 R22, RZ, RZ, R6 ;  /* 0x000000ffff167224 */ /* 0x004fe200078e0006 */
[----:B------:R-:W-:-:S04]  /*4620*/  SHF.R.S32.HI R6, RZ, 0x1f, R0 ;  /* 0x0000001fff067819 */ /* 0x000fc80000011400 */
[----:B------:R-:W-:-:S05]  /*4630*/  LEA.HI R0, R6, R0, RZ, 0x6 ;  /* 0x0000000006007211 */ /* 0x000fca00078f30ff */
[----:B------:R1:W-:Y:S04]  /*4640*/  STL [R1+0x458], R0 ;  /* 0x0004580001007387 */ /* 0x0003e80000100800 */
[----:B------:R-:W2:Y:S04]  /*4650*/  LDL R27, [R1+0x31e0] ;  /* 0x0031e000011b7983 */ /* 0x000ea80000100800 */
[----:B------:R-:W2:Y:S01]  /*4660*/  LDL R21, [R1+0x31e4] ;  /* 0x0031e40001157983 */ /* 0x000ea20000100800 */
[----:B------:R-:W-:Y:S01]  /*4670*/  IMAD.MOV.U32 R12, RZ, RZ, R29 ;  /* 0x000000ffff0c7224 */ /* 0x000fe200078e001d */
[----:B------:R-:W-:Y:S01]  /*4680*/  IABS R29, c[0x0][0x17c] ;  /* 0x00005f00001d7a13 */ /* 0x000fe20000000000 */
[----:B------:R-:W-:Y:S01]  /*4690*/  IMAD.MOV.U32 R10, RZ, RZ, R3 ;  /* 0x000000ffff0a7224 */ /* 0x000fe200078e0003 */
[----:B0-----:R-:W0:Y:S08]  /*46a0*/  MUFU.RCP R2, R2 ;  /* 0x0000000200027308 */ /* 0x001e300000001000 */
[----:B------:R-:W1:Y:S01]  /*46b0*/  I2F.RP R3, R29 ;  /* 0x0000001d00037306 */ /* 0x000e620000209400 */
[----:B0-----:R-:W-:-:S07]  /*46c0*/  IADD3 R2, R2, 0xffffffe, RZ ;  /* 0x0ffffffe02027810 */ /* 0x001fce0007ffe0ff */
[----:B-1----:R-:W0:Y:S08]  /*46d0*/  MUFU.RCP R3, R3 ;  /* 0x0000000300037308 */ /* 0x002e300000001000 */
[----:B------:R-:W1:Y:S01]  /*46e0*/  F2I.FTZ.U32.TRUNC.NTZ R5, R2 ;  /* 0x0000000200057305 */ /* 0x000e62000021f000 */
[----:B0-----:R-:W-:Y:S01]  /*46f0*/  IADD3 R3, R3, 0xffffffe, RZ ;  /* 0x0ffffffe03037810 */ /* 0x001fe20007ffe0ff */
[----:B------:R-:W-:-:S06]  /*4700*/  IMAD.MOV.U32 R4, RZ, RZ, RZ ;  /* 0x000000ffff047224 */ /* 0x000fcc00078e00ff */
[----:B------:R-:W0:Y:S01]  /*4710*/  F2I.FTZ.U32.TRUNC.NTZ R3, R3 ;  /* 0x0000000300037305 */ /* 0x000e22000021f000 */
[----:B-1----:R-:W-:-:S04]  /*4720*/  IMAD.MOV R2, RZ, RZ, -R5 ;  /* 0x000000ffff027224 */ /* 0x002fc800078e0a05 */
[----:B------:R-:W-:Y:S01]  /*4730*/  IMAD R2, R2, R20, RZ ;  /* 0x0000001402027224 */ /* 0x000fe200078e02ff */
[----:B---3--:R-:W-:-:S03]  /*4740*/  IABS R7, R7 ;  /* 0x0000000700077213 */ /* 0x008fc60000000000 */
[----:B------:R-:W-:Y:S01]  /*4750*/  IMAD.HI.U32 R5, R5, R2, R4 ;  /* 0x0000000205057227 */ /* 0x000fe200078e0004 */
[----:B----4-:R-:W-:Y:S02]  /*4760*/  IABS R4, R23 ;  /* 0x0000001700047213 */ /* 0x010fe40000000000 */
[----:B-----5:R-:W-:Y:S01]  /*4770*/  IABS R2, R16 ;  /* 0x0000001000027213 */ /* 0x020fe20000000000 */
[----:B------:R-:W-:Y:S02]  /*4780*/  IMAD.MOV.U32 R16, RZ, RZ, R8 ;  /* 0x000000ffff107224 */ /* 0x000fe400078e0008 */
[----:B------:R-:W-:Y:S02]  /*4790*/  IMAD.MOV.U32 R24, RZ, RZ, R19 ;  /* 0x000000ffff187224 */ /* 0x000fe400078e0013 */
[----:B------:R-:W-:-:S04]  /*47a0*/  IMAD.HI.U32 R8, R5, R7, RZ ;  /* 0x0000000705087227 */ /* 0x000fc800078e00ff */
[----:B------:R-:W-:Y:S02]  /*47b0*/  IMAD.MOV.U32 R19, RZ, RZ, R28 ;  /* 0x000000ffff137224 */ /* 0x000fe400078e001c */
[----:B------:R-:W-:-:S04]  /*47c0*/  IMAD.HI.U32 R6, R5, R4, RZ ;  /* 0x0000000405067227 */ /* 0x000fc800078e00ff */
[----:B0-----:R-:W-:Y:S02]  /*47d0*/  IMAD.MOV R28, RZ, RZ, -R3 ;  /* 0x000000ffff1c7224 */ /* 0x001fe400078e0a03 */
[----:B------:R-:W-:Y:S02]  /*47e0*/  IMAD.MOV.U32 R23, RZ, RZ, R17 ;  /* 0x000000ffff177224 */ /* 0x000fe400078e0011 */
[----:B------:R-:W-:Y:S02]  /*47f0*/  IMAD.MOV.U32 R0, RZ, RZ, R2 ;  /* 0x000000ffff007224 */ /* 0x000fe400078e0002 */
[----:B------:R-:W-:Y:S02]  /*4800*/  IMAD.MOV.U32 R17, RZ, RZ, R13 ;  /* 0x000000ffff117224 */ /* 0x000fe400078e000d */
[----:B------:R-:W-:Y:S02]  /*4810*/  IMAD.MOV R8, RZ, RZ, -R8 ;  /* 0x000000ffff087224 */ /* 0x000fe400078e0a08 */
[----:B------:R-:W-:-:S02]  /*4820*/  IMAD.MOV.U32 R13, RZ, RZ, R14 ;  /* 0x000000ffff0d7224 */ /* 0x000fc400078e000e */
[----:B------:R-:W-:Y:S02]  /*4830*/  IMAD.MOV R6, RZ, RZ, -R6 ;  /* 0x000000ffff067224 */ /* 0x000fe400078e0a06 */
[----:B------:R-:W-:Y:S02]  /*4840*/  IMAD.MOV.U32 R14, RZ, RZ, R9 ;  /* 0x000000ffff0e7224 */ /* 0x000fe400078e0009 */
[----:B------:R-:W-:Y:S02]  /*4850*/  IMAD.MOV.U32 R2, RZ, RZ, RZ ;  /* 0x000000ffff027224 */ /* 0x000fe400078e00ff */
[----:B------:R-:W-:Y:S02]  /*4860*/  IMAD R28, R28, R29, RZ ;  /* 0x0000001d1c1c7224 */ /* 0x000fe400078e02ff */
[----:B------:R-:W-:-:S04]  /*4870*/  IMAD.HI.U32 R9, R5, R0, RZ ;  /* 0x0000000005097227 */ /* 0x000fc800078e00ff */
[C---:B------:R-:W-:Y:S02]  /*4880*/  IMAD R7, R20.reuse, R8, R7 ;  /* 0x0000000814077224 */ /* 0x040fe400078e0207 */
[C---:B------:R-:W-:Y:S02]  /*4890*/  IMAD R6, R20.reuse, R6, R4 ;  /* 0x0000000614067224 */ /* 0x040fe400078e0204 */
[----:B------:R-:W-:Y:S01]  /*48a0*/  IMAD.HI.U32 R28, R3, R28, R2 ;  /* 0x0000001c031c7227 */ /* 0x000fe200078e0002 */
[----:B------:R-:W-:Y:S01]  /*48b0*/  IABS R2, R24 ;  /* 0x0000001800027213 */ /* 0x000fe20000000000 */
[----:B------:R-:W-:Y:S02]  /*48c0*/  STL [R1+0x50], R7 ;  /* 0x0000500701007387 */ /* 0x000fe40000100800 */
[----:B------:R-:W-:Y:S01]  /*48d0*/  IMAD.MOV R3, RZ, RZ, -R9 ;  /* 0x000000ffff037224 */ /* 0x000fe200078e0a09 */
[----:B------:R-:W-:Y:S01]  /*48e0*/  IABS R4, R25 ;  /* 0x0000001900047213 */ /* 0x000fe20000000000 */
[----:B------:R0:W-:Y:S02]  /*48f0*/  STL [R1+0x4c], R6 ;  /* 0x00004c0601007387 */ /* 0x0001e40000100800 */
[----:B------:R-:W-:-:S02]  /*4900*/  IMAD R0, R20, R3, R0 ;  /* 0x0000000314007224 */ /* 0x000fc400078e0200 */
[----:B------:R-:W-:Y:S01]  /*4910*/  IMAD.HI.U32 R9, R5, R2, RZ ;  /* 0x0000000205097227 */ /* 0x000fe200078e00ff */
[----:B0-----:R-:W-:-:S03]  /*4920*/  IABS R6, R26 ;  /* 0x0000001a00067213 */ /* 0x001fc60000000000 */
[C---:B------:R-:W-:Y:S01]  /*4930*/  IMAD.HI.U32 R8, R28.reuse, R4, RZ ;  /* 0x000000041c087227 */ /* 0x040fe200078e00ff */
[----:B------:R-:W-:Y:S03]  /*4940*/  STL [R1+0x48], R0 ;  /* 0x0000480001007387 */ /* 0x000fe60000100800 */
[----:B------:R-:W-:-:S04]  /*4950*/  IMAD.HI.U32 R7, R28, R6, RZ ;  /* 0x000000061c077227 */ /* 0x000fc800078e00ff */
[----:B------:R-:W-:Y:S02]  /*4960*/  IMAD.MOV R9, RZ, RZ, -R9 ;  /* 0x000000ffff097224 */ /* 0x000fe400078e0a09 */
[----:B------:R-:W-:Y:S02]  /*4970*/  IMAD.MOV R8, RZ, RZ, -R8 ;  /* 0x000000ffff087224 */ /* 0x000fe400078e0a08 */
[----:B------:R-:W-:Y:S02]  /*4980*/  IMAD.MOV R7, RZ, RZ, -R7 ;  /* 0x000000ffff077224 */ /* 0x000fe400078e0a07 */
[----:B------:R-:W-:Y:S02]  /*4990*/  IMAD R9, R20, R9, R2 ;  /* 0x0000000914097224 */ /* 0x000fe400078e0202 */
[C---:B------:R-:W-:Y:S02]  /*49a0*/  IMAD R8, R29.reuse, R8, R4 ;  /* 0x000000081d087224 */ /* 0x040fe400078e0204 */
[----:B------:R-:W-:Y:S01]  /*49b0*/  IMAD R6, R29, R7, R6 ;  /* 0x000000071d067224 */ /* 0x000fe200078e0206 */
[----:B------:R0:W-:Y:S01]  /*49c0*/  STL [R1+0x44], R9 ;  /* 0x0000440901007387 */ /* 0x0001e20000100800 */
[----:B------:R-:W-:-:S03]  /*49d0*/  IABS R4, R22 ;  /* 0x0000001600047213 */ /* 0x000fc60000000000 */
[----:B------:R-:W-:Y:S04]  /*49e0*/  STL [R1+0x40], R8 ;  /* 0x0000400801007387 */ /* 0x000fe80000100800 */
[----:B------:R1:W-:Y:S01]  /*49f0*/  STL [R1+0x3c], R6 ;  /* 0x00003c0601007387 */ /* 0x0003e20000100800 */
[----:B0-----:R-:W-:Y:S01]  /*4a00*/  IMAD.HI.U32 R9, R28, R4, RZ ;  /* 0x000000041c097227 */ /* 0x001fe200078e00ff */
[----:B-1----:R-:W-:-:S03]  /*4a10*/  IABS R6, R16 ;  /* 0x0000001000067213 */ /* 0x002fc60000000000 */
[----:B------:R-:W-:Y:S02]  /*4a20*/  IMAD.MOV R9, RZ, RZ, -R9 ;  /* 0x000000ffff097224 */ /* 0x000fe400078e0a09 */
[----:B------:R-:W-:-:S04]  /*4a30*/  IMAD.HI.U32 R7, R28, R6, RZ ;  /* 0x000000061c077227 */ /* 0x000fc800078e00ff */
[----:B------:R-:W-:Y:S02]  /*4a40*/  IMAD.MOV R7, RZ, RZ, -R7 ;  /* 0x000000ffff077224 */ /* 0x000fe400078e0a07 */
[C---:B------:R-:W-:Y:S02]  /*4a50*/  IMAD R9, R29.reuse, R9, R4 ;  /* 0x000000091d097224 */ /* 0x040fe400078e0204 */
[----:B------:R-:W-:Y:S01]  /*4a60*/  IMAD R6, R29, R7, R6 ;  /* 0x000000071d067224 */ /* 0x000fe200078e0206 */
[----:B--2---:R-:W-:-:S05]  /*4a70*/  IABS R3, R27 ;  /* 0x0000001b00037213 */ /* 0x004fca0000000000 */
[----:B------:R-:W-:Y:S01]  /*4a80*/  IMAD.HI.U32 R5, R28, R3, RZ ;  /* 0x000000031c057227 */ /* 0x000fe200078e00ff */
[----:B------:R-:W-:-:S03]  /*4a90*/  IABS R0, R21 ;  /* 0x0000001500007213 */ /* 0x000fc60000000000 */
[----:B------:R-:W-:Y:S02]  /*4aa0*/  IMAD.MOV R5, RZ, RZ, -R5 ;  /* 0x000000ffff057224 */ /* 0x000fe400078e0a05 */
[----:B------:R-:W-:-:S04]  /*4ab0*/  IMAD.HI.U32 R2, R28, R0, RZ ;  /* 0x000000001c027227 */ /* 0x000fc800078e00ff */
[----:B------:R-:W-:Y:S02]  /*4ac0*/  IMAD R3, R29, R5, R3 ;  /* 0x000000051d037224 */ /* 0x000fe400078e0203 */
[----:B------:R-:W-:-:S03]  /*4ad0*/  IMAD.MOV R2, RZ, RZ, -R2 ;  /* 0x000000ffff027224 */ /* 0x000fc600078e0a02 */
[----:B------:R0:W-:Y:S01]  /*4ae0*/  STL [R1+0x38], R3 ;  /* 0x0000380301007387 */ /* 0x0001e20000100800 */
[----:B------:R-:W-:Y:S01]  /*4af0*/  IMAD R0, R29, R2, R0 ;  /* 0x000000021d007224 */ /* 0x000fe200078e0200 */
[----:B------:R-:W-:Y:S02]  /*4b00*/  IABS R2, R17 ;  /* 0x0000001100027213 */ /* 0x000fe40000000000 */
[----:B0-----:R-:W-:-:S03]  /*4b10*/  IABS R3, R23 ;  /* 0x0000001700037213 */ /* 0x001fc60000000000 */
[----:B------:R-:W-:-:S04]  /*4b20*/  IMAD.HI.U32 R5, R28, R2, RZ ;  /* 0x000000021c057227 */ /* 0x000fc800078e00ff */
[C---:B------:R-:W-:Y:S01]  /*4b30*/  IMAD.HI.U32 R8, R28.reuse, R3, RZ ;  /* 0x000000031c087227 */ /* 0x040fe200078e00ff */
[----:B------:R0:W-:Y:S03]  /*4b40*/  STL [R1+0x34], R0 ;  /* 0x0000340001007387 */ /* 0x0001e60000100800 */
[----:B------:R-:W-:Y:S02]  /*4b50*/  IMAD.MOV R8, RZ, RZ, -R8 ;  /* 0x000000ffff087224 */ /* 0x000fe400078e0a08 */
[----:B------:R-:W-:Y:S02]  /*4b60*/  IMAD.MOV R5, RZ, RZ, -R5 ;  /* 0x000000ffff057224 */ /* 0x000fe400078e0a05 */
[C---:B------:R-:W-:Y:S01]  /*4b70*/  IMAD R8, R29.reuse, R8, R3 ;  /* 0x000000081d087224 */ /* 0x040fe200078e0203 */
[----:B0-----:R-:W-:Y:S01]  /*4b80*/  IABS R0, R18 ;  /* 0x0000001200007213 */ /* 0x001fe20000000000 */
[----:B------:R-:W-:Y:S01]  /*4b90*/  IMAD R5, R29, R5, R2 ;  /* 0x000000051d057224 */ /* 0x000fe200078e0202 */
[----:B------:R0:W-:Y:S03]  /*4ba0*/  STL [R1+0x30], R9 ;  /* 0x0000300901007387 */ /* 0x0001e60000100800 */
[----:B------:R-:W-:Y:S01]  /*4bb0*/  IMAD.HI.U32 R4, R28, R0, RZ ;  /* 0x000000001c047227 */ /* 0x000fe200078e00ff */
[----:B------:R-:W-:Y:S01]  /*4bc0*/  STL [R1+0x2c], R8 ;  /* 0x00002c0801007387 */ /* 0x000fe20000100800 */
[----:B------:R-:W-:-:S02]  /*4bd0*/  IABS R3, R19 ;  /* 0x0000001300037213 */ /* 0x000fc40000000000 */
[----:B------:R-:W-:Y:S01]  /*4be0*/  IMAD.MOV R4, RZ, RZ, -R4 ;  /* 0x000000ffff047224 */ /* 0x000fe200078e0a04 */
[----:B------:R1:W-:Y:S01]  /*4bf0*/  STL [R1+0x28], R6 ;  /* 0x0000280601007387 */ /* 0x0003e20000100800 */
[----:B------:R-:W-:-:S03]  /*4c00*/  IABS R2, R12 ;  /* 0x0000000c00027213 */ /* 0x000fc60000000000 */
[----:B------:R-:W-:Y:S01]  /*4c10*/  STL [R1+0x24], R5 ;  /* 0x0000240501007387 */ /* 0x000fe20000100800 */
[----:B------:R-:W-:-:S03]  /*4c20*/  IMAD R0, R29, R4, R0 ;  /* 0x000000041d007224 */ /* 0x000fc600078e0200 */
[----:B------:R-:W2:Y:S01]  /*4c30*/  LDL R12, [R1+0x31ac] ;  /* 0x0031ac00010c7983 */ /* 0x000ea20000100800 */
[----:B0-----:R-:W-:Y:S01]  /*4c40*/  IMAD.HI.U32 R9, R28, R3, RZ ;  /* 0x000000031c097227 */ /* 0x001fe200078e00ff */
[----:B-1----:R-:W-:Y:S02]  /*4c50*/  IABS R6, R13 ;  /* 0x0000000d00067213 */ /* 0x002fe40000000000 */
[----:B------:R0:W-:Y:S01]  /*4c60*/  STL [R1+0x20], R0 ;  /* 0x0000200001007387 */ /* 0x0001e20000100800 */
[----:B------:R-:W-:-:S03]  /*4c70*/  IMAD.MOV R9, RZ, RZ, -R9 ;  /* 0x000000ffff097224 */ /* 0x000fc600078e0a09 */
[----:B------:R-:W3:Y:S01]  /*4c80*/  LDL R13, [R1+0x31a8] ;  /* 0x0031a800010d7983 */ /* 0x000ee20000100800 */
[----:B------:R-:W-:Y:S01]  /*4c90*/  IMAD R9, R29, R9, R3 ;  /* 0x000000091d097224 */ /* 0x000fe200078e0203 */
[----:B------:R-:W-:Y:S02]  /*4ca0*/  IABS R4, R14 ;  /* 0x0000000e00047213 */ /* 0x000fe40000000000 */
[----:B------:R-:W4:Y:S01]  /*4cb0*/  LDL R14, [R1+0x31a4] ;  /* 0x0031a400010e7983 */ /* 0x000f220000100800 */
[----:B0-----:R-:W-:-:S03]  /*4cc0*/  IABS R0, R11 ;  /* 0x0000000b00007213 */ /* 0x001fc60000000000 */
[----:B------:R0:W-:Y:S04]  /*4cd0*/  STL [R1+0x38c], R9 ;  /* 0x00038c0901007387 */ /* 0x0001e80000100800 */
[----:B------:R-:W5:Y:S01]  /*4ce0*/  LDL R11, [R1+0x31a0] ;  /* 0x0031a000010b7983 */ /* 0x000f620000100800 */
[----:B------:R-:W-:-:S04]  /*4cf0*/  IMAD.HI.U32 R8, R28, R2, RZ ;  /* 0x000000021c087227 */ /* 0x000fc800078e00ff */
[----:B------:R-:W-:-:S04]  /*4d00*/  IMAD.MOV R8, RZ, RZ, -R8 ;  /* 0x000000ffff087224 */ /* 0x000fc800078e0a08 */
[----:B------:R-:W-:Y:S01]  /*4d10*/  IMAD R8, R29, R8, R2 ;  /* 0x000000081d087224 */ /* 0x000fe200078e0202 */
[----:B------:R-:W-:Y:S01]  /*4d20*/  IABS R2, R15 ;  /* 0x0000000f00027213 */ /* 0x000fe20000000000 */
[----:B------:R-:W-:-:S03]  /*4d30*/  IMAD.HI.U32 R7, R28, R6, RZ ;  /* 0x000000061c077227 */ /* 0x000fc600078e00ff */
[----:B------:R1:W-:Y:S01]  /*4d40*/  STL [R1+0x390], R8 ;  /* 0x0003900801007387 */ /* 0x0003e20000100800 */
[----:B------:R-:W-:-:S03]  /*4d50*/  IMAD.HI.U32 R5, R28, R4, RZ ;  /* 0x000000041c057227 */ /* 0x000fc600078e00ff */
[----:B------:R-:W5:Y:S01]  /*4d60*/  LDL R15, [R1+0x319c] ;  /* 0x00319c00010f7983 */ /* 0x000f620000100800 */
[----:B------:R-:W-:Y:S02]  /*4d70*/  IMAD.MOV R7, RZ, RZ, -R7 ;  /* 0x000000ffff077224 */ /* 0x000fe400078e0a07 */
[----:B------:R-:W-:Y:S02]  /*4d80*/  IMAD.MOV R5, RZ, RZ, -R5 ;  /* 0x000000ffff057224 */ /* 0x000fe400078e0a05 */
[C---:B------:R-:W-:Y:S02]  /*4d90*/  IMAD R6, R29.reuse, R7, R6 ;  /* 0x000000071d067224 */ /* 0x040fe400078e0206 */
[----:B------:R-:W-:Y:S01]  /*4da0*/  IMAD R5, R29, R5, R4 ;  /* 0x000000051d057224 */ /* 0x000fe200078e0204 */
[----:B------:R-:W-:Y:S01]  /*4db0*/  IABS R4, R10 ;  /* 0x0000000a00047213 */ /* 0x000fe20000000000 */
[----:B------:R-:W-:Y:S01]  /*4dc0*/  IMAD.HI.U32 R3, R28, R0, RZ ;  /* 0x000000001c037227 */ /* 0x000fe200078e00ff */
[----:B------:R2:W-:Y:S04]  /*4dd0*/  STL [R1+0x398], R6 ;  /* 0x0003980601007387 */ /* 0x0005e80000100800 */
[----:B------:R-:W-:Y:S01]  /*4de0*/  STL [R1+0x39c], R5 ;  /* 0x00039c0501007387 */ /* 0x000fe20000100800 */
[----:B------:R-:W-:-:S03]  /*4df0*/  IMAD.MOV R3, RZ, RZ, -R3 ;  /* 0x000000ffff037224 */ /* 0x000fc600078e0a03 */
[----:B------:R-:W5:Y:S01]  /*4e00*/  LDL R10, [R1+0x3198] ;  /* 0x00319800010a7983 */ /* 0x000f620000100800 */
[----:B------:R-:W-:Y:S02]  /*4e10*/  IMAD R0, R29, R3, R0 ;  /* 0x000000031d007224 */ /* 0x000fe400078e0200 */
[----:B0-----:R-:W-:-:S03]  /*4e20*/  IMAD.HI.U32 R9, R28, R2, RZ ;  /* 0x000000021c097227 */ /* 0x001fc600078e00ff */
[----:B------:R4:W-:Y:S01]  /*4e30*/  STL [R1+0x3d4], R0 ;  /* 0x0003d40001007387 */ /* 0x0009e20000100800 */
[----:B-1----:R-:W-:-:S04]  /*4e40*/  IMAD.HI.U32 R8, R28, R4, RZ ;  /* 0x000000041c087227 */ /* 0x002fc800078e00ff */
[----:B------:R-:W-:Y:S02]  /*4e50*/  IMAD.MOV R9, RZ, RZ, -R9 ;  /* 0x000000ffff097224 */ /* 0x000fe400078e0a09 */
[----:B------:R-:W-:Y:S02]  /*4e60*/  IMAD.MOV R8, RZ, RZ, -R8 ;  /* 0x000000ffff087224 */ /* 0x000fe400078e0a08 */
[C---:B------:R-:W-:Y:S02]  /*4e70*/  IMAD R9, R29.reuse, R9, R2 ;  /* 0x000000091d097224 */ /* 0x040fe400078e0202 */
[----:B------:R-:W-:Y:S01]  /*4e80*/  IMAD R8, R29, R8, R4 ;  /* 0x000000081d087224 */ /* 0x000fe200078e0204 */
[----:B--2---:R-:W-:Y:S02]  /*4e90*/  IABS R6, R12 ;  /* 0x0000000c00067213 */ /* 0x004fe40000000000 */
[----:B------:R-:W2:Y:S01]  /*4ea0*/  LDL R12, [R1+0x3194] ;  /* 0x00319400010c7983 */ /* 0x000ea20000100800 */
[----:B---3--:R-:W-:-:S03]  /*4eb0*/  IABS R3, R13 ;  /* 0x0000000d00037213 */ /* 0x008fc60000000000 */
[----:B------:R-:W3:Y:S01]  /*4ec0*/  LDL R13, [R1+0x3190] ;  /* 0x00319000010d7983 */ /* 0x000ee20000100800 */
[----:B----4-:R-:W-:-:S03]  /*4ed0*/  IABS R0, R14 ;  /* 0x0000000e00007213 */ /* 0x010fc60000000000 */
[----:B------:R-:W-:Y:S04]  /*4ee0*/  STL [R1+0x394], R9 ;  /* 0x0003940901007387 */ /* 0x000fe80000100800 */
[----:B------:R-:W4:Y:S01]  /*4ef0*/  LDL R14, [R1+0x318c] ;  /* 0x00318c00010e7983 */ /* 0x000f220000100800 */
[----:B-----5:R-:W-:-:S03]  /*4f00*/  IABS R4, R11 ;  /* 0x0000000b00047213 */ /* 0x020fc60000000000 */
[----:B------:R-:W-:Y:S04]  /*4f10*/  STL [R1+0x378], R8 ;  /* 0x0003780801007387 */ /* 0x000fe80000100800 */
[----:B------:R-:W5:Y:S01]  /*4f20*/  LDL R11, [R1+0x3188] ;  /* 0x00318800010b7983 */ /* 0x000f620000100800 */
[----:B------:R-:W-:-:S04]  /*4f30*/  IMAD.HI.U32 R7, R28, R6, RZ ;  /* 0x000000061c077227 */ /* 0x000fc800078e00ff */
[----:B------:R-:W-:-:S04]  /*4f40*/  IMAD.HI.U32 R5, R28, R3, RZ ;  /* 0x000000031c057227 */ /* 0x000fc800078e00ff */
[----:B------:R-:W-:Y:S02]  /*4f50*/  IMAD.MOV R7, RZ, RZ, -R7 ;  /* 0x000000ffff077224 */ /* 0x000fe400078e0a07 */
[----:B------:R-:W-:Y:S02]  /*4f60*/  IMAD.MOV R5, RZ, RZ, -R5 ;  /* 0x000000ffff057224 */ /* 0x000fe400078e0a05 */
[C---:B------:R-:W-:Y:S02]  /*4f70*/  IMAD R6, R29.reuse, R7, R6 ;  /* 0x000000071d067224 */ /* 0x040fe400078e0206 */
[----:B------:R-:W-:Y:S01]  /*4f80*/  IMAD R5, R29, R5, R3 ;  /* 0x000000051d057224 */ /* 0x000fe200078e0203 */
[----:B------:R-:W-:Y:S02]  /*4f90*/  IABS R3, R15 ;  /* 0x0000000f00037213 */ /* 0x000fe40000000000 */
[----:B------:R0:W-:Y:S01]  /*4fa0*/  STL [R1+0x380], R6 ;  /* 0x0003800601007387 */ /* 0x0001e20000100800 */
[----:B------:R-:W-:-:S03]  /*4fb0*/  IMAD.HI.U32 R2, R28, R0, RZ ;  /* 0x000000001c027227 */ /* 0x000fc600078e00ff */
[----:B------:R1:W-:Y:S04]  /*4fc0*/  STL [R1+0x384], R5 ;  /* 0x0003840501007387 */ /* 0x0003e80000100800 */
[----:B------:R-:W5:Y:S01]  /*4fd0*/  LDL R15, [R1+0x3184] ;  /* 0x00318400010f7983 */ /* 0x000f620000100800 */
[----:B------:R-:W-:-:S04]  /*4fe0*/  IMAD.MOV R2, RZ, RZ, -R2 ;  /* 0x000000ffff027224 */ /* 0x000fc800078e0a02 */
[----:B------:R-:W-:Y:S01]  /*4ff0*/  IMAD R0, R29, R2, R0 ;  /* 0x000000021d007224 */ /* 0x000fe200078e0200 */
[----:B0-----:R-:W-:-:S04]  /*5000*/  IABS R6, R10 ;  /* 0x0000000a00067213 */ /* 0x001fc80000000000 */
[----:B------:R3:W-:Y:S04]  /*5010*/  STL [R1+0x388], R0 ;  /* 0x0003880001007387 */ /* 0x0007e80000100800 */
[----:B------:R-:W5:Y:S01]  /*5020*/  LDL R10, [R1+0x3180] ;  /* 0x00318000010a7983 */ /* 0x000f620000100800 */
[----:B------:R-:W-:-:S04]  /*5030*/  IMAD.HI.U32 R9, R28, R4, RZ ;  /* 0x000000041c097227 */ /* 0x000fc800078e00ff */
[----:B------:R-:W-:Y:S02]  /*5040*/  IMAD.MOV R9, RZ, RZ, -R9 ;  /* 0x000000ffff097224 */ /* 0x000fe400078e0a09 */
[----:B------:R-:W-:-:S04]  /*5050*/  IMAD.HI.U32 R8, R28, R3, RZ ;  /* 0x000000031c087227 */ /* 0x000fc800078e00ff */
[----:B------:R-:W-:Y:S02]  /*5060*/  IMAD R9, R29, R9, R4 ;  /* 0x000000091d097224 */ /* 0x000fe400078e0204 */
[----:B------:R-:W-:-:S04]  /*5070*/  IMAD.HI.U32 R7, R28, R6, RZ ;  /* 0x000000061c077227 */ /* 0x000fc800078e00ff */
[----:B------:R-:W-:Y:S02]  /*5080*/  IMAD.MOV R8, RZ, RZ, -R8 ;  /* 0x000000ffff087224 */ /* 0x000fe400078e0a08 */
[----:B------:R-:W-:Y:S02]  /*5090*/  IMAD.MOV R7, RZ, RZ, -R7 ;  /* 0x000000ffff077224 */ /* 0x000fe400078e0a07 */
[C---:B------:R-:W-:Y:S02]  /*50a0*/  IMAD R8, R29.reuse, R8, R3 ;  /* 0x000000081d087224 */ /* 0x040fe400078e0203 */
[----:B------:R-:W-:Y:S01]  /*50b0*/  IMAD R6, R29, R7, R6 ;  /* 0x000000071d067224 */ /* 0x000fe200078e0206 */
[----:B--2---:R-:W-:Y:S02]  /*50c0*/  IABS R2, R12 ;  /* 0x0000000c00027213 */ /* 0x004fe40000000000 */
[----:B------:R-:W2:Y:S03]  /*50d0*/  LDL R12, [R1+0x317c] ;  /* 0x00317c00010c7983 */ /* 0x000ea60000100800 */
[----:B-1----:R-:W-:Y:S01]  /*50e0*/  IMAD.HI.U32 R5, R28, R2, RZ ;  /* 0x000000021c057227 */ /* 0x002fe200078e00ff */
[----:B------:R-:W-:Y:S01]  /*50f0*/  STL [R1+0x37c], R9 ;  /* 0x00037c0901007387 */ /* 0x000fe20000100800 */
[----:B---3--:R-:W-:-:S02]  /*5100*/  IABS R0, R13 ;  /* 0x0000000d00007213 */ /* 0x008fc40000000000 */
[----:B------:R-:W-:Y:S01]  /*5110*/  IMAD.MOV R5, RZ, RZ, -R5 ;  /* 0x000000ffff057224 */ /* 0x000fe200078e0a05 */
[----:B------:R-:W3:Y:S03]  /*5120*/  LDL R13, [R1+0x3178] ;  /* 0x00317800010d7983 */ /* 0x000ee60000100800 */
[----:B------:R-:W-:Y:S01]  /*5130*/  IMAD R5, R29, R5, R2 ;  /* 0x000000051d057224 */ /* 0x000fe200078e0202 */
[----:B------:R-:W-:Y:S01]  /*5140*/  STL [R1+0x364], R8 ;  /* 0x0003640801007387 */ /* 0x000fe20000100800 */
[----:B----4-:R-:W-:-:S03]  /*5150*/  IABS R3, R14 ;  /* 0x0000000e00037213 */ /* 0x010fc60000000000 */
[----:B------:R-:W4:Y:S04]  /*5160*/  LDL R14, [R1+0x3174] ;  /* 0x00317400010e7983 */ /* 0x000f280000100800 */
[----:B------:R0:W-:Y:S01]  /*5170*/  STL [R1+0x36c], R6 ;  /* 0x00036c0601007387 */ /* 0x0001e20000100800 */
[----:B-----5:R-:W-:-:S03]  /*5180*/  IABS R2, R11 ;  /* 0x0000000b00027213 */ /* 0x020fc60000000000 */
[----:B------:R1:W-:Y:S04]  /*5190*/  STL [R1+0x370], R5 ;  /* 0x0003700501007387 */ /* 0x0003e80000100800 */
[----:B------:R-:W5:Y:S01]  /*51a0*/  LDL R11, [R1+0x3170] ;  /* 0x00317000010b7983 */ /* 0x000f620000100800 */
[----:B------:R-:W-:-:S04]  /*51b0*/  IMAD.HI.U32 R4, R28, R0, RZ ;  /* 0x000000001c047227 */ /* 0x000fc800078e00ff */
[----:B------:R-:W-:-:S04]  /*51c0*/  IMAD.MOV R4, RZ, RZ, -R4 ;  /* 0x000000ffff047224 */ /* 0x000fc800078e0a04 */
[----:B------:R-:W-:-:S05]  /*51d0*/  IMAD R0, R29, R4, R0 ;  /* 0x000000041d007224 */ /* 0x000fca00078e0200 */
[----:B------:R2:W-:Y:S01]  /*51e0*/  STL [R1+0x374], R0 ;  /* 0x0003740001007387 */ /* 0x0005e20000100800 */
[----:B0-----:R-:W-:-:S03]  /*51f0*/  IABS R6, R15 ;  /* 0x0000000f00067213 */ /* 0x001fc60000000000 */
[----:B------:R-:W5:Y:S01]  /*5200*/  LDL R15, [R1+0x316c] ;  /* 0x00316c00010f7983 */ /* 0x000f620000100800 */
[----:B------:R-:W-:-:S04]  /*5210*/  IMAD.HI.U32 R9, R28, R3, RZ ;  /* 0x000000031c097227 */ /* 0x000fc800078e00ff */
[----:B------:R-:W-:Y:S01]  /*5220*/  IMAD.MOV R9, RZ, RZ, -R9 ;  /* 0x000000ffff097224 */ /* 0x000fe200078e0a09 */
[----:B------:R-:W-:Y:S02]  /*5230*/  IABS R4, R10 ;  /* 0x0000000a00047213 */ /* 0x000fe40000000000 */
[----:B------:R-:W5:Y:S01]  /*5240*/  LDL R10, [R1+0x3168] ;  /* 0x00316800010a7983 */ /* 0x000f620000100800 */
[----:B------:R-:W-:-:S04]  /*5250*/  IMAD.HI.U32 R8, R28, R2, RZ ;  /* 0x000000021c087227 */ /* 0x000fc800078e00ff */
[----:B------:R-:W-:Y:S02]  /*5260*/  IMAD R9, R29, R9, R3 ;  /* 0x000000091d097224 */ /* 0x000fe400078e0203 */
[----:B------:R-:W-:Y:S02]  /*5270*/  IMAD.MOV R8, RZ, RZ, -R8 ;  /* 0x000000ffff087224 */ /* 0x000fe400078e0a08 */
[C---:B------:R-:W-:Y:S01]  /*5280*/  IMAD.HI.U32 R7, R28.reuse, R6, RZ ;  /* 0x000000061c077227 */ /* 0x040fe200078e00ff */
[----:B------:R-:W-:Y:S03]  /*5290*/  STL [R1+0x368], R9 ;  /* 0x0003680901007387 */ /* 0x000fe60000100800 */
[----:B-1----:R-:W-:-:S04]  /*52a0*/  IMAD.HI.U32 R5, R28, R4, RZ ;  /* 0x000000041c057227 */ /* 0x002fc800078e00ff */
[C---:B------:R-:W-:Y:S02]  /*52b0*/  IMAD R8, R29.reuse, R8, R2 ;  /* 0x000000081d087224 */ /* 0x040fe400078e0202 */
[----:B------:R-:W-:Y:S02]  /*52c0*/  IMAD.MOV R7, RZ, RZ, -R7 ;  /* 0x000000ffff077224 */ /* 0x000fe400078e0a07 */
[----:B------:R-:W-:Y:S02]  /*52d0*/  IMAD.MOV R5, RZ, RZ, -R5 ;  /* 0x000000ffff057224 */ /* 0x000fe400078e0a05 */
[C---:B------:R-:W-:Y:S02]  /*52e0*/  IMAD R6, R29.reuse, R7, R6 ;  /* 0x000000071d067224 */ /* 0x040fe400078e0206 */
[----:B------:R-:W-:Y:S01]  /*52f0*/  IMAD R5, R29, R5, R4 ;  /* 0x000000051d057224 */ /* 0x000fe200078e0204 */
[----:B--2---:R-:W-:Y:S02]  /*5300*/  IABS R0, R12 ;  /* 0x0000000c00007213 */ /* 0x004fe40000000000 */
[----:B------:R-:W2:Y:S03]  /*5310*/  LDL R12, [R1+0x3164] ;  /* 0x00316400010c7983 */ /* 0x000ea60000100800 */
[----:B------:R-:W-:Y:S01]  /*5320*/  IMAD.HI.U32 R3, R28, R0, RZ ;  /* 0x000000001c037227 */ /* 0x000fe200078e00ff */
[----:B------:R-:W-:Y:S01]  /*5330*/  STL [R1+0x350], R8 ;  /* 0x0003500801007387 */ /* 0x000fe20000100800 */
[----:B---3--:R-:W-:-:S02]  /*5340*/  IABS R2, R13 ;  /* 0x0000000d00027213 */ /* 0x008fc40000000000 */
[----:B------:R-:W-:Y:S01]  /*5350*/  IMAD.MOV R3, RZ, RZ, -R3 ;  /* 0x000000ffff037224 */ /* 0x000fe200078e0a03 */
[----:B------:R-:W3:Y:S03]  /*5360*/  LDL R13, [R1+0x3160] ;  /* 0x00316000010d7983 */ /* 0x000ee60000100800 */
[----:B------:R-:W-:Y:S01]  /*5370*/  IMAD R0, R29, R3, R0 ;  /* 0x000000031d007224 */ /* 0x000fe200078e0200 */
[----:B------:R5:W-:Y:S01]  /*5380*/  STL [R1+0x358], R6 ;  /* 0x0003580601007387 */ /* 0x000be20000100800 */
[----:B----4-:R-:W-:-:S03]  /*5390*/  IABS R4, R14 ;  /* 0x0000000e00047213 */ /* 0x010fc60000000000 */
[----:B------:R-:W-:Y:S04]  /*53a0*/  STL [R1+0x35c], R5 ;  /* 0x00035c0501007387 */ /* 0x000fe80000100800 */
[----:B------:R-:W4:Y:S04]  /*53b0*/  LDL R14, [R1+0x315c] ;  /* 0x00315c00010e7983 */ /* 0x000f280000100800 */
[----:B------:R0:W-:Y:S01]  /*53c0*/  STL [R1+0x360], R0 ;  /* 0x0003600001007387 */ /* 0x0001e20000100800 */
[----:B-----5:R-:W-:-:S03]  /*53d0*/  IABS R6, R11 ;  /* 0x0000000b00067213 */ /* 0x020fc60000000000 */
[----:B------:R-:W5:Y:S01]  /*53e0*/  LDL R11, [R1+0x3158] ;  /* 0x00315800010b7983 */ /* 0x000f620000100800 */
[----:B------:R-:W-:-:S04]  /*53f0*/  IMAD.HI.U32 R9, R28, R2, RZ ;  /* 0x000000021c097227 */ /* 0x000fc800078e00ff */
[----:B------:R-:W-:-:S04]  /*5400*/  IMAD.MOV R9, RZ, RZ, -R9 ;  /* 0x000000ffff097224 */ /* 0x000fc800078e0a09 */
[----:B------:R-:W-:Y:S01]  /*5410*/  IMAD R9, R29, R9, R2 ;  /* 0x000000091d097224 */ /* 0x000fe200078e0202 */
[----:B------:R-:W-:Y:S02]  /*5420*/  IABS R3, R15 ;  /* 0x0000000f00037213 */ /* 0x000fe40000000000 */
[----:B------:R-:W5:Y:S01]  /*5430*/  LDL R15, [R1+0x3154] ;  /* 0x00315400010f7983 */ /* 0x000f620000100800 */
[----:B------:R-:W-:-:S03]  /*5440*/  IMAD.HI.U32 R8, R28, R4, RZ ;  /* 0x000000041c087227 */ /* 0x000fc600078e00ff */
[----:B------:R-:W-:Y:S01]  /*5450*/  STL [R1+0x354], R9 ;  /* 0x0003540901007387 */ /* 0x000fe20000100800 */
[----:B------:R-:W-:Y:S01]  /*5460*/  IMAD.MOV R8, RZ, RZ, -R8 ;  /* 0x000000ffff087224 */ /* 0x000fe200078e0a08 */
[----:B0-----:R-:W-:Y:S02]  /*5470*/  IABS R0, R10 ;  /* 0x0000000a00007213 */ /* 0x001fe40000000000 */
[----:B------:R-:W5:Y:S01]  /*5480*/  LDL R10, [R1+0x3150] ;  /* 0x00315000010a7983 */ /* 0x000f620000100800 */
[----:B------:R-:W-:-:S04]  /*5490*/  IMAD.HI.U32 R7, R28, R6, RZ ;  /* 0x000000061c077227 */ /* 0x000fc800078e00ff */
[----:B------:R-:W-:-:S04]  /*54a0*/  IMAD.HI.U32 R5, R28, R3, RZ ;  /* 0x000000031c057227 */ /* 0x000fc800078e00ff */
[----:B------:R-:W-:Y:S02]  /*54b0*/  IMAD R8, R29, R8, R4 ;  /* 0x000000081d087224 */ /* 0x000fe400078e0204 */
[----:B------:R-:W-:Y:S02]  /*54c0*/  IMAD.MOV R7, RZ, RZ, -R7 ;  /* 0x000000ffff077224 */ /* 0x000fe400078e0a07 */
[----:B------:R-:W-:Y:S01]  /*54d0*/  IMAD.MOV R5, RZ, RZ, -R5 ;  /* 0x000000ffff057224 */ /* 0x000fe200078e0a05 */
[----:B------:R-:W-:Y:S01]  /*54e0*/  STL [R1+0x33c], R8 ;  /* 0x00033c0801007387 */ /* 0x000fe20000100800 */
[----:B------:R-:W-:-:S04]  /*54f0*/  IMAD.HI.U32 R2, R28, R0, RZ ;  /* 0x000000001c027227 */ /* 0x000fc800078e00ff */
[C---:B------:R-:W-:Y:S02]  /*5500*/  IMAD R6, R29.reuse, R7, R6 ;  /* 0x000000071d067224 */ /* 0x040fe400078e0206 */
[----:B------:R-:W-:Y:S02]  /*5510*/  IMAD R5, R29, R5, R3 ;  /* 0x000000051d057224 */ /* 0x000fe400078e0203 */
[----:B------:R-:W-:-:S04]  /*5520*/  IMAD.MOV R2, RZ, RZ, -R2 ;  /* 0x000000ffff027224 */ /* 0x000fc800078e0a02 */
[----:B------:R-:W-:Y:S01]  /*5530*/  IMAD R0, R29, R2, R0 ;  /* 0x000000021d007224 */ /* 0x000fe200078e0200 */
[----:B--2---:R-:W-:Y:S02]  /*5540*/  IABS R4, R12 ;  /* 0x0000000c00047213 */ /* 0x004fe40000000000 */
[----:B------:R-:W2:Y:S04]  /*5550*/  LDL R12, [R1+0x314c] ;  /* 0x00314c00010c7983 */ /* 0x000ea80000100800 */
[----:B------:R4:W-:Y:S01]  /*5560*/  STL [R1+0x344], R6 ;  /* 0x0003440601007387 */ /* 0x0009e20000100800 */
[----:B---3--:R-:W-:-:S03]  /*5570*/  IABS R3, R13 ;  /* 0x0000000d00037213 */ /* 0x008fc60000000000 */
[----:B------:R-:W-:Y:S04]  /*5580*/  STL [R1+0x348], R5 ;  /* 0x0003480501007387 */ /* 0x000fe80000100800 */
[----:B------:R-:W3:Y:S04]  /*5590*/  LDL R13, [R1+0x3148] ;  /* 0x00314800010d7983 */ /* 0x000ee80000100800 */
[----:B------:R0:W-:Y:S01]  /*55a0*/  STL [R1+0x34c], R0 ;  /* 0x00034c0001007387 */ /* 0x0001e20000100800 */
[----:B----4-:R-:W-:-:S03]  /*55b0*/  IABS R6, R14 ;  /* 0x0000000e00067213 */ /* 0x010fc60000000000 */
[----:B------:R-:W4:Y:S01]  /*55c0*/  LDL R14, [R1+0x3144] ;  /* 0x00314400010e7983 */ /* 0x000f220000100800 */
[----:B-----5:R-:W-:-:S03]  /*55d0*/  IABS R2, R11 ;  /* 0x0000000b00027213 */ /* 0x020fc60000000000 */
[----:B------:R-:W5:Y:S01]  /*55e0*/  LDL R11, [R1+0x3140] ;  /* 0x00314000010b7983 */ /* 0x000f620000100800 */
[----:B------:R-:W-:-:S04]  /*55f0*/  IMAD.HI.U32 R9, R28, R4, RZ ;  /* 0x000000041c097227 */ /* 0x000fc800078e00ff */
[----:B------:R-:W-:-:S04]  /*5600*/  IMAD.MOV R9, RZ, RZ, -R9 ;  /* 0x000000ffff097224 */ /* 0x000fc800078e0a09 */
[----:B------:R-:W-:Y:S02]  /*5610*/  IMAD R9, R29, R9, R4 ;  /* 0x000000091d097224 */ /* 0x000fe400078e0204 */
[----:B------:R-:W-:-:S03]  /*5620*/  IMAD.HI.U32 R8, R28, R3, RZ ;  /* 0x000000031c087227 */ /* 0x000fc600078e00ff */
[----:B------:R1:W-:Y:S01]  /*5630*/  STL [R1+0x340], R9 ;  /* 0x0003400901007387 */ /* 0x0003e20000100800 */
[----:B0-----:R-:W-:-:S03]  /*5640*/  IABS R0, R15 ;  /* 0x0000000f00007213 */ /* 0x001fc60000000000 */
[----:B------:R-:W5:Y:S01]  /*5650*/  LDL R15, [R1+0x313c] ;  /* 0x00313c00010f7983 */ /* 0x000f620000100800 */
[----:B------:R-:W-:-:S04]  /*5660*/  IMAD.MOV R8, RZ, RZ, -R8 ;  /* 0x000000ffff087224 */ /* 0x000fc800078e0a08 */
[----:B------:R-:W-:Y:S02]  /*5670*/  IMAD R8, R29, R8, R3 ;  /* 0x000000081d087224 */ /* 0x000fe400078e0203 */
[----:B------:R-:W-:-:S03]  /*5680*/  IMAD.HI.U32 R7, R28, R6, RZ ;  /* 0x000000061c077227 */ /* 0x000fc600078e00ff */
[----:B------:R-:W-:Y:S01]  /*5690*/  STL [R1+0x328], R8 ;  /* 0x0003280801007387 */ /* 0x000fe20000100800 */
[C---:B------:R-:W-:Y:S01]  /*56a0*/  IMAD.HI.U32 R5, R28.reuse, R2, RZ ;  /* 0x000000021c057227 */ /* 0x040fe200078e00ff */
[----:B------:R-:W-:Y:S02]  /*56b0*/  IABS R3, R10 ;  /* 0x0000000a00037213 */ /* 0x000fe40000000000 */
[----:B------:R-:W5:Y:S01]  /*56c0*/  LDL R10, [R1+0x3138] ;  /* 0x00313800010a7983 */ /* 0x000f620000100800 */
[----:B------:R-:W-:Y:S02]  /*56d0*/  IMAD.MOV R7, RZ, RZ, -R7 ;  /* 0x000000ffff077224 */ /* 0x000fe400078e0a07 */
[----:B------:R-:W-:Y:S02]  /*56e0*/  IMAD.MOV R5, RZ, RZ, -R5 ;  /* 0x000000ffff057224 */ /* 0x000fe400078e0a05 */
[----:B------:R-:W-:Y:S02]  /*56f0*/  IMAD R6, R29, R7, R6 ;  /* 0x000000071d067224 */ /* 0x000fe400078e0206 */
[----:B------:R-:W-:-:S04]  /*5700*/  IMAD.HI.U32 R4, R28, R0, RZ ;  /* 0x000000001c047227 */ /* 0x000fc800078e00ff */
[----:B------:R-:W-:Y:S01]  /*5710*/  IMAD R5, R29, R5, R2 ;  /* 0x000000051d057224 */ /* 0x000fe200078e0202 */
[----:B------:R3:W-:Y:S01]  /*5720*/  STL [R1+0x330], R6 ;  /* 0x0003300601007387 */ /* 0x0007e20000100800 */
[----:B------:R-:W-:-:S03]  /*5730*/  IMAD.MOV R4, RZ, RZ, -R4 ;  /* 0x000000ffff047224 */ /* 0x000fc600078e0a04 */
[----:B------:R-:W-:Y:S01]  /*5740*/  STL [R1+0x334], R5 ;  /* 0x0003340501007387 */ /* 0x000fe20000100800 */
[----:B------:R-:W-:Y:S02]  /*5750*/  IMAD R0, R29, R4, R0 ;  /* 0x000000041d007224 */ /* 0x000fe400078e0200 */
[----:B-1----:R-:W-:-:S04]  /*5760*/  IMAD.HI.U32 R9, R28, R3, RZ ;  /* 0x000000031c097227 */ /* 0x002fc800078e00ff */
[----:B------:R-:W-:-:S04]  /*5770*/  IMAD.MOV R9, RZ, RZ, -R9 ;  /* 0x000000ffff097224 */ /* 0x000fc800078e0a09 */
[----:B------:R-:W-:Y:S01]  /*5780*/  IMAD R9, R29, R9, R3 ;  /* 0x000000091d097224 */ /* 0x000fe200078e0203 */
[----:B--2---:R-:W-:Y:S02]  /*5790*/  IABS R2, R12 ;  /* 0x0000000c00027213 */ /* 0x004fe40000000000 */
[----:B------:R-:W2:Y:S04]  /*57a0*/  LDL R12, [R1+0x3134] ;  /* 0x00313400010c7983 */ /* 0x000ea80000100800 */
[----:B------:R5:W-:Y:S01]  /*57b0*/  STL [R1+0x338], R0 ;  /* 0x0003380001007387 */ /* 0x000be20000100800 */
[----:B---3--:R-:W-:-:S03]  /*57c0*/  IABS R6, R13 ;  /* 0x0000000d00067213 */ /* 0x008fc60000000000 */
[----:B------:R-:W3:Y:S01]  /*57d0*/  LDL R13, [R1+0x3130] ;  /* 0x00313000010d7983 */ /* 0x000ee20000100800 */
[----:B----4-:R-:W-:-:S03]  /*57e0*/  IABS R4, R14 ;  /* 0x0000000e00047213 */ /* 0x010fc60000000000 */
[----:B------:R-:W4:Y:S04]  /*57f0*/  LDL R14, [R1+0x312c] ;  /* 0x00312c00010e7983 */ /* 0x000f280000100800 */
[----:B------:R0:W-:Y:S01]  /*5800*/  STL [R1+0x32c], R9 ;  /* 0x00032c0901007387 */ /* 0x0001e20000100800 */
[----:B-----5:R-:W-:-:S03]  /*5810*/  IABS R0, R11 ;  /* 0x0000000b00007213 */ /* 0x020fc60000000000 */
[----:B------:R-:W5:Y:S01]  /*5820*/  LDL R11, [R1+0x3128] ;  /* 0x00312800010b7983 */ /* 0x000f620000100800 */
[----:B------:R-:W-:-:S04]  /*5830*/  IMAD.HI.U32 R8, R28, R2, RZ ;  /* 0x000000021c087227 */ /* 0x000fc800078e00ff */
[----:B------:R-:W-:-:S04]  /*5840*/  IMAD.MOV R8, RZ, RZ, -R8 ;  /* 0x000000ffff087224 */ /* 0x000fc800078e0a08 */
[----:B------:R-:W-:Y:S02]  /*5850*/  IMAD R8, R29, R8, R2 ;  /* 0x000000081d087224 */ /* 0x000fe400078e0202 */
[----:B------:R-:W-:-:S03]  /*5860*/  IMAD.HI.U32 R7, R28, R6, RZ ;  /* 0x000000061c077227 */ /* 0x000fc600078e00ff */
[----:B------:R1:W-:Y:S01]  /*5870*/  STL [R1+0x314], R8 ;  /* 0x0003140801007387 */ /* 0x0003e20000100800 */
[----:B------:R-:W-:Y:S01]  /*5880*/  IMAD.HI.U32 R5, R28, R4, RZ ;  /* 0x000000041c057227 */ /* 0x000fe200078e00ff */
[----:B------:R-:W-:Y:S02]  /*5890*/  IABS R2, R15 ;  /* 0x0000000f00027213 */ /* 0x000fe40000000000 */
[----:B------:R-:W5:Y:S01]  /*58a0*/  LDL R15, [R1+0x3124] ;  /* 0x00312400010f7983 */ /* 0x000f620000100800 */
[----:B------:R-:W-:Y:S02]  /*58b0*/  IMAD.MOV R7, RZ, RZ, -R7 ;  /* 0x000000ffff077224 */ /* 0x000fe400078e0a07 */
[----:B------:R-:W-:Y:S02]  /*58c0*/  IMAD.MOV R5, RZ, RZ, -R5 ;  /* 0x000000ffff057224 */ /* 0x000fe400078e0a05 */
[C---:B------:R-:W-:Y:S02]  /*58d0*/  IMAD R6, R29.reuse, R7, R6 ;  /* 0x000000071d067224 */ /* 0x040fe400078e0206 */
[----:B------:R-:W-:-:S02]  /*58e0*/  IMAD R5, R29, R5, R4 ;  /* 0x000000051d057224 */ /* 0x000fc400078e0204 */
[----:B------:R-:W-:Y:S01]  /*58f0*/  IMAD.HI.U32 R3, R28, R0, RZ ;  /* 0x000000001c037227 */ /* 0x000fe200078e00ff */
[----:B------:R2:W-:Y:S01]  /*5900*/  STL [R1+0x31c], R6 ;  /* 0x00031c0601007387 */ /* 0x0005e20000100800 */
[----:B------:R-:W-:-:S03]  /*5910*/  IABS R4, R10 ;  /* 0x0000000a00047213 */ /* 0x000fc60000000000 */
        /* <DEDUP_REMOVED lines=14> */
[----:B------:R-:W3:Y:S04]  /*5a00*/  LDL R13, [R1+0x3118] ;  /* 0x00311800010d7983 */ /* 0x000ee80000100800 */
[----:B------:R-:W-:Y:S01]  /*5a10*/  STL [R1+0x318], R9 ;  /* 0x0003180901007387 */ /* 0x000fe20000100800 */
[----:B----4-:R-:W-:-:S03]  /*5a20*/  IABS R0, R14 ;  /* 0x0000000e00007213 */ /* 0x010fc60000000000 */
[----:B------:R-:W4:Y:S04]  /*5a30*/  LDL R14, [R1+0x3110] ;  /* 0x00311000010e7983 */ /* 0x000f280000100800 */
[----:B------:R-:W-:Y:S01]  /*5a40*/  STL [R1+0x300], R8 ;  /* 0x0003000801007387 */ /* 0x000fe20000100800 */
[----:B-----5:R-:W-:-:S03]  /*5a50*/  IABS R4, R11 ;  /* 0x0000000b00047213 */ /* 0x020fc60000000000 */
[----:B------:R-:W5:Y:S01]  /*5a60*/  LDL R11, [R1+0x3114] ;  /* 0x00311400010b7983 */ /* 0x000f620000100800 */
[----:B------:R-:W-:-:S04]  /*5a70*/  IMAD.HI.U32 R7, R28, R6, RZ ;  /* 0x000000061c077227 */ /* 0x000fc800078e00ff */
[----:B------:R-:W-:-:S04]  /*5a80*/  IMAD.HI.U32 R5, R28, R3, RZ ;  /* 0x000000031c057227 */ /* 0x000fc800078e00ff */
[----:B------:R-:W-:Y:S02]  /*5a90*/  IMAD.MOV R7, RZ, RZ, -R7 ;  /* 0x000000ffff077224 */ /* 0x000fe400078e0a07 */
[----:B------:R-:W-:Y:S02]  /*5aa0*/  IMAD.MOV R5, RZ, RZ, -R5 ;  /* 0x000000ffff057224 */ /* 0x000fe400078e0a05 */
[C---:B------:R-:W-:Y:S02]  /*5ab0*/  IMAD R6, R29.reuse, R7, R6 ;  /* 0x000000071d067224 */ /* 0x040fe400078e0206 */
[----:B------:R-:W-:-:S03]  /*5ac0*/  IMAD R5, R29, R5, R3 ;  /* 0x000000051d057224 */ /* 0x000fc600078e0203 */
[----:B------:R0:W-:Y:S01]  /*5ad0*/  STL [R1+0x308], R6 ;  /* 0x0003080601007387 */ /* 0x0001e20000100800 */
[----:B------:R-:W-:-:S03]  /*5ae0*/  IABS R3, R15 ;  /* 0x0000000f00037213 */ /* 0x000fc60000000000 */
[----:B------:R1:W-:Y:S01]  /*5af0*/  STL [R1+0x30c], R5 ;  /* 0x00030c0501007387 */ /* 0x0003e20000100800 */
[----:B------:R-:W-:-:S03]  /*5b00*/  IMAD.HI.U32 R2, R28, R0, RZ ;  /* 0x000000001c027227 */ /* 0x000fc600078e00ff */
[----:B------:R-:W5:Y:S01]  /*5b10*/  LDL R15, [R1+0x310c] ;  /* 0x00310c00010f7983 */ /* 0x000f620000100800 */
[----:B------:R-:W-:-:S04]  /*5b20*/  IMAD.MOV R2, RZ, RZ, -R2 ;  /* 0x000000ffff027224 */ /* 0x000fc800078e0a02 */
[----:B------:R-:W-:-:S05]  /*5b30*/  IMAD R0, R29, R2, R0 ;  /* 0x000000021d007224 */ /* 0x000fca00078e0200 */
[----:B------:R3:W-:Y:S01]  /*5b40*/  STL [R1+0x310], R0 ;  /* 0x0003100001007387 */ /* 0x0007e20000100800 */
[----:B0-----:R-:W-:-:S03]  /*5b50*/  IABS R6, R10 ;  /* 0x0000000a00067213 */ /* 0x001fc60000000000 */
        /* <DEDUP_REMOVED lines=13> */
[----:B------:R-:W-:Y:S03]  /*5c30*/  STL [R1+0x304], R9 ;  /* 0x0003040901007387 */ /* 0x000fe60000100800 */
[----:B------:R-:W-:Y:S01]  /*5c40*/  IMAD.MOV R5, RZ, RZ, -R5 ;  /* 0x000000ffff057224 */ /* 0x000fe200078e0a05 */
[----:B---3--:R-:W-:-:S02]  /*5c50*/  IABS R0, R13 ;  /* 0x0000000d00007213 */ /* 0x008fc40000000000 */
[----:B------:R-:W3:Y:S01]  /*5c60*/  LDL R13, [R1+0x3100] ;  /* 0x00310000010d7983 */ /* 0x000ee20000100800 */
[----:B------:R-:W-:-:S03]  /*5c70*/  IMAD R5, R29, R5, R2 ;  /* 0x000000051d057224 */ /* 0x000fc600078e0202 */
        /* <DEDUP_REMOVED lines=31> */
[----:B------:R-:W-:Y:S03]  /*5e70*/  STL [R1+0x2d8], R8 ;  /* 0x0002d80801007387 */ /* 0x000fe60000100800 */
[----:B------:R-:W-:Y:S01]  /*5e80*/  IMAD.MOV R3, RZ, RZ, -R3 ;  /* 0x000000ffff037224 */ /* 0x000fe200078e0a03 */
[----:B---3--:R-:W-:-:S02]  /*5e90*/  IABS R2, R13 ;  /* 0x0000000d00027213 */ /* 0x008fc40000000000 */
[----:B------:R-:W3:Y:S01]  /*5ea0*/  LDL R13, [R1+0x30ec] ;  /* 0x0030ec00010d7983 */ /* 0x000ee20000100800 */
[----:B------:R-:W-:-:S03]  /*5eb0*/  IMAD R0, R29, R3, R0 ;  /* 0x000000031d007224 */ /* 0x000fc600078e0200 */
        /* <DEDUP_REMOVED lines=30> */
[----:B------:R4:W-:Y:S04]  /*60a0*/  STL [R1+0x2cc], R6 ;  /* 0x0002cc0601007387 */ /* 0x0009e80000100800 */
[----:B------:R-:W-:Y:S01]  /*60b0*/  STL [R1+0x2d0], R5 ;  /* 0x0002d00501007387 */ /* 0x000fe20000100800 */
[----:B---3--:R-:W-:-:S03]  /*60c0*/  IABS R3, R13 ;  /* 0x0000000d00037213 */ /* 0x008fc60000000000 */
        /* <DEDUP_REMOVED lines=147> */
[----:B------:R5:W-:Y:S04]  /*6a00*/  STL [R1+0x268], R6 ;  /* 0x0002680601007387 */ /* 0x000be80000100800 */
[----:B------:R-:W-:Y:S01]  /*6a10*/  STL [R1+0x26c], R5 ;  /* 0x00026c0501007387 */ /* 0x000fe20000100800 */
[----:B----4-:R-:W-:-:S03]  /*6a20*/  IABS R4, R14 ;  /* 0x0000000e00047213 */ /* 0x010fc60000000000 */
        /* <DEDUP_REMOVED lines=144> */
[----:B------:R0:W-:Y:S04]  /*7330*/  STL [R1+0x204], R6 ;  /* 0x0002040601007387 */ /* 0x0001e80000100800 */
[----:B------:R1:W-:Y:S01]  /*7340*/  STL [R1+0x208], R5 ;  /* 0x0002080501007387 */ /* 0x0003e20000100800 */
[----:B-----5:R-:W-:-:S03]  /*7350*/  IABS R2, R11 ;  /* 0x0000000b00027213 */ /* 0x020fc60000000000 */
        /* <DEDUP_REMOVED lines=74> */
[----:B------:R-:W-:Y:S01]  /*7800*/  IMAD.MOV R8, RZ, RZ, -R8 ;  /* 0x000000ffff087224 */ /* 0x000fe200078e0a08 */
[----:B0-----:R-:W-:Y:S02]  /*7810*/  IABS R0, R15 ;  /* 0x0000000f00007213 */ /* 0x001fe40000000000 */
[----:B------:R-:W5:Y:S01]  /*7820*/  LDL R15, [R1+0x2fdc] ;  /* 0x002fdc00010f7983 */ /* 0x000f620000100800 */
[----:B------:R-:W-:Y:S02]  /*7830*/  IMAD R8, R29, R8, R3 ;  /* 0x000000081d087224 */ /* 0x000fe400078e0203 */
[----:B------:R-:W-:-:S03]  /*7840*/  IMAD.HI.U32 R7, R28, R6, RZ ;  /* 0x000000061c077227 */ /* 0x000fc600078e00ff */
[----:B------:R-:W-:Y:S01]  /*7850*/  STL [R1+0x1c0], R8 ;  /* 0x0001c00801007387 */ /* 0x000fe20000100800 */
[----:B------:R-:W-:Y:S01]  /*7860*/  IMAD.HI.U32 R5, R28, R2, RZ ;  /* 0x000000021c057227 */ /* 0x000fe200078e00ff */
[----:B------:R-:W-:-:S03]  /*7870*/  IABS R3, R10 ;  /* 0x0000000a00037213 */ /* 0x000fc60000000000 */
[----:B------:R-:W-:Y:S01]  /*7880*/  IMAD.MOV R7, RZ, RZ, -R7 ;  /* 0x000000ffff077224 */ /* 0x000fe200078e0a07 */
[----:B------:R-:W5:Y:S01]  /*7890*/  LDL R10, [R1+0x2fd4] ;  /* 0x002fd400010a7983 */ /* 0x000f620000100800 */
        /* <DEDUP_REMOVED lines=26> */
[----:B------:R-:W-:-:S04]  /*7a40*/  IMAD.HI.U32 R5, R28, R4, RZ ;  /* 0x000000041c057227 */ /* 0x000fc800078e00ff */
[----:B------:R-:W-:Y:S01]  /*7a50*/  IMAD.MOV R7, RZ, RZ, -R7 ;  /* 0x000000ffff077224 */ /* 0x000fe200078e0a07 */
[----:B------:R-:W-:Y:S02]  /*7a60*/  IABS R2, R15 ;  /* 0x0000000f00027213 */ /* 0x000fe40000000000 */
[----:B------:R-:W5:Y:S01]  /*7a70*/  LDL R15, [R1+0x2fc4] ;  /* 0x002fc400010f7983 */ /* 0x000f620000100800 */
[----:B------:R-:W-:Y:S02]  /*7a80*/  IMAD.MOV R5, RZ, RZ, -R5 ;  /* 0x000000ffff057224 */ /* 0x000fe400078e0a05 */
[C---:B------:R-:W-:Y:S02]  /*7a90*/  IMAD R6, R29.reuse, R7, R6 ;  /* 0x000000071d067224 */ /* 0x040fe400078e0206 */
[----:B------:R-:W-:Y:S02]  /*7aa0*/  IMAD R5, R29, R5, R4 ;  /* 0x000000051d057224 */ /* 0x000fe400078e0204 */
        /* <DEDUP_REMOVED lines=31> */
[----:B------:R-:W-:-:S03]  /*7ca0*/  IMAD.HI.U32 R2, R28, R0, RZ ;  /* 0x000000001c027227 */ /* 0x000fc600078e00ff */
[----:B------:R1:W-:Y:S01]  /*7cb0*/  STL [R1+0x1a0], R5 ;  /* 0x0001a00501007387 */ /* 0x0003e20000100800 */
[----:B------:R-:W-:-:S03]  /*7cc0*/  IABS R3, R15 ;  /* 0x0000000f00037213 */ /* 0x000fc60000000000 */
        /* <DEDUP_REMOVED lines=37> */
[----:B------:R-:W-:Y:S02]  /*7f20*/  IMAD.MOV R9, RZ, RZ, -R9 ;  /* 0x000000ffff097224 */ /* 0x000fe400078e0a09 */
[C---:B------:R-:W-:Y:S01]  /*7f30*/  IMAD.HI.U32 R8, R28.reuse, R2, RZ ;  /* 0x000000021c087227 */ /* 0x040fe200078e00ff */
[----:B------:R-:W-:Y:S02]  /*7f40*/  IABS R4, R10 ;  /* 0x0000000a00047213 */ /* 0x000fe40000000000 */
[----:B------:R-:W5:Y:S01]  /*7f50*/  LDL R10, [R1+0x2f8c] ;  /* 0x002f8c00010a7983 */ /* 0x000f620000100800 */
        /* <DEDUP_REMOVED lines=32> */
[----:B------:R-:W-:Y:S02]  /*8160*/  IMAD.MOV R8, RZ, RZ, -R8 ;  /* 0x000000ffff087224 */ /* 0x000fe400078e0a08 */
[C---:B------:R-:W-:Y:S01]  /*8170*/  IMAD.HI.U32 R7, R28.reuse, R6, RZ ;  /* 0x000000061c077227 */ /* 0x040fe200078e00ff */
[----:B0-----:R-:W-:Y:S02]  /*8180*/  IABS R0, R10 ;  /* 0x0000000a00007213 */ /* 0x001fe40000000000 */
[----:B------:R-:W5:Y:S01]  /*8190*/  LDL R10, [R1+0x2f74] ;  /* 0x002f7400010a7983 */ /* 0x000f620000100800 */
        /* <DEDUP_REMOVED lines=32> */
[----:B------:R-:W-:-:S04]  /*83a0*/  IMAD.HI.U32 R5, R28, R2, RZ ;  /* 0x000000021c057227 */ /* 0x000fc800078e00ff */
[----:B------:R-:W-:Y:S01]  /*83b0*/  IMAD.MOV R7, RZ, RZ, -R7 ;  /* 0x000000ffff077224 */ /* 0x000fe200078e0a07 */
[----:B------:R-:W-:Y:S02]  /*83c0*/  IABS R3, R10 ;  /* 0x0000000a00037213 */ /* 0x000fe40000000000 */
        /* <DEDUP_REMOVED lines=35> */
[----:B------:R2:W-:Y:S04]  /*8600*/  STL [R1+0x124], R6 ;  /* 0x0001240601007387 */ /* 0x0005e80000100800 */
[----:B------:R-:W-:Y:S01]  /*8610*/  STL [R1+0x128], R5 ;  /* 0x0001280501007387 */ /* 0x000fe20000100800 */
[----:B------:R-:W-:-:S03]  /*8620*/  IABS R4, R10 ;  /* 0x0000000a00047213 */ /* 0x000fc60000000000 */
[----:B------:R-:W5:Y:S01]  /*8630*/  LDL R10, [R1+0x2f44] ;  /* 0x002f4400010a7983 */ /* 0x000f620000100800 */
[----:B------:R-:W-:-:S04]  /*8640*/  IMAD.MOV R3, RZ, RZ, -R3 ;  /* 0x000000ffff037224 */ /* 0x000fc800078e0a03 */
        /* <DEDUP_REMOVED lines=245> */
[C---:B------:R-:W-:Y:S01]  /*95a0*/  IMAD.HI.U32 R8, R28.reuse, R2, RZ ;  /* 0x000000021c087227 */ /* 0x040fe200078e00ff */
[----:B------:R-:W-:Y:S02]  /*95b0*/  IABS R4, R10 ;  /* 0x0000000a00047213 */ /* 0x000fe40000000000 */
[----:B------:R-:W5:Y:S01]  /*95c0*/  LDL R10, [R1+0x2e9c] ;  /* 0x002e9c00010a7983 */ /* 0x000f620000100800 */
[----:B------:R-:W-:Y:S02]  /*95d0*/  IMAD.MOV R9, RZ, RZ, -R9 ;  /* 0x000000ffff097224 */ /* 0x000fe400078e0a09 */
[----:B------:R-:W-:Y:S02]  /*95e0*/  IMAD.MOV R8, RZ, RZ, -R8 ;  /* 0x000000ffff087224 */ /* 0x000fe400078e0a08 */
[----:B------:R-:W-:Y:S02]  /*95f0*/  IMAD R9, R29, R9, R3 ;  /* 0x000000091d097224 */ /* 0x000fe400078e0203 */
[----:B------:R-:W-:-:S04]  /*9600*/  IMAD.HI.U32 R7, R28, R6, RZ ;  /* 0x000000061c077227 */ /* 0x000fc800078e00ff */
[----:B-1----:R-:W-:Y:S01]  /*9610*/  IMAD.HI.U32 R5, R28, R4, RZ ;  /* 0x000000041c057227 */ /* 0x002fe200078e00ff */
[----:B------:R-:W-:Y:S03]  /*9620*/  STL [R1+0x60], R9 ;  /* 0x0000600901007387 */ /* 0x000fe60000100800 */
[C---:B------:R-:W-:Y:S02]  /*9630*/  IMAD R8, R29.reuse, R8, R2 ;  /* 0x000000081d087224 */ /* 0x040fe400078e0202 */
[----:B------:R-:W-:Y:S02]  /*9640*/  IMAD.MOV R7, RZ, RZ, -R7 ;  /* 0x000000ffff077224 */ /* 0x000fe400078e0a07 */
[----:B------:R-:W-:Y:S02]  /*9650*/  IMAD.MOV R5, RZ, RZ, -R5 ;  /* 0x000000ffff057224 */ /* 0x000fe400078e0a05 */
[----:B------:R-:W-:-:S02]  /*9660*/  IMAD R6, R29, R7, R6 ;  /* 0x000000071d067224 */ /* 0x000fc400078e0206 */
        /* <DEDUP_REMOVED lines=20> */
[----:B------:R-:W5:Y:S04]  /*97b0*/  LDL R15, [R1+0x2e88] ;  /* 0x002e8800010f7983 */ /* 0x000f680000100800 */
[----:B------:R-:W-:Y:S01]  /*97c0*/  STL [R1+0x130], R9 ;  /* 0x0001300901007387 */ /* 0x000fe20000100800 */
[----:B------:R-:W-:-:S04]  /*97d0*/  IMAD.HI.U32 R8, R28, R4, RZ ;  /* 0x000000041c087227 */ /* 0x000fc800078e00ff */
[C---:B------:R-:W-:Y:S01]  /*97e0*/  IMAD.HI.U32 R7, R28.reuse, R6, RZ ;  /* 0x000000061c077227 */ /* 0x040fe200078e00ff */
[----:B0-----:R-:W-:Y:S02]  /*97f0*/  IABS R0, R10 ;  /* 0x0000000a00007213 */ /* 0x001fe40000000000 */
[----:B------:R-:W5:Y:S01]  /*9800*/  LDL R10, [R1+0x2e84] ;  /* 0x002e8400010a7983 */ /* 0x000f620000100800 */
[----:B------:R-:W-:-:S04]  /*9810*/  IMAD.HI.U32 R5, R28, R3, RZ ;  /* 0x000000031c057227 */ /* 0x000fc800078e00ff */
[----:B------:R-:W-:Y:S02]  /*9820*/  IMAD.MOV R8, RZ, RZ, -R8 ;  /* 0x000000ffff087224 */ /* 0x000fe400078e0a08 */
[----:B------:R-:W-:Y:S02]  /*9830*/  IMAD.MOV R7, RZ, RZ, -R7 ;  /* 0x000000ffff077224 */ /* 0x000fe400078e0a07 */
[----:B------:R-:W-:Y:S02]  /*9840*/  IMAD.MOV R5, RZ, RZ, -R5 ;  /* 0x000000ffff057224 */ /* 0x000fe400078e0a05 */
[C---:B------:R-:W-:Y:S02]  /*9850*/  IMAD R8, R29.reuse, R8, R4 ;  /* 0x000000081d087224 */ /* 0x040fe400078e0204 */
[C---:B------:R-:W-:Y:S02]  /*9860*/  IMAD R6, R29.reuse, R7, R6 ;  /* 0x000000071d067224 */ /* 0x040fe400078e0206 */
[----:B------:R-:W-:Y:S01]  /*9870*/  IMAD R5, R29, R5, R3 ;  /* 0x000000051d057224 */ /* 0x000fe200078e0203 */
[----:B------:R-:W-:Y:S01]  /*9880*/  STL [R1+0xf0], R8 ;  /* 0x0000f00801007387 */ /* 0x000fe20000100800 */
[----:B------:R-:W-:-:S04]  /*9890*/  IMAD.HI.U32 R2, R28, R0, RZ ;  /* 0x000000001c027227 */ /* 0x000fc800078e00ff */
[----:B------:R-:W-:-:S04]  /*98a0*/  IMAD.MOV R2, RZ, RZ, -R2 ;  /* 0x000000ffff027224 */ /* 0x000fc800078e0a02 */
[----:B------:R-:W-:Y:S01]  /*98b0*/  IMAD R0, R29, R2, R0 ;  /* 0x000000021d007224 */ /* 0x000fe200078e0200 */
[----:B--2---:R-:W-:Y:S02]  /*98c0*/  IABS R4, R12 ;  /* 0x0000000c00047213 */ /* 0x004fe40000000000 */
[----:B------:R-:W2:Y:S04]  /*98d0*/  LDL R12, [R1+0x2e80] ;  /* 0x002e8000010c7983 */ /* 0x000ea80000100800 */
[----:B------:R4:W-:Y:S04]  /*98e0*/  STL [R1+0xf8], R6 ;  /* 0x0000f80601007387 */ /* 0x0009e80000100800 */
[----:B------:R-:W-:Y:S01]  /*98f0*/  STL [R1+0x108], R5 ;  /* 0x0001080501007387 */ /* 0x000fe20000100800 */
[----:B---3--:R-:W-:-:S03]  /*9900*/  IABS R3, R13 ;  /* 0x0000000d00037213 */ /* 0x008fc60000000000 */
[----:B------:R-:W3:Y:S01]  /*9910*/  LDL R13, [R1+0x2e7c] ;  /* 0x002e7c00010d7983 */ /* 0x000ee20000100800 */
[----:B----4-:R-:W-:-:S03]  /*9920*/  IABS R6, R14 ;  /* 0x0000000e00067213 */ /* 0x010fc60000000000 */
[----:B------:R-:W4:Y:S04]  /*9930*/  LDL R14, [R1+0x2e78] ;  /* 0x002e7800010e7983 */ /* 0x000f280000100800 */
[----:B------:R5:W-:Y:S02]  /*9940*/  STL [R1+0x110], R0 ;  /* 0x0001100001007387 */ /* 0x000be40000100800 */
[----:B-----5:R-:W-:Y:S02]  /*9950*/  IABS R0, R11 ;  /* 0x0000000b00007213 */ /* 0x020fe40000000000 */
[----:B------:R-:W5:Y:S01]  /*9960*/  LDL R11, [R1+0x2e74] ;  /* 0x002e7400010b7983 */ /* 0x000f620000100800 */
[----:B------:R-:W-:-:S04]  /*9970*/  IMAD.HI.U32 R9, R28, R4, RZ ;  /* 0x000000041c097227 */ /* 0x000fc800078e00ff */
[----:B------:R-:W-:-:S04]  /*9980*/  IMAD.MOV R9, RZ, RZ, -R9 ;  /* 0x000000ffff097224 */ /* 0x000fc800078e0a09 */
[----:B------:R-:W-:Y:S02]  /*9990*/  IMAD R9, R29, R9, R4 ;  /* 0x000000091d097224 */ /* 0x000fe400078e0204 */
[----:B------:R-:W-:-:S03]  /*99a0*/  IMAD.HI.U32 R8, R28, R3, RZ ;  /* 0x000000031c087227 */ /* 0x000fc600078e00ff */
[----:B------:R-:W-:Y:S01]  /*99b0*/  STL [R1+0xf4], R9 ;  /* 0x0000f40901007387 */ /* 0x000fe20000100800 */
[----:B------:R-:W-:-:S03]  /*99c0*/  IABS R2, R15 ;  /* 0x0000000f00027213 */ /* 0x000fc60000000000 */
[----:B------:R-:W4:Y:S01]  /*99d0*/  LDL R15, [R1+0x2e70] ;  /* 0x002e7000010f7983 */ /* 0x000f220000100800 */
[----:B------:R-:W-:-:S04]  /*99e0*/  IMAD.MOV R8, RZ, RZ, -R8 ;  /* 0x000000ffff087224 */ /* 0x000fc800078e0a08 */
[----:B------:R-:W-:-:S05]  /*99f0*/  IMAD R8, R29, R8, R3 ;  /* 0x000000081d087224 */ /* 0x000fca00078e0203 */
[----:B------:R-:W-:Y:S01]  /*9a00*/  STL [R1+0xb8], R8 ;  /* 0x0000b80801007387 */ /* 0x000fe20000100800 */
[C---:B------:R-:W-:Y:S01]  /*9a10*/  IMAD.HI.U32 R7, R28.reuse, R6, RZ ;  /* 0x000000061c077227 */ /* 0x040fe200078e00ff */
[----:B------:R-:W-:Y:S02]  /*9a20*/  IABS R3, R10 ;  /* 0x0000000a00037213 */ /* 0x000fe40000000000 */
[----:B------:R-:W4:Y:S01]  /*9a30*/  LDL R10, [R1+0x2e6c] ;  /* 0x002e6c00010a7983 */ /* 0x000f220000100800 */
[----:B------:R-:W-:-:S04]  /*9a40*/  IMAD.HI.U32 R5, R28, R0, RZ ;  /* 0x000000001c057227 */ /* 0x000fc800078e00ff */
[----:B------:R-:W-:-:S04]  /*9a50*/  IMAD.HI.U32 R4, R28, R2, RZ ;  /* 0x000000021c047227 */ /* 0x000fc800078e00ff */
[----:B------:R-:W-:Y:S02]  /*9a60*/  IMAD.MOV R7, RZ, RZ, -R7 ;  /* 0x000000ffff077224 */ /* 0x000fe400078e0a07 */
[----:B------:R-:W-:Y:S02]  /*9a70*/  IMAD.MOV R5, RZ, RZ, -R5 ;  /* 0x000000ffff057224 */ /* 0x000fe400078e0a05 */
[----:B------:R-:W-:Y:S02]  /*9a80*/  IMAD.MOV R4, RZ, RZ, -R4 ;  /* 0x000000ffff047224 */ /* 0x000fe400078e0a04 */
[C---:B------:R-:W-:Y:S02]  /*9a90*/  IMAD R6, R29.reuse, R7, R6 ;  /* 0x000000071d067224 */ /* 0x040fe400078e0206 */
[C---:B------:R-:W-:Y:S02]  /*9aa0*/  IMAD R5, R29.reuse, R5, R0 ;  /* 0x000000051d057224 */ /* 0x040fe400078e0200 */
[----:B------:R-:W-:Y:S01]  /*9ab0*/  IMAD R2, R29, R4, R2 ;  /* 0x000000041d027224 */ /* 0x000fe200078e0202 */
[----:B------:R3:W-:Y:S04]  /*9ac0*/  STL [R1+0xc0], R6 ;  /* 0x0000c00601007387 */ /* 0x0007e80000100800 */
[----:B------:R-:W-:Y:S04]  /*9ad0*/  STL [R1+0xc8], R5 ;  /* 0x0000c80501007387 */ /* 0x000fe80000100800 */
[----:B------:R-:W4:Y:S04]  /*9ae0*/  LDL R19, [R1+0x2e68] ;  /* 0x002e680001137983 */ /* 0x000f280000100800 */
[----:B------:R5:W-:Y:S01]  /*9af0*/  STL [R1+0xd8], R2 ;  /* 0x0000d80201007387 */ /* 0x000be20000100800 */
[----:B---3--:R-:W-:-:S03]  /*9b00*/  IABS R6, R13 ;  /* 0x0000000d00067213 */ /* 0x008fc60000000000 */
[----:B------:R-:W3:Y:S01]  /*9b10*/  LDL R13, [R1+0x2e64] ;  /* 0x002e6400010d7983 */ /* 0x000ee20000100800 */
[----:B-----5:R-:W-:-:S03]  /*9b20*/  IABS R2, R11 ;  /* 0x0000000b00027213 */ /* 0x020fc60000000000 */
[----:B------:R-:W5:Y:S01]  /*9b30*/  LDL R11, [R1+0x2e5c] ;  /* 0x002e5c00010b7983 */ /* 0x000f620000100800 */
[----:B--2---:R-:W-:Y:S01]  /*9b40*/  IABS R0, R12 ;  /* 0x0000000c00007213 */ /* 0x004fe20000000000 */
[C---:B------:R-:W-:Y:S01]  /*9b50*/  IMAD.HI.U32 R9, R28.reuse, R3, RZ ;  /* 0x000000031c097227 */ /* 0x040fe200078e00ff */
[----:B----4-:R-:W-:Y:S01]  /*9b60*/  IABS R4, R14 ;  /* 0x0000000e00047213 */ /* 0x010fe20000000000 */
[----:B------:R-:W2:Y:S02]  /*9b70*/  LDL R12, [R1+0x2e60] ;  /* 0x002e6000010c7983 */ /* 0x000ea40000100800 */
[----:B------:R-:W-:-:S04]  /*9b80*/  IMAD.HI.U32 R8, R28, R0, RZ ;  /* 0x000000001c087227 */ /* 0x000fc800078e00ff */
[----:B------:R-:W-:Y:S02]  /*9b90*/  IMAD.MOV R9, RZ, RZ, -R9 ;  /* 0x000000ffff097224 */ /* 0x000fe400078e0a09 */
[----:B------:R-:W-:Y:S02]  /*9ba0*/  IMAD.MOV R8, RZ, RZ, -R8 ;  /* 0x000000ffff087224 */ /* 0x000fe400078e0a08 */
[C---:B------:R-:W-:Y:S02]  /*9bb0*/  IMAD R9, R29.reuse, R9, R3 ;  /* 0x000000091d097224 */ /* 0x040fe400078e0203 */
[----:B------:R-:W-:-:S03]  /*9bc0*/  IMAD R8, R29, R8, R0 ;  /* 0x000000081d087224 */ /* 0x000fc600078e0200 */
[----:B------:R-:W-:Y:S01]  /*9bd0*/  STL [R1+0xbc], R9 ;  /* 0x0000bc0901007387 */ /* 0x000fe20000100800 */
[----:B------:R-:W-:Y:S01]  /*9be0*/  IABS R0, R15 ;  /* 0x0000000f00007213 */ /* 0x000fe20000000000 */
[C---:B------:R-:W-:Y:S02]  /*9bf0*/  IMAD.HI.U32 R7, R28.reuse, R6, RZ ;  /* 0x000000061c077227 */ /* 0x040fe400078e00ff */
[----:B------:R-:W-:Y:S02]  /*9c00*/  STL [R1+0x1c], R8 ;  /* 0x00001c0801007387 */ /* 0x000fe40000100800 */
[----:B------:R-:W-:Y:S02]  /*9c10*/  IMAD.HI.U32 R5, R28, R4, RZ ;  /* 0x000000041c057227 */ /* 0x000fe400078e00ff */
[----:B------:R-:W4:Y:S02]  /*9c20*/  LDL R15, [R1+0x2e58] ;  /* 0x002e5800010f7983 */ /* 0x000f240000100800 */
[----:B------:R-:W-:-:S02]  /*9c30*/  IMAD.MOV R7, RZ, RZ, -R7 ;  /* 0x000000ffff077224 */ /* 0x000fc400078e0a07 */
[----:B------:R-:W-:Y:S02]  /*9c40*/  IMAD.MOV R5, RZ, RZ, -R5 ;  /* 0x000000ffff057224 */ /* 0x000fe400078e0a05 */
[C---:B------:R-:W-:Y:S02]  /*9c50*/  IMAD R6, R29.reuse, R7, R6 ;  /* 0x000000071d067224 */ /* 0x040fe400078e0206 */
[----:B------:R-:W-:-:S03]  /*9c60*/  IMAD R4, R29, R5, R4 ;  /* 0x000000051d047224 */ /* 0x000fc600078e0204 */
[----:B------:R0:W-:Y:S04]  /*9c70*/  STL [R1+0x18], R6 ;  /* 0x0000180601007387 */ /* 0x0001e80000100800 */
[----:B------:R-:W-:Y:S01]  /*9c80*/  STL [R1+0x14], R4 ;  /* 0x0000140401007387 */ /* 0x000fe20000100800 */
[----:B------:R-:W-:-:S03]  /*9c90*/  IMAD.HI.U32 R3, R28, R2, RZ ;  /* 0x000000021c037227 */ /* 0x000fc600078e00ff */
[----:B------:R-:W4:Y:S01]  /*9ca0*/  LDL R14, [R1+0x2e54] ;  /* 0x002e5400010e7983 */ /* 0x000f220000100800 */
[----:B0-----:R-:W-:-:S03]  /*9cb0*/  IABS R6, R10 ;  /* 0x0000000a00067213 */ /* 0x001fc60000000000 */
[----:B------:R-:W4:Y:S01]  /*9cc0*/  LDL R10, [R1+0x2e50] ;  /* 0x002e5000010a7983 */ /* 0x000f220000100800 */
[----:B------:R-:W-:-:S04]  /*9cd0*/  IMAD.MOV R3, RZ, RZ, -R3 ;  /* 0x000000ffff037224 */ /* 0x000fc800078e0a03 */
[----:B------:R-:W-:Y:S02]  /*9ce0*/  IMAD R2, R29, R3, R2 ;  /* 0x000000031d027224 */ /* 0x000fe400078e0202 */
[----:B------:R-:W-:-:S03]  /*9cf0*/  IMAD.HI.U32 R8, R28, R0, RZ ;  /* 0x000000001c087227 */ /* 0x000fc600078e00ff */
[----:B------:R3:W-:Y:S01]  /*9d00*/  STL [R1+0x10], R2 ;  /* 0x0000100201007387 */ /* 0x0007e20000100800 */
[----:B------:R-:W-:-:S04]  /*9d10*/  IMAD.MOV R8, RZ, RZ, -R8 ;  /* 0x000000ffff087224 */ /* 0x000fc800078e0a08 */
[----:B------:R-:W-:Y:S01]  /*9d20*/  IMAD R8, R29, R8, R0 ;  /* 0x000000081d087224 */ /* 0x000fe200078e0200 */
[----:B---3--:R-:W-:Y:S02]  /*9d30*/  IABS R2, R13 ;  /* 0x0000000d00027213 */ /* 0x008fe40000000000 */
[----:B------:R-:W3:Y:S04]  /*9d40*/  LDL R13, [R1+0x2e4c] ;  /* 0x002e4c00010d7983 */ /* 0x000ee80000100800 */
[----:B------:R-:W-:Y:S01]  /*9d50*/  STL [R1+0xc], R8 ;  /* 0x00000c0801007387 */ /* 0x000fe20000100800 */
[----:B-----5:R-:W-:-:S03]  /*9d60*/  IABS R26, R11 ;  /* 0x0000000b001a7213 */ /* 0x020fc60000000000 */
[----:B------:R-:W5:Y:S01]  /*9d70*/  LDL R11, [R1+0x2e48] ;  /* 0x002e4800010b7983 */ /* 0x000f620000100800 */
[----:B------:R-:W-:Y:S01]  /*9d80*/  IABS R4, R19 ;  /* 0x0000001300047213 */ /* 0x000fe20000000000 */
[----:B------:R-:W-:-:S04]  /*9d90*/  IMAD.HI.U32 R7, R28, R6, RZ ;  /* 0x000000061c077227 */ /* 0x000fc800078e00ff */
[----:B------:R-:W-:-:S04]  /*9da0*/  IMAD.HI.U32 R5, R28, R4, RZ ;  /* 0x000000041c057227 */ /* 0x000fc800078e00ff */
[----:B------:R-:W-:Y:S02]  /*9db0*/  IMAD.MOV R7, RZ, RZ, -R7 ;  /* 0x000000ffff077224 */ /* 0x000fe400078e0a07 */
[----:B------:R-:W-:Y:S02]  /*9dc0*/  IMAD.MOV R5, RZ, RZ, -R5 ;  /* 0x000000ffff057224 */ /* 0x000fe400078e0a05 */
[C---:B------:R-:W-:Y:S02]  /*9dd0*/  IMAD R6, R29.reuse, R7, R6 ;  /* 0x000000071d067224 */ /* 0x040fe400078e0206 */
[----:B------:R-:W-:Y:S01]  /*9de0*/  IMAD R4, R29, R5, R4 ;  /* 0x000000051d047224 */ /* 0x000fe200078e0204 */
[----:B--2---:R-:W-:Y:S02]  /*9df0*/  IABS R27, R12 ;  /* 0x0000000c001b7213 */ /* 0x004fe40000000000 */
[----:B------:R-:W-:Y:S01]  /*9e00*/  STL [R1+0x8], R6 ;  /* 0x0000080601007387 */ /* 0x000fe20000100800 */
[----:B------:R-:W-:-:S03]  /*9e10*/  IMAD.HI.U32 R3, R28, R2, RZ ;  /* 0x000000021c037227 */ /* 0x000fc600078e00ff */
[----:B------:R-:W-:Y:S01]  /*9e20*/  STL [R1+0x4], R4 ;  /* 0x0000040401007387 */ /* 0x000fe20000100800 */
[----:B----4-:R-:W-:Y:S01]  /*9e30*/  IABS R25, R15 ;  /* 0x0000000f00197213 */ /* 0x010fe20000000000 */
[----:B------:R-:W-:Y:S02]  /*9e40*/  IMAD.HI.U32 R0, R28, R27, RZ ;  /* 0x0000001b1c007227 */ /* 0x000fe400078e00ff */
[----:B------:R-:W2:Y:S02]  /*9e50*/  LDL R15, [R1+0x2e44] ;  /* 0x002e4400010f7983 */ /* 0x000ea40000100800 */
[----:B------:R-:W-:Y:S02]  /*9e60*/  IMAD.MOV R3, RZ, RZ, -R3 ;  /* 0x000000ffff037224 */ /* 0x000fe400078e0a03 */
[----:B------:R-:W-:Y:S02]  /*9e70*/  IMAD.MOV R0, RZ, RZ, -R0 ;  /* 0x000000ffff007224 */ /* 0x000fe400078e0a00 */
[----:B------:R-:W-:-:S02]  /*9e80*/  IMAD R2, R29, R3, R2 ;  /* 0x000000031d027224 */ /* 0x000fc400078e0202 */
[----:B------:R-:W-:-:S03]  /*9e90*/  IMAD R27, R29, R0, R27 ;  /* 0x000000001d1b7224 */ /* 0x000fc600078e021b */
[----:B------:R0:W-:Y:S04]  /*9ea0*/  STL [R1], R2 ;  /* 0x0000000201007387 */ /* 0x0001e80000100800 */
[----:B------:R-:W-:Y:S01]  /*9eb0*/  STL [R1+0x33e8], R27 ;  /* 0x0033e81b01007387 */ /* 0x000fe20000100800 */
[----:B------:R-:W-:-:S03]  /*9ec0*/  IABS R23, R10 ;  /* 0x0000000a00177213 */ /* 0x000fc60000000000 */
[----:B------:R-:W4:Y:S01]  /*9ed0*/  LDL R10, [R1+0x2e3c] ;  /* 0x002e3c00010a7983 */ /* 0x000f220000100800 */
[C---:B------:R-:W-:Y:S01]  /*9ee0*/  IMAD.HI.U32 R0, R28.reuse, R26, RZ ;  /* 0x0000001a1c007227 */ /* 0x040fe200078e00ff */
[----:B------:R-:W-:Y:S02]  /*9ef0*/  IABS R24, R14 ;  /* 0x0000000e00187213 */ /* 0x000fe40000000000 */
[----:B------:R-:W4:Y:S01]  /*9f00*/  LDL R14, [R1+0x2e40] ;  /* 0x002e4000010e7983 */ /* 0x000f220000100800 */
[----:B0-----:R-:W-:-:S04]  /*9f10*/  IMAD.HI.U32 R2, R28, R25, RZ ;  /* 0x000000191c027227 */ /* 0x001fc800078e00ff */
[----:B------:R-:W-:Y:S02]  /*9f20*/  IMAD.MOV R0, RZ, RZ, -R0 ;  /* 0x000000ffff007224 */ /* 0x000fe400078e0a00 */
[----:B------:R-:W-:Y:S02]  /*9f30*/  IMAD.MOV R3, RZ, RZ, -R2 ;  /* 0x000000ffff037224 */ /* 0x000fe400078e0a02 */
[C---:B------:R-:W-:Y:S02]  /*9f40*/  IMAD R26, R29.reuse, R0, R26 ;  /* 0x000000001d1a7224 */ /* 0x040fe400078e021a */
[----:B------:R-:W-:Y:S01]  /*9f50*/  IMAD R25, R29, R3, R25 ;  /* 0x000000031d197224 */ /* 0x000fe200078e0219 */
[----:B---3--:R-:W-:Y:S02]  /*9f60*/  IABS R22, R13 ;  /* 0x0000000d00167213 */ /* 0x008fe40000000000 */
[----:B------:R-:W3:Y:S04]  /*9f70*/  LDL R13, [R1+0x2e38] ;  /* 0x002e3800010d7983 */ /* 0x000ee80000100800 */
[----:B------:R-:W-:Y:S04]  /*9f80*/  STL [R1+0x33ec], R26 ;  /* 0x0033ec1a01007387 */ /* 0x000fe80000100800 */
        /* <DEDUP_REMOVED lines=9> */
[----:B------:R-:W-:Y:S01]  /*a020*/  STL [R1+0x33c4], R24 ;  /* 0x0033c41801007387 */ /* 0x000fe20000100800 */
[----:B------:R-:W-:-:S03]  /*a030*/  IMAD.HI.U32 R2, R28, R22, RZ ;  /* 0x000000161c027227 */ /* 0x000fc600078e00ff */
[----:B------:R-:W-:Y:S01]  /*a040*/  STL [R1+0x33c0], R23 ;  /* 0x0033c01701007387 */ /* 0x000fe20000100800 */
[----:B--2---:R-:W-:-:S03]  /*a050*/  IABS R20, R15 ;  /* 0x0000000f00147213 */ /* 0x004fc60000000000 */
[----:B------:R-:W2:Y:S01]  /*a060*/  LDL R15, [R1+0x2e30] ;  /* 0x002e3000010f7983 */ /* 0x000ea20000100800 */
[----:B------:R-:W-:-:S04]  /*a070*/  IMAD.MOV R2, RZ, RZ, -R2 ;  /* 0x000000ffff027224 */ /* 0x000fc800078e0a02 */
[----:B------:R-:W-:-:S05]  /*a080*/  IMAD R22, R29, R2, R22 ;  /* 0x000000021d167224 */ /* 0x000fca00078e0216 */
[----:B------:R-:W-:Y:S01]  /*a090*/  STL [R1+0x33bc], R22 ;  /* 0x0033bc1601007387 */ /* 0x000fe20000100800 */
[----:B----4-:R-:W-:Y:S01]  /*a0a0*/  IABS R18, R10 ;  /* 0x0000000a00127213 */ /* 0x010fe20000000000 */
[C---:B------:R-:W-:Y:S02]  /*a0b0*/  IMAD.HI.U32 R0, R28.reuse, R21, RZ ;  /* 0x000000151c007227 */ /* 0x040fe400078e00ff */
[----:B------:R-:W4:Y:S01]  /*a0c0*/  LDL R10, [R1+0x2e28] ;  /* 0x002e2800010a7983 */ /* 0x000f220000100800 */
[----:B------:R-:W-:Y:S01]  /*a0d0*/  IABS R19, R14 ;  /* 0x0000000e00137213 */ /* 0x000fe20000000000 */
[----:B------:R-:W-:Y:S02]  /*a0e0*/  IMAD.HI.U32 R2, R28, R20, RZ ;  /* 0x000000141c027227 */ /* 0x000fe400078e00ff */
[----:B------:R-:W4:Y:S02]  /*a0f0*/  LDL R14, [R1+0x2e2c] ;  /* 0x002e2c00010e7983 */ /* 0x000f240000100800 */
[----:B------:R-:W-:-:S02]  /*a100*/  IMAD.MOV R0, RZ, RZ, -R0 ;  /* 0x000000ffff007224 */ /* 0x000fc400078e0a00 */
[----:B------:R-:W4:Y:S01]  /*a110*/  LDL R12, [R1+0x2e24] ;  /* 0x002e2400010c7983 */ /* 0x000f220000100800 */
[----:B------:R-:W-:Y:S02]  /*a120*/  IMAD.MOV R3, RZ, RZ, -R2 ;  /* 0x000000ffff037224 */ /* 0x000fe400078e0a02 */
[----:B------:R-:W-:-:S04]  /*a130*/  IMAD.HI.U32 R4, R28, R19, RZ ;  /* 0x000000131c047227 */ /* 0x000fc800078e00ff */
[----:B------:R-:W-:-:S04]  /*a140*/  IMAD.HI.U32 R5, R28, R18, RZ ;  /* 0x000000121c057227 */ /* 0x000fc800078e00ff */
[C---:B------:R-:W-:Y:S02]  /*a150*/  IMAD R21, R29.reuse, R0, R21 ;  /* 0x000000001d157224 */ /* 0x040fe400078e0215 */
[C---:B------:R-:W-:Y:S02]  /*a160*/  IMAD R20, R29.reuse, R3, R20 ;  /* 0x000000031d147224 */ /* 0x040fe400078e0214 */
[----:B------:R-:W-:Y:S01]  /*a170*/  IMAD.MOV R0, RZ, RZ, -R4 ;  /* 0x000000ffff007224 */ /* 0x000fe200078e0a04 */
[----:B------:R-:W-:Y:S01]  /*a180*/  STL [R1+0x33b8], R21 ;  /* 0x0033b81501007387 */ /* 0x000fe20000100800 */
[----:B------:R-:W-:Y:S02]  /*a190*/  IMAD.MOV R4, RZ, RZ, -R5 ;  /* 0x000000ffff047224 */ /* 0x000fe400078e0a05 */
[C---:B------:R-:W-:Y:S01]  /*a1a0*/  IMAD R19, R29.reuse, R0, R19 ;  /* 0x000000001d137224 */ /* 0x040fe200078e0213 */
[----:B------:R-:W-:Y:S01]  /*a1b0*/  STL [R1+0x33cc], R20 ;  /* 0x0033cc1401007387 */ /* 0x000fe20000100800 */
[----:B------:R-:W-:Y:S01]  /*a1c0*/  IMAD R18, R29, R4, R18 ;  /* 0x000000041d127224 */ /* 0x000fe200078e0212 */
[----:B---3--:R-:W-:-:S05]  /*a1d0*/  IABS R17, R13 ;  /* 0x0000000d00117213 */ /* 0x008fca0000000000 */
[----:B------:R-:W-:-:S04]  /*a1e0*/  IMAD.HI.U32 R2, R28, R17, RZ ;  /* 0x000000111c027227 */ /* 0x000fc800078e00ff */
[----:B------:R-:W-:-:S04]  /*a1f0*/  IMAD.MOV R2, RZ, RZ, -R2 ;  /* 0x000000ffff027224 */ /* 0x000fc800078e0a02 */
[----:B------:R-:W-:Y:S01]  /*a200*/  IMAD R17, R29, R2, R17 ;  /* 0x000000021d117224 */ /* 0x000fe200078e0211 */
[----:B-----5:R-:W-:Y:S02]  /*a210*/  IABS R16, R11 ;  /* 0x0000000b00107213 */ /* 0x020fe40000000000 */
[----:B------:R-:W3:Y:S04]  /*a220*/  LDL R11, [R1+0x2e20] ;  /* 0x002e2000010b7983 */ /* 0x000ee80000100800 */
[----:B------:R-:W-:Y:S04]  /*a230*/  STL [R1+0x33d0], R19 ;  /* 0x0033d01301007387 */ /* 0x000fe80000100800 */
[----:B------:R-:W-:Y:S04]  /*a240*/  STL [R1+0x33d4], R18 ;  /* 0x0033d41201007387 */ /* 0x000fe80000100800 */
[----:B------:R0:W-:Y:S04]  /*a250*/  STL [R1+0x33d8], R17 ;  /* 0x0033d81101007387 */ /* 0x0001e80000100800 */
[----:B------:R-:W5:Y:S01]  /*a260*/  LDL R6, [R1+0x2e0c] ;  /* 0x002e0c0001067983 */ /* 0x000f620000100800 */
[----:B------:R-:W-:-:S03]  /*a270*/  IMAD.HI.U32 R0, R28, R16, RZ ;  /* 0x000000101c007227 */ /* 0x000fc600078e00ff */
[----:B------:R-:W5:Y:S01]  /*a280*/  LDL R9, [R1+0x2e18] ;  /* 0x002e180001097983 */ /* 0x000f620000100800 */
[----:B--2---:R-:W-:Y:S01]  /*a290*/  IABS R15, R15 ;  /* 0x0000000f000f7213 */ /* 0x004fe20000000000 */
[----:B------:R-:W-:Y:S02]  /*a2a0*/  IMAD.MOV R0, RZ, RZ, -R0 ;  /* 0x000000ffff007224 */ /* 0x000fe400078e0a00 */
[----:B------:R-:W2:Y:S02]  /*a2b0*/  LDL R8, [R1+0x2e14] ;  /* 0x002e140001087983 */ /* 0x000ea40000100800 */
[----:B------:R-:W-:-:S04]  /*a2c0*/  IMAD.HI.U32 R2, R28, R15, RZ ;  /* 0x0000000f1c027227 */ /* 0x000fc800078e00ff */
[----:B------:R-:W-:Y:S02]  /*a2d0*/  IMAD.MOV R3, RZ, RZ, -R2 ;  /* 0x000000ffff037224 */ /* 0x000fe400078e0a02 */
[C---:B------:R-:W-:Y:S02]  /*a2e0*/  IMAD R16, R29.reuse, R0, R16 ;  /* 0x000000001d107224 */ /* 0x040fe400078e0210 */
[----:B------:R-:W-:Y:S01]  /*a2f0*/  IMAD R15, R29, R3, R15 ;  /* 0x000000031d0f7224 */ /* 0x000fe200078e020f */
[----:B----4-:R-:W-:Y:S02]  /*a300*/  IABS R13, R10 ;  /* 0x0000000a000d7213 */ /* 0x010fe40000000000 */
[----:B------:R-:W4:Y:S04]  /*a310*/  LDL R10, [R1+0x2e1c] ;  /* 0x002e1c00010a7983 */ /* 0x000f280000100800 */
[----:B------:R-:W-:Y:S04]  /*a320*/  STL [R1+0x33dc], R16 ;  /* 0x0033dc1001007387 */ /* 0x000fe80000100800 */
[----:B------:R-:W-:Y:S04]  /*a330*/  STL [R1+0x33e0], R15 ;  /* 0x0033e00f01007387 */ /* 0x000fe80000100800 */
[----:B0-----:R-:W2:Y:S04]  /*a340*/  LDL.LU R17, [R1+0x50] ;  /* 0x0000500001117983 */ /* 0x001ea80000300800 */
[----:B------:R-:W2:Y:S04]  /*a350*/  LDL.LU R18, [R1+0x4c] ;  /* 0x00004c0001127983 */ /* 0x000ea80000300800 */
[----:B------:R-:W4:Y:S04]  /*a360*/  LDL.LU R21, [R1+0x48] ;  /* 0x0000480001157983 */ /* 0x000f280000300800 */
[----:B------:R-:W4:Y:S01]  /*a370*/  LDL.LU R27, [R1+0x44] ;  /* 0x00004400011b7983 */ /* 0x000f220000300800 */
[----:B------:R-:W-:-:S02]  /*a380*/  IABS R14, R14 ;  /* 0x0000000e000e7213 */ /* 0x000fc40000000000 */
[----:B------:R-:W-:Y:S01]  /*a390*/  IABS R12, R12 ;  /* 0x0000000c000c7213 */ /* 0x000fe20000000000 */
[----:B------:R-:W-:-:S04]  /*a3a0*/  IMAD.HI.U32 R5, R28, R13, RZ ;  /* 0x0000000d1c057227 */ /* 0x000fc800078e00ff */
        /* <DEDUP_REMOVED lines=8> */
[----:B------:R-:W-:Y:S04]  /*a430*/  STL [R1+0x33e4], R14 ;  /* 0x0033e40e01007387 */ /* 0x000fe80000100800 */
[----:B------:R-:W-:Y:S04]  /*a440*/  STL [R1+0x33f0], R13 ;  /* 0x0033f00d01007387 */ /* 0x000fe80000100800 */
[----:B------:R0:W-:Y:S01]  /*a450*/  STL [R1+0x33f4], R12 ;  /* 0x0033f40c01007387 */ /* 0x0001e20000100800 */
[----:B---3--:R-:W-:-:S05]  /*a460*/  IABS R11, R11 ;  /* 0x0000000b000b7213 */ /* 0x008fca0000000000 */
[----:B------:R-:W-:-:S04]  /*a470*/  IMAD.HI.U32 R2, R28, R11, RZ ;  /* 0x0000000b1c027227 */ /* 0x000fc800078e00ff */
[----:B------:R-:W-:Y:S01]  /*a480*/  IMAD.MOV R2, RZ, RZ, -R2 ;  /* 0x000000ffff027224 */ /* 0x000fe200078e0a02 */
[----:B-----5:R-:W-:Y:S02]  /*a490*/  IABS R7, R6 ;  /* 0x0000000600077213 */ /* 0x020fe40000000000 */
[----:B------:R-:W3:Y:S01]  /*a4a0*/  LDL R6, [R1+0x2e08] ;  /* 0x002e080001067983 */ /* 0x000ee20000100800 */
[----:B------:R-:W-:-:S03]  /*a4b0*/  IMAD R11, R29, R2, R11 ;  /* 0x000000021d0b7224 */ /* 0x000fc600078e020b */
[----:B------:R-:W5:Y:S04]  /*a4c0*/  LDL.LU R25, [R1+0x40] ;  /* 0x0000400001197983 */ /* 0x000f680000300800 */
[----:B------:R-:W3:Y:S04]  /*a4d0*/  LDL.LU R26, [R1+0x3c] ;  /* 0x00003c00011a7983 */ /* 0x000ee80000300800 */
[----:B0-----:R-:W3:Y:S04]  /*a4e0*/  LDL.LU R12, [R1+0x34] ;  /* 0x00003400010c7983 */ /* 0x001ee80000300800 */
[----:B------:R-:W3:Y:S04]  /*a4f0*/  LDL.LU R5, [R1+0x30] ;  /* 0x0000300001057983 */ /* 0x000ee80000300800 */
[----:B------:R-:W3:Y:S04]  /*a500*/  LDL.LU R19, [R1+0x2c] ;  /* 0x00002c0001137983 */ /* 0x000ee80000300800 */
[----:B------:R-:W3:Y:S04]  /*a510*/  LDL.LU R20, [R1+0x28] ;  /* 0x0000280001147983 */ /* 0x000ee80000300800 */
[----:B------:R-:W3:Y:S04]  /*a520*/  LDL.LU R22, [R1+0x24] ;  /* 0x0000240001167983 */ /* 0x000ee80000300800 */
[----:B------:R-:W3:Y:S04]  /*a530*/  LDL.LU R23, [R1+0x20] ;  /* 0x0000200001177983 */ /* 0x000ee80000300800 */
[----:B------:R0:W-:Y:S04]  /*a540*/  STL [R1+0x33f8], R11 ;  /* 0x0033f80b01007387 */ /* 0x0001e80000100800 */
[----:B0-----:R-:W3:Y:S01]  /*a550*/  LDL.LU R11, [R1+0x38] ;  /* 0x00003800010b7983 */ /* 0x001ee20000300800 */
[----:B------:R-:W-:-:S04]  /*a560*/  IABS R24, c[0x0][0x178] ;  /* 0x00005e0000187a13 */ /* 0x000fc80000000000 */
[C---:B--2---:R-:W-:Y:S02]  /*a570*/  ISETP.GT.U32.AND P0, PT, R24.reuse, R17, PT ;  /* 0x000000111800720c */ /* 0x044fe40003f04070 */
[C---:B------:R-:W-:Y:S02]  /*a580*/  ISETP.GT.U32.AND P1, PT, R24.reuse, R18, PT ;  /* 0x000000121800720c */ /* 0x040fe40003f24070 */
[C---:B----4-:R-:W-:Y:S02]  /*a590*/  ISETP.GT.U32.AND P2, PT, R24.reuse, R21, PT ;  /* 0x000000151800720c */ /* 0x050fe40003f44070 */
[----:B------:R-:W-:Y:S02]  /*a5a0*/  ISETP.GT.U32.AND P3, PT, R24, R27, PT ;  /* 0x0000001b1800720c */ /* 0x000fe40003f64070 */
[----:B------:R-:W-:Y:S02]  /*a5b0*/  IABS R10, R10 ;  /* 0x0000000a000a7213 */ /* 0x000fe40000000000 */
[----:B------:R-:W-:-:S03]  /*a5c0*/  IABS R9, R9 ;  /* 0x0000000900097213 */ /* 0x000fc60000000000 */
[----:B------:R-:W-:Y:S01]  /*a5d0*/  IMAD.HI.U32 R0, R28, R10, RZ ;  /* 0x0000000a1c007227 */ /* 0x000fe200078e00ff */
[----:B------:R-:W-:-:S03]  /*a5e0*/  IABS R8, R8 ;  /* 0x0000000800087213 */ /* 0x000fc60000000000 */
[--C-:B------:R-:W-:Y:S02]  /*a5f0*/  @!P0 IMAD.IADD R17, R17, 0x1, -R24.reuse ;  /* 0x0000000111118824 */ /* 0x100fe400078e0a18 */
[----:B------:R-:W-:Y:S02]  /*a600*/  @!P1 IMAD.IADD R18, R18, 0x1, -R24 ;  /* 0x0000000112129824 */ /* 0x000fe400078e0a18 */
[----:B------:R-:W-:Y:S02]  /*a610*/  IMAD.MOV R0, RZ, RZ, -R0 ;  /* 0x000000ffff007224 */ /* 0x000fe400078e0a00 */
[--C-:B------:R-:W-:Y:S01]  /*a620*/  @!P2 IMAD.IADD R21, R21, 0x1, -R24.reuse ;  /* 0x000000011515a824 */ /* 0x100fe200078e0a18 */
[C---:B------:R-:W-:Y:S01]  /*a630*/  ISETP.GT.U32.AND P0, PT, R24.reuse, R17, PT ;  /* 0x000000111800720c */ /* 0x040fe20003f04070 */
[----:B------:R-:W-:Y:S01]  /*a640*/  @!P3 IMAD.IADD R27, R27, 0x1, -R24 ;  /* 0x000000011b1bb824 */ /* 0x000fe200078e0a18 */
[----:B------:R-:W-:Y:S01]  /*a650*/  ISETP.GT.U32.AND P3, PT, R24, R18, PT ;  /* 0x000000121800720c */ /* 0x000fe20003f64070 */
[----:B------:R-:W-:Y:S01]  /*a660*/  IMAD.HI.U32 R2, R28, R9, RZ ;  /* 0x000000091c027227 */ /* 0x000fe200078e00ff */
[----:B------:R-:W-:-:S03]  /*a670*/  ISETP.GT.U32.AND P6, PT, R24, R21, PT ;  /* 0x000000151800720c */ /* 0x000fc60003fc4070 */
[----:B------:R-:W-:Y:S02]  /*a680*/  IMAD R10, R29, R0, R10 ;  /* 0x000000001d0a7224 */ /* 0x000fe400078e020a */
[----:B------:R-:W-:Y:S01]  /*a690*/  IMAD.HI.U32 R0, R28, R8, RZ ;  /* 0x000000081c007227 */ /* 0x000fe200078e00ff */
[----:B------:R-:W-:-:S03]  /*a6a0*/  ISETP.GT.U32.AND P4, PT, R24, R27, PT ;  /* 0x0000001b1800720c */ /* 0x000fc60003f84070 */
        /* <DEDUP_REMOVED lines=8> */
[----:B------:R-:W-:-:S02]  /*a730*/  @!P0 IMAD.IADD R17, R17, 0x1, -R24 ;  /* 0x0000000111118824 */ /* 0x000fc400078e0a18 */
[--C-:B------:R-:W-:Y:S01]  /*a740*/  @!P3 IMAD.IADD R18, R18, 0x1, -R24.reuse ;  /* 0x000000011212b824 */ /* 0x100fe200078e0a18 */
[----:B------:R-:W-:Y:S01]  /*a750*/  STL [R1+0x3400], R9 ;  /* 0x0034000901007387 */ /* 0x000fe20000100800 */
[----:B------:R-:W-:-:S03]  /*a760*/  @!P6 IMAD.IADD R21, R21, 0x1, -R24 ;  /* 0x000000011515e824 */ /* 0x000fc600078e0a18 */
[----:B------:R-:W-:Y:S01]  /*a770*/  STL [R1+0x3404], R8 ;  /* 0x0034040801007387 */ /* 0x000fe20000100800 */
[----:B------:R-:W-:-:S03]  /*a780*/  @!P4 IMAD.IADD R27, R27, 0x1, -R24 ;  /* 0x000000011b1bc824 */ /* 0x000fc600078e0a18 */
[----:B------:R-:W-:Y:S04]  /*a790*/  STL [R1+0x3408], R7 ;  /* 0x0034080701007387 */ /* 0x000fe80000100800 */
[----:B------:R-:W-:Y:S04]  /*a7a0*/  STL [R1+0x50], R17 ;  /* 0x0000501101007387 */ /* 0x000fe80000100800 */
[----:B------:R0:W-:Y:S04]  /*a7b0*/  STL [R1+0x4c], R18 ;  /* 0x00004c1201007387 */ /* 0x0001e80000100800 */
[----:B------:R-:W2:Y:S04]  /*a7c0*/  LDL.LU R24, [R1+0x38c] ;  /* 0x00038c0001187983 */ /* 0x000ea80000300800 */
[----:B------:R1:W-:Y:S04]  /*a7d0*/  STL [R1+0x48], R21 ;  /* 0x0000481501007387 */ /* 0x0003e80000100800 */
[----:B------:R-:W4:Y:S04]  /*a7e0*/  LDL.LU R13, [R1+0x390] ;  /* 0x00039000010d7983 */ /* 0x000f280000300800 */
[----:B------:R1:W-:Y:S04]  /*a7f0*/  STL [R1+0x44], R27 ;  /* 0x0000441b01007387 */ /* 0x0003e80000100800 */
[----:B------:R-:W4:Y:S04]  /*a800*/  LDL.LU R4, [R1+0x398] ;  /* 0x0003980001047983 */ /* 0x000f280000300800 */
[----:B0-----:R-:W4:Y:S04]  /*a810*/  LDL.LU R18, [R1+0x39c] ;  /* 0x00039c0001127983 */ /* 0x001f280000300800 */
[----:B-1----:R-:W4:Y:S04]  /*a820*/  LDL.LU R21, [R1+0x3d4] ;  /* 0x0003d40001157983 */ /* 0x002f280000300800 */
[----:B------:R-:W4:Y:S04]  /*a830*/  LDL.LU R27, [R1+0x394] ;  /* 0x00039400011b7983 */ /* 0x000f280000300800 */
[----:B------:R-:W4:Y:S04]  /*a840*/  LDL.LU R10, [R1+0x378] ;  /* 0x00037800010a7983 */ /* 0x000f280000300800 */
[----:B------:R-:W4:Y:S04]  /*a850*/  LDL.LU R14, [R1+0x380] ;  /* 0x00038000010e7983 */ /* 0x000f280000300800 */
[----:B------:R-:W4:Y:S04]  /*a860*/  LDL.LU R15, [R1+0x384] ;  /* 0x00038400010f7983 */ /* 0x000f280000300800 */
[----:B------:R-:W4:Y:S01]  /*a870*/  LDL.LU R16, [R1+0x388] ;  /* 0x0003880001107983 */ /* 0x000f220000300800 */
[----:B-----5:R-:W-:-:S13]  /*a880*/  ISETP.GT.U32.AND P5, PT, R29, R25, PT ;  /* 0x000000191d00720c */ /* 0x020fda0003fa4070 */
[----:B------:R-:W-:Y:S01]  /*a890*/  @!P5 IMAD.IADD R25, R25, 0x1, -R29 ;  /* 0x000000011919d824 */ /* 0x000fe200078e0a1d */
[----:B---3--:R-:W-:-:S13]  /*a8a0*/  ISETP.GT.U32.AND P1, PT, R29, R11, PT ;  /* 0x0000000b1d00720c */ /* 0x008fda0003f24070 */
[----:B------:R-:W-:Y:S01]  /*a8b0*/  @!P1 IMAD.IADD R11, R11, 0x1, -R29 ;  /* 0x000000010b0b9824 */ /* 0x000fe200078e0a1d */
[----:B------:R-:W-:-:S13]  /*a8c0*/  ISETP.GT.U32.AND P1, PT, R29, R25, PT ;  /* 0x000000191d00720c */ /* 0x000fda0003f24070 */
[----:B------:R-:W-:-:S05]  /*a8d0*/  @!P1 IMAD.IADD R25, R25, 0x1, -R29 ;  /* 0x0000000119199824 */ /* 0x000fca00078e0a1d */
[----:B------:R0:W-:Y:S04]  /*a8e0*/  STL [R1+0x40], R25 ;  /* 0x0000401901007387 */ /* 0x0001e80000100800 */
[----:B------:R-:W3:Y:S01]  /*a8f0*/  LDL.LU R17, [R1+0x37c] ;  /* 0x00037c0001117983 */ /* 0x000ee20000300800 */
[C---:B------:R-:W-:Y:S02]  /*a900*/  ISETP.GT.U32.AND P2, PT, R29.reuse, R26, PT ;  /* 0x0000001a1d00720c */ /* 0x040fe40003f44070 */
[C---:B------:R-:W-:Y:S02]  /*a910*/  ISETP.GT.U32.AND P0, PT, R29.reuse, R12, PT ;  /* 0x0000000c1d00720c */ /* 0x040fe40003f04070 */
[C---:B------:R-:W-:Y:S01]  /*a920*/  ISETP.GT.U32.AND P3, PT, R29.reuse, R5, PT ;  /* 0x000000051d00720c */ /* 0x040fe20003f64070 */
[----:B0-----:R-:W5:Y:S01]  /*a930*/  LDL.LU R25, [R1+0x364] ;  /* 0x0003640001197983 */ /* 0x001f620000300800 */
[----:B------:R-:W-:-:S02]  /*a940*/  ISETP.GT.U32.AND P4, PT, R29, R20, PT ;  /* 0x000000141d00720c */ /* 0x000fc40003f84070 */
[C---:B------:R-:W-:Y:S02]  /*a950*/  ISETP.GT.U32.AND P5, PT, R29.reuse, R22, PT ;  /* 0x000000161d00720c */ /* 0x040fe40003fa4070 */
[----:B------:R-:W-:-:S03]  /*a960*/  ISETP.GT.U32.AND P6, PT, R29, R19, PT ;  /* 0x000000131d00720c */ /* 0x000fc60003fc4070 */
[--C-:B------:R-:W-:Y:S01]  /*a970*/  @!P2 IMAD.IADD R26, R26, 0x1, -R29.reuse ;  /* 0x000000011a1aa824 */ /* 0x100fe200078e0a1d */
[----:B------:R-:W-:Y:S01]  /*a980*/  ISETP.GT.U32.AND P2, PT, R29, R23, PT ;  /* 0x000000171d00720c */ /* 0x000fe20003f44070 */
[--C-:B------:R-:W-:Y:S02]  /*a990*/  @!P0 IMAD.IADD R12, R12, 0x1, -R29.reuse ;  /* 0x000000010c0c8824 */ /* 0x100fe400078e0a1d */
[--C-:B------:R-:W-:Y:S01]  /*a9a0*/  @!P3 IMAD.IADD R5, R5, 0x1, -R29.reuse ;  /* 0x000000010505b824 */ /* 0x100fe200078e0a1d */
[C---:B------:R-:W-:Y:S01]  /*a9b0*/  ISETP.GT.U32.AND P3, PT, R29.reuse, R11, PT ;  /* 0x0000000b1d00720c */ /* 0x040fe20003f64070 */
[--C-:B------:R-:W-:Y:S01]  /*a9c0*/  @!P4 IMAD.IADD R20, R20, 0x1, -R29.reuse ;  /* 0x000000011414c824 */ /* 0x100fe200078e0a1d */
[C---:B------:R-:W-:Y:S01]  /*a9d0*/  ISETP.GT.U32.AND P0, PT, R29.reuse, R26, PT ;  /* 0x0000001a1d00720c */ /* 0x040fe20003f04070 */
[--C-:B------:R-:W-:Y:S01]  /*a9e0*/  @!P5 IMAD.IADD R22, R22, 0x1, -R29.reuse ;  /* 0x000000011616d824 */ /* 0x100fe200078e0a1d */
[C---:B------:R-:W-:Y:S02]  /*a9f0*/  ISETP.GT.U32.AND P4, PT, R29.reuse, R12, PT ;  /* 0x0000000c1d00720c */ /* 0x040fe40003f84070 */
[----:B------:R-:W-:Y:S01]  /*aa00*/  ISETP.GT.U32.AND P5, PT, R29, R5, PT ;  /* 0x000000051d00720c */ /* 0x000fe20003fa4070 */
[----:B------:R-:W-:-:S02]  /*aa10*/  @!P6 IMAD.IADD R19, R19, 0x1, -R29 ;  /* 0x000000011313e824 */ /* 0x000fc400078e0a1d */
[----:B------:R-:W-:-:S03]  /*aa20*/  @!P2 IMAD.IADD R23, R23, 0x1, -R29 ;  /* 0x000000011717a824 */ /* 0x000fc600078e0a1d */
[----:B------:R-:W-:Y:S01]  /*aa30*/  ISETP.GT.U32.AND P2, PT, R29, R19, PT ;  /* 0x000000131d00720c */ /* 0x000fe20003f44070 */
[--C-:B------:R-:W-:Y:S01]  /*aa40*/  @!P3 IMAD.IADD R11, R11, 0x1, -R29.reuse ;  /* 0x000000010b0bb824 */ /* 0x100fe200078e0a1d */
[----:B------:R-:W-:Y:S01]  /*aa50*/  ISETP.GT.U32.AND P6, PT, R29, R23, PT ;  /* 0x000000171d00720c */ /* 0x000fe20003fc4070 */
[--C-:B------:R-:W-:Y:S02]  /*aa60*/  @!P0 IMAD.IADD R26, R26, 0x1, -R29.reuse ;  /* 0x000000011a1a8824 */ /* 0x100fe400078e0a1d */
[--C-:B------:R-:W-:Y:S02]  /*aa70*/  @!P4 IMAD.IADD R12, R12, 0x1, -R29.reuse ;  /* 0x000000010c0cc824 */ /* 0x100fe400078e0a1d */
[----:B------:R-:W-:Y:S01]  /*aa80*/  @!P5 IMAD.IADD R5, R5, 0x1, -R29 ;  /* 0x000000010505d824 */ /* 0x000fe200078e0a1d */
[----:B------:R0:W-:Y:S01]  /*aa90*/  STL [R1+0x3c], R26 ;  /* 0x00003c1a01007387 */ /* 0x0001e20000100800 */
[----:B--2---:R-:W-:-:S03]  /*aaa0*/  ISETP.GT.U32.AND P3, PT, R29, R24, PT ;  /* 0x000000181d00720c */ /* 0x004fc60003f64070 */
[----:B0-----:R-:W2:Y:S01]  /*aab0*/  LDL.LU R26, [R1+0x36c] ;  /* 0x00036c00011a7983 */ /* 0x001ea20000300800 */
[----:B----4-:R-:W-:Y:S02]  /*aac0*/  ISETP.GT.U32.AND P4, PT, R29, R13, PT ;  /* 0x0000000d1d00720c */ /* 0x010fe40003f84070 */
[--C-:B------:R-:W-:Y:S01]  /*aad0*/  @!P6 IMAD.IADD R23, R23, 0x1, -R29.reuse ;  /* 0x000000011717e824 */ /* 0x100fe200078e0a1d */
[----:B------:R-:W-:Y:S01]  /*aae0*/  ISETP.GT.U32.AND P5, PT, R29, R4, PT ;  /* 0x000000041d00720c */ /* 0x000fe20003fa4070 */
[----:B------:R-:W-:Y:S01]  /*aaf0*/  @!P2 IMAD.IADD R19, R19, 0x1, -R29 ;  /* 0x000000011313a824 */ /* 0x000fe200078e0a1d */
[----:B------:R-:W-:-:S04]  /*ab00*/  ISETP.GT.U32.AND P1, PT, R29, R20, PT ;  /* 0x000000141d00720c */ /* 0x000fc80003f24070 */
[----:B------:R-:W-:Y:S01]  /*ab10*/  @!P3 IMAD.IADD R24, R24, 0x1, -R29 ;  /* 0x000000011818b824 */ /* 0x000fe200078e0a1d */
[----:B------:R-:W-:-:S03]  /*ab20*/  ISETP.GT.U32.AND P2, PT, R29, R18, PT ;  /* 0x000000121d00720c */ /* 0x000fc60003f44070 */
[--C-:B------:R-:W-:Y:S01]  /*ab30*/  @!P4 IMAD.IADD R13, R13, 0x1, -R29.reuse ;  /* 0x000000010d0dc824 */ /* 0x100fe200078e0a1d */
[C---:B------:R-:W-:Y:S02]  /*ab40*/  ISETP.GT.U32.AND P0, PT, R29.reuse, R22, PT ;  /* 0x000000161d00720c */ /* 0x040fe40003f04070 */
[C---:B------:R-:W-:Y:S01]  /*ab50*/  ISETP.GT.U32.AND P6, PT, R29.reuse, R10, PT ;  /* 0x0000000a1d00720c */ /* 0x040fe20003fc4070 */
[----:B------:R-:W-:Y:S01]  /*ab60*/  @!P5 IMAD.IADD R4, R4, 0x1, -R29 ;  /* 0x000000010404d824 */ /* 0x000fe200078e0a1d */
[C---:B------:R-:W-:Y:S02]  /*ab70*/  ISETP.GT.U32.AND P3, PT, R29.reuse, R14, PT ;  /* 0x0000000e1d00720c */ /* 0x040fe40003f64070 */
[C---:B------:R-:W-:Y:S02]  /*ab80*/  ISETP.GT.U32.AND P4, PT, R29.reuse, R15, PT ;  /* 0x0000000f1d00720c */ /* 0x040fe40003f84070 */
[----:B------:R-:W-:-:S07]  /*ab90*/  ISETP.GT.U32.AND P5, PT, R29, R16, PT ;  /* 0x000000101d00720c */ /* 0x000fce0003fa4070 */
[--C-:B------:R-:W-:Y:S01]  /*aba0*/  @!P6 IMAD.IADD R10, R10, 0x1, -R29.reuse ;  /* 0x000000010a0ae824 */ /* 0x100fe200078e0a1d */
[C---:B------:R-:W-:Y:S01]  /*abb0*/  ISETP.GT.U32.AND P6, PT, R29.reuse, R24, PT ;  /* 0x000000181d00720c */ /* 0x040fe20003fc4070 */
[--C-:B------:R-:W-:Y:S01]  /*abc0*/  @!P1 IMAD.IADD R20, R20, 0x1, -R29.reuse ;  /* 0x0000000114149824 */ /* 0x100fe200078e0a1d */
[----:B------:R-:W-:Y:S01]  /*abd0*/  STL [R1+0x38], R11 ;  /* 0x0000380b01007387 */ /* 0x000fe20000100800 */
[--C-:B------:R-:W-:Y:S02]  /*abe0*/  @!P2 IMAD.IADD R18, R18, 0x1, -R29.reuse ;  /* 0x000000011212a824 */ /* 0x100fe400078e0a1d */
[--C-:B------:R-:W-:Y:S01]  /*abf0*/  @!P3 IMAD.IADD R14, R14, 0x1, -R29.reuse ;  /* 0x000000010e0eb824 */ /* 0x100fe200078e0a1d */
[----:B------:R-:W-:Y:S01]  /*ac00*/  ISETP.GT.U32.AND P3, PT, R29, R13, PT ;  /* 0x0000000d1d00720c */ /* 0x000fe20003f64070 */
[----:B------:R-:W-:Y:S01]  /*ac10*/  STL [R1+0x34], R12 ;  /* 0x0000340c01007387 */ /* 0x000fe20000100800 */
[--C-:B------:R-:W-:Y:S02]  /*ac20*/  @!P0 IMAD.IADD R22, R22, 0x1, -R29.reuse ;  /* 0x0000000116168824 */ /* 0x100fe400078e0a1d */
[--C-:B------:R-:W-:Y:S01]  /*ac30*/  @!P4 IMAD.IADD R15, R15, 0x1, -R29.reuse ;  /* 0x000000010f0fc824 */ /* 0x100fe200078e0a1d */
[----:B------:R-:W-:Y:S01]  /*ac40*/  STL [R1+0x30], R5 ;  /* 0x0000300501007387 */ /* 0x000fe20000100800 */
[C---:B------:R-:W-:Y:S01]  /*ac50*/  ISETP.GT.U32.AND P4, PT, R29.reuse, R4, PT ;  /* 0x000000041d00720c */ /* 0x040fe20003f84070 */
[----:B------:R-:W-:Y:S01]  /*ac60*/  @!P5 IMAD.IADD R16, R16, 0x1, -R29 ;  /* 0x000000011010d824 */ /* 0x000fe200078e0a1d */
[C---:B------:R-:W-:Y:S01]  /*ac70*/  ISETP.GT.U32.AND P5, PT, R29.reuse, R18, PT ;  /* 0x000000121d00720c */ /* 0x040fe20003fa4070 */
[----:B------:R-:W-:Y:S04]  /*ac80*/  STL [R1+0x2c], R19 ;  /* 0x00002c1301007387 */ /* 0x000fe80000100800 */
[----:B------:R-:W-:Y:S01]  /*ac90*/  STL [R1+0x28], R20 ;  /* 0x0000281401007387 */ /* 0x000fe20000100800 */
[----:B------:R-:W-:-:S03]  /*aca0*/  ISETP.GT.U32.AND P1, PT, R29, R21, PT ;  /* 0x000000151d00720c */ /* 0x000fc60003f24070 */
[----:B------:R0:W-:Y:S04]  /*acb0*/  STL [R1+0x20], R23 ;  /* 0x0000201701007387 */ /* 0x0001e80000100800 */
[----:B------:R1:W-:Y:S01]  /*acc0*/  STL [R1+0x24], R22 ;  /* 0x0000241601007387 */ /* 0x0003e20000100800 */
[----:B------:R-:W-:-:S03]  /*acd0*/  @!P6 IMAD.IADD R24, R24, 0x1, -R29 ;  /* 0x000000011818e824 */ /* 0x000fc600078e0a1d */
[----:B0-----:R-:W4:Y:S04]  /*ace0*/  LDL.LU R23, [R1+0x370] ;  /* 0x0003700001177983 */ /* 0x001f280000300800 */
[----:B------:R-:W4:Y:S01]  /*acf0*/  LDL.LU R5, [R1+0x374] ;  /* 0x0003740001057983 */ /* 0x000f220000300800 */
[----:B------:R-:W-:-:S03]  /*ad00*/  @!P3 IMAD.IADD R13, R13, 0x1, -R29 ;  /* 0x000000010d0db824 */ /* 0x000fc600078e0a1d */
[----:B------:R-:W4:Y:S01]  /*ad10*/  LDL.LU R19, [R1+0x368] ;  /* 0x0003680001137983 */ /* 0x000f220000300800 */
[----:B------:R-:W-:-:S03]  /*ad20*/  @!P4 IMAD.IADD R4, R4, 0x1, -R29 ;  /* 0x000000010404c824 */ /* 0x000fc600078e0a1d */
[----:B------:R-:W4:Y:S01]  /*ad30*/  LDL.LU R20, [R1+0x350] ;  /* 0x0003500001147983 */ /* 0x000f220000300800 */
[----:B------:R-:W-:-:S03]  /*ad40*/  @!P5 IMAD.IADD R18, R18, 0x1, -R29 ;  /* 0x000000011212d824 */ /* 0x000fc600078e0a1d */
[----:B-1----:R-:W4:Y:S04]  /*ad50*/  LDL.LU R22, [R1+0x358] ;  /* 0x0003580001167983 */ /* 0x002f280000300800 */
[----:B------:R0:W-:Y:S01]  /*ad60*/  STL [R1+0x38c], R24 ;  /* 0x00038c1801007387 */ /* 0x0001e20000100800 */
[----:B------:R-:W-:-:S03]  /*ad70*/  @!P1 IMAD.IADD R21, R21, 0x1, -R29 ;  /* 0x0000000115159824 */ /* 0x000fc600078e0a1d */
[----:B0-----:R-:W4:Y:S04]  /*ad80*/  LDL.LU R24, [R1+0x35c] ;  /* 0x00035c0001187983 */ /* 0x001f280000300800 */
[----:B------:R0:W-:Y:S04]  /*ad90*/  STL [R1+0x390], R13 ;  /* 0x0003900d01007387 */ /* 0x0001e80000100800 */
[----:B------:R-:W4:Y:S04]  /*ada0*/  LDL.LU R11, [R1+0x360] ;  /* 0x00036000010b7983 */ /* 0x000f280000300800 */
[----:B------:R1:W-:Y:S04]  /*adb0*/  STL [R1+0x398], R4 ;  /* 0x0003980401007387 */ /* 0x0003e80000100800 */
[----:B------:R-:W4:Y:S04]  /*adc0*/  LDL.LU R12, [R1+0x354] ;  /* 0x00035400010c7983 */ /* 0x000f280000300800 */
[----:B------:R3:W-:Y:S04]  /*add0*/  STL [R1+0x39c], R18 ;  /* 0x00039c1201007387 */ /* 0x0007e80000100800 */
[----:B0-----:R-:W4:Y:S04]  /*ade0*/  LDL.LU R13, [R1+0x33c] ;  /* 0x00033c00010d7983 */ /* 0x001f280000300800 */
[----:B-1----:R-:W4:Y:S01]  /*adf0*/  LDL.LU R4, [R1+0x344] ;  /* 0x0003440001047983 */ /* 0x002f220000300800 */
[----:B---3--:R-:W-:-:S13]  /*ae00*/  ISETP.GT.U32.AND P2, PT, R29, R17, PT ;  /* 0x000000111d00720c */ /* 0x008fda0003f44070 */
[----:B------:R-:W-:Y:S01]  /*ae10*/  @!P2 IMAD.IADD R17, R17, 0x1, -R29 ;  /* 0x000000011111a824 */ /* 0x000fe200078e0a1d */
[----:B------:R-:W-:-:S13]  /*ae20*/  ISETP.GT.U32.AND P2, PT, R29, R21, PT ;  /* 0x000000151d00720c */ /* 0x000fda0003f44070 */
[----:B------:R-:W-:-:S05]  /*ae30*/  @!P2 IMAD.IADD R21, R21, 0x1, -R29 ;  /* 0x000000011515a824 */ /* 0x000fca00078e0a1d */
[----:B------:R0:W-:Y:S04]  /*ae40*/  STL [R1+0x3d4], R21 ;  /* 0x0003d41501007387 */ /* 0x0001e80000100800 */
[----:B------:R-:W3:Y:S04]  /*ae50*/  LDL.LU R18, [R1+0x348] ;  /* 0x0003480001127983 */ /* 0x000ee80000300800 */
[----:B0-----:R-:W3:Y:S01]  /*ae60*/  LDL.LU R21, [R1+0x34c] ;  /* 0x00034c0001157983 */ /* 0x001ee20000300800 */
[C---:B------:R-:W-:Y:S02]  /*ae70*/  ISETP.GT.U32.AND P0, PT, R29.reuse, R27, PT ;  /* 0x0000001b1d00720c */ /* 0x040fe40003f04070 */
[----:B-----5:R-:W-:-:S11]  /*ae80*/  ISETP.GT.U32.AND P1, PT, R29, R25, PT ;  /* 0x000000191d00720c */ /* 0x020fd60003f24070 */
[--C-:B------:R-:W-:Y:S01]  /*ae90*/  @!P0 IMAD.IADD R27, R27, 0x1, -R29.reuse ;  /* 0x000000011b1b8824 */ /* 0x100fe200078e0a1d */
[----:B--2---:R-:W-:Y:S01]  /*aea0*/  ISETP.GT.U32.AND P0, PT, R29, R26, PT ;  /* 0x0000001a1d00720c */ /* 0x004fe20003f04070 */
[----:B------:R-:W-:Y:S01]  /*aeb0*/  @!P1 IMAD.IADD R25, R25, 0x1, -R29 ;  /* 0x0000000119199824 */ /* 0x000fe200078e0a1d */
[C---:B------:R-:W-:Y:S02]  /*aec0*/  ISETP.GT.U32.AND P3, PT, R29.reuse, R14, PT ;  /* 0x0000000e1d00720c */ /* 0x040fe40003f64070 */
[C---:B------:R-:W-:Y:S02]  /*aed0*/  ISETP.GT.U32.AND P1, PT, R29.reuse, R27, PT ;  /* 0x0000001b1d00720c */ /* 0x040fe40003f24070 */
[----:B------:R-:W-:-:S07]  /*aee0*/  ISETP.GT.U32.AND P4, PT, R29, R15, PT ;  /* 0x0000000f1d00720c */ /* 0x000fce0003f84070 */
[--C-:B------:R-:W-:Y:S01]  /*aef0*/  @!P0 IMAD.IADD R26, R26, 0x1, -R29.reuse ;  /* 0x000000011a1a8824 */ /* 0x100fe200078e0a1d */
[----:B------:R-:W-:Y:S01]  /*af00*/  ISETP.GT.U32.AND P0, PT, R29, R10, PT ;  /* 0x0000000a1d00720c */ /* 0x000fe20003f04070 */
[----:B------:R-:W-:-:S03]  /*af10*/  @!P3 IMAD.IADD R14, R14, 0x1, -R29 ;  /* 0x000000010e0eb824 */ /* 0x000fc600078e0a1d */
[----:B------:R-:W-:Y:S01]  /*af20*/  ISETP.GT.U32.AND P6, PT, R29, R26, PT ;  /* 0x0000001a1d00720c */ /* 0x000fe20003fc4070 */
[--C-:B------:R-:W-:Y:S01]  /*af30*/  @!P1 IMAD.IADD R27, R27, 0x1, -R29.reuse ;  /* 0x000000011b1b9824 */ /* 0x100fe200078e0a1d */
[----:B------:R-:W-:Y:S01]  /*af40*/  ISETP.GT.U32.AND P5, PT, R29, R16, PT ;  /* 0x000000101d00720c */ /* 0x000fe20003fa4070 */
[----:B------:R-:W-:-:S06]  /*af50*/  @!P4 IMAD.IADD R15, R15, 0x1, -R29 ;  /* 0x000000010f0fc824 */ /* 0x000fcc00078e0a1d */
[--C-:B------:R-:W-:Y:S01]  /*af60*/  @!P0 IMAD.IADD R10, R10, 0x1, -R29.reuse ;  /* 0x000000010a0a8824 */ /* 0x100fe200078e0a1d */
[----:B------:R0:W-:Y:S01]  /*af70*/  STL [R1+0x394], R27 ;  /* 0x0003941b01007387 */ /* 0x0001e20000100800 */
[C---:B------:R-:W-:Y:S02]  /*af80*/  ISETP.GT.U32.AND P2, PT, R29.reuse, R17, PT ;  /* 0x000000111d00720c */ /* 0x040fe40003f44070 */
[--C-:B------:R-:W-:Y:S01]  /*af90*/  @!P6 IMAD.IADD R26, R26, 0x1, -R29.reuse ;  /* 0x000000011a1ae824 */ /* 0x100fe200078e0a1d */
[----:B0-----:R-:W2:Y:S01]  /*afa0*/  LDL.LU R27, [R1+0x340] ;  /* 0x00034000011b7983 */ /* 0x001ea20000300800 */
[C---:B------:R-:W-:Y:S01]  /*afb0*/  ISETP.GT.U32.AND P1, PT, R29.reuse, R25, PT ;  /* 0x000000191d00720c */ /* 0x040fe20003f24070 */
[----:B------:R-:W-:Y:S01]  /*afc0*/  @!P5 IMAD.IADD R16, R16, 0x1, -R29 ;  /* 0x000000011010d824 */ /* 0x000fe200078e0a1d */
[----:B------:R-:W-:Y:S02]  /*afd0*/  IABS R6, R6 ;  /* 0x0000000600067213 */ /* 0x000fe40000000000 */
[----:B----4-:R-:W-:-:S02]  /*afe0*/  ISETP.GT.U32.AND P0, PT, R29, R23, PT ;  /* 0x000000171d00720c */ /* 0x010fc40003f04070 */
[C---:B------:R-:W-:Y:S02]  /*aff0*/  ISETP.GT.U32.AND P3, PT, R29.reuse, R5, PT ;  /* 0x000000051d00720c */ /* 0x040fe40003f64070 */
[----:B------:R-:W-:-:S09]  /*b000*/  ISETP.GT.U32.AND P4, PT, R29, R19, PT ;  /* 0x000000131d00720c */ /* 0x000fd20003f84070 */
[--C-:B------:R-:W-:Y:S01]  /*b010*/  @!P0 IMAD.IADD R23, R23, 0x1, -R29.reuse ;  /* 0x0000000117178824 */ /* 0x100fe200078e0a1d */
[----:B------:R-:W-:Y:S01]  /*b020*/  ISETP.GT.U32.AND P5, PT, R29, R20, PT ;  /* 0x000000141d00720c */ /* 0x000fe20003fa4070 */
[--C-:B------:R-:W-:Y:S02]  /*b030*/  @!P3 IMAD.IADD R5, R5, 0x1, -R29.reuse ;  /* 0x000000010505b824 */ /* 0x100fe400078e0a1d */
[--C-:B------:R-:W-:Y:S01]  /*b040*/  @!P4 IMAD.IADD R19, R19, 0x1, -R29.reuse ;  /* 0x000000011313c824 */ /* 0x100fe200078e0a1d */
[----:B------:R-:W-:Y:S01]  /*b050*/  STL [R1+0x378], R10 ;  /* 0x0003780a01007387 */ /* 0x000fe20000100800 */
[----:B------:R-:W-:Y:S01]  /*b060*/  @!P2 IMAD.IADD R17, R17, 0x1, -R29 ;  /* 0x000000011111a824 */ /* 0x000fe200078e0a1d */
[C---:B------:R-:W-:Y:S02]  /*b070*/  ISETP.GT.U32.AND P6, PT, R29.reuse, R11, PT ;  /* 0x0000000b1d00720c */ /* 0x040fe40003fc4070 */
[C---:B------:R-:W-:Y:S02]  /*b080*/  ISETP.GT.U32.AND P0, PT, R29.reuse, R12, PT ;  /* 0x0000000c1d00720c */ /* 0x040fe40003f04070 */
[----:B------:R-:W-:-:S02]  /*b090*/  ISETP.GT.U32.AND P3, PT, R29, R13, PT ;  /* 0x0000000d1d00720c */ /* 0x000fc40003f64070 */
[----:B------:R-:W-:-:S07]  /*b0a0*/  ISETP.GT.U32.AND P4, PT, R29, R4, PT ;  /* 0x000000041d00720c */ /* 0x000fce0003f84070 */
[--C-:B------:R-:W-:Y:S01]  /*b0b0*/  @!P6 IMAD.IADD R11, R11, 0x1, -R29.reuse ;  /* 0x000000010b0be824 */ /* 0x100fe200078e0a1d */
[----:B------:R-:W-:Y:S01]  /*b0c0*/  ISETP.GT.U32.AND P6, PT, R29, R23, PT ;  /* 0x000000171d00720c */ /* 0x000fe20003fc4070 */
[--C-:B------:R-:W-:Y:S01]  /*b0d0*/  @!P1 IMAD.IADD R25, R25, 0x1, -R29.reuse ;  /* 0x0000000119199824 */ /* 0x100fe200078e0a1d */
[----:B------:R-:W-:Y:S01]  /*b0e0*/  STL [R1+0x380], R14 ;  /* 0x0003800e01007387 */ /* 0x000fe20000100800 */
[--C-:B------:R-:W-:Y:S01]  /*b0f0*/  @!P0 IMAD.IADD R12, R12, 0x1, -R29.reuse ;  /* 0x000000010c0c8824 */ /* 0x100fe200078e0a1d */
[----:B------:R-:W-:Y:S01]  /*b100*/  ISETP.GT.U32.AND P0, PT, R29, R5, PT ;  /* 0x000000051d00720c */ /* 0x000fe20003f04070 */
[----:B------:R-:W-:Y:S01]  /*b110*/  @!P5 IMAD.IADD R20, R20, 0x1, -R29 ;  /* 0x000000011414d824 */ /* 0x000fe200078e0a1d */
[----:B------:R-:W-:Y:S01]  /*b120*/  STL [R1+0x384], R15 ;  /* 0x0003840f01007387 */ /* 0x000fe20000100800 */
[----:B------:R-:W-:-:S03]  /*b130*/  IMAD.HI.U32 R0, R28, R6, RZ ;  /* 0x000000061c007227 */ /* 0x000fc600078e00ff */
[----:B------:R-:W-:Y:S01]  /*b140*/  STL [R1+0x388], R16 ;  /* 0x0003881001007387 */ /* 0x000fe20000100800 */
[--C-:B------:R-:W-:Y:S01]  /*b150*/  @!P3 IMAD.IADD R13, R13, 0x1, -R29.reuse ;  /* 0x000000010d0db824 */ /* 0x100fe200078e0a1d */
[C---:B------:R-:W-:Y:S01]  /*b160*/  ISETP.GT.U32.AND P3, PT, R29.reuse, R19, PT ;  /* 0x000000131d00720c */ /* 0x040fe20003f64070 */
[----:B------:R-:W-:Y:S01]  /*b170*/  @!P4 IMAD.IADD R4, R4, 0x1, -R29 ;  /* 0x000000010404c824 */ /* 0x000fe200078e0a1d */
[----:B------:R-:W-:Y:S01]  /*b180*/  STL [R1+0x37c], R17 ;  /* 0x00037c1101007387 */ /* 0x000fe20000100800 */
[----:B------:R-:W-:Y:S01]  /*b190*/  IMAD.MOV R0, RZ, RZ, -R0 ;  /* 0x000000ffff007224 */ /* 0x000fe200078e0a00 */
[C---:B------:R-:W-:Y:S02]  /*b1a0*/  ISETP.GT.U32.AND P4, PT, R29.reuse, R20, PT ;  /* 0x000000141d00720c */ /* 0x040fe40003f84070 */
[----:B------:R0:W-:Y:S01]  /*b1b0*/  STL [R1+0x364], R25 ;  /* 0x0003641901007387 */ /* 0x0001e20000100800 */
[C---:B------:R-:W-:Y:S01]  /*b1c0*/  ISETP.GT.U32.AND P2, PT, R29.reuse, R22, PT ;  /* 0x000000161d00720c */ /* 0x040fe20003f44070 */
[----:B------:R-:W-:-:S02]  /*b1d0*/  IMAD R6, R29, R0, R6 ;  /* 0x000000001d067224 */ /* 0x000fc400078e0206 */
[--C-:B------:R-:W-:Y:S01]  /*b1e0*/  @!P6 IMAD.IADD R23, R23, 0x1, -R29.reuse ;  /* 0x000000011717e824 */ /* 0x100fe200078e0a1d */
[----:B0-----:R-:W4:Y:S04]  /*b1f0*/  LDL R25, [R1+0x1ddc] ;  /* 0x001ddc0001197983 */ /* 0x001f280000100800 */
[----:B------:R0:W-:Y:S01]  /*b200*/  STL [R1+0x36c], R26 ;  /* 0x00036c1a01007387 */ /* 0x0001e20000100800 */
[----:B------:R-:W-:-:S03]  /*b210*/  @!P0 IMAD.IADD R5, R5, 0x1, -R29 ;  /* 0x0000000105058824 */ /* 0x000fc600078e0a1d */
[----:B0-----:R-:W5:Y:S04]  /*b220*/  LDL.LU R26, [R1+0x328] ;  /* 0x00032800011a7983 */ /* 0x001f680000300800 */
[----:B------:R-:W5:Y:S01]  /*b230*/  LDL.LU R14, [R1+0x330] ;  /* 0x00033000010e7983 */ /* 0x000f620000300800 */
[----:B------:R-:W-:-:S03]  /*b240*/  @!P3 IMAD.IADD R19, R19, 0x1, -R29 ;  /* 0x000000011313b824 */ /* 0x000fc600078e0a1d */
[----:B------:R-:W5:Y:S04]  /*b250*/  LDL.LU R15, [R1+0x334] ;  /* 0x00033400010f7983 */ /* 0x000f680000300800 */
[----:B------:R-:W5:Y:S01]  /*b260*/  LDL.LU R16, [R1+0x338] ;  /* 0x0003380001107983 */ /* 0x000f620000300800 */
[----:B------:R-:W-:-:S03]  /*b270*/  ISETP.GT.U32.AND P1, PT, R29, R24, PT ;  /* 0x000000181d00720c */ /* 0x000fc60003f24070 */
[----:B------:R-:W-:Y:S01]  /*b280*/  STL [R1+0x340c], R6 ;  /* 0x00340c0601007387 */ /* 0x000fe20000100800 */
[----:B------:R-:W-:-:S03]  /*b290*/  @!P4 IMAD.IADD R20, R20, 0x1, -R29 ;  /* 0x000000011414c824 */ /* 0x000fc600078e0a1d */
[----:B------:R-:W5:Y:S01]  /*b2a0*/  LDL.LU R17, [R1+0x32c] ;  /* 0x00032c0001117983 */ /* 0x000f620000300800 */
[----:B------:R-:W-:-:S03]  /*b2b0*/  @!P2 IMAD.IADD R22, R22, 0x1, -R29 ;  /* 0x000000011616a824 */ /* 0x000fc600078e0a1d */
[----:B------:R0:W-:Y:S04]  /*b2c0*/  STL [R1+0x370], R23 ;  /* 0x0003701701007387 */ /* 0x0001e80000100800 */
[----:B0-----:R-:W5:Y:S04]  /*b2d0*/  LDL.LU R23, [R1+0x314] ;  /* 0x0003140001177983 */ /* 0x001f680000300800 */
[----:B------:R-:W-:Y:S04]  /*b2e0*/  STL [R1+0x374], R5 ;  /* 0x0003740501007387 */ /* 0x000fe80000100800 */
[----:B------:R-:W5:Y:S04]  /*b2f0*/  LDL.LU R2, [R1+0x31c] ;  /* 0x00031c0001027983 */ /* 0x000f680000300800 */
[----:B------:R0:W-:Y:S04]  /*b300*/  STL [R1+0x368], R19 ;  /* 0x0003681301007387 */ /* 0x0001e80000100800 */
[----:B------:R-:W5:Y:S04]  /*b310*/  LDL.LU R10, [R1+0x320] ;  /* 0x00032000010a7983 */ /* 0x000f680000300800 */
[----:B------:R1:W-:Y:S04]  /*b320*/  STL [R1+0x350], R20 ;  /* 0x0003501401007387 */ /* 0x0003e80000100800 */
[----:B0-----:R-:W5:Y:S01]  /*b330*/  LDL.LU R19, [R1+0x324] ;  /* 0x0003240001137983 */ /* 0x001f620000300800 */
[----:B------:R-:W-:-:S03]  /*b340*/  @!P1 IMAD.IADD R24, R24, 0x1, -R29 ;  /* 0x0000000118189824 */ /* 0x000fc600078e0a1d */
[----:B-1----:R-:W5:Y:S01]  /*b350*/  LDL.LU R20, [R1+0x318] ;  /* 0x0003180001147983 */ /* 0x002f620000300800 */
[C---:B---3--:R-:W-:Y:S02]  /*b360*/  ISETP.GT.U32.AND P5, PT, R29.reuse, R18, PT ;  /* 0x000000121d00720c */ /* 0x048fe40003fa4070 */
[----:B------:R-:W-:-:S11]  /*b370*/  ISETP.GT.U32.AND P2, PT, R29, R21, PT ;  /* 0x000000151d00720c */ /* 0x000fd60003f44070 */
[--C-:B------:R-:W-:Y:S01]  /*b380*/  @!P5 IMAD.IADD R18, R18, 0x1, -R29.reuse ;  /* 0x000000011212d824 */ /* 0x100fe200078e0a1d */
[----:B------:R-:W-:Y:S01]  /*b390*/  ISETP.GT.U32.AND P5, PT, R29, R22, PT ;  /* 0x000000161d00720c */ /* 0x000fe20003fa4070 */
[----:B------:R-:W-:Y:S01]  /*b3a0*/  @!P2 IMAD.IADD R21, R21, 0x1, -R29 ;  /* 0x000000011515a824 */ /* 0x000fe200078e0a1d */
[----:B------:R-:W-:-:S11]  /*b3b0*/  ISETP.GT.U32.AND P2, PT, R29, R24, PT ;  /* 0x000000181d00720c */ /* 0x000fd60003f44070 */
[----:B------:R-:W-:-:S05]  /*b3c0*/  @!P5 IMAD.IADD R22, R22, 0x1, -R29 ;  /* 0x000000011616d824 */ /* 0x000fca00078e0a1d */
[----:B------:R0:W-:Y:S01]  /*b3d0*/  STL [R1+0x358], R22 ;  /* 0x0003581601007387 */ /* 0x0001e20000100800 */
[----:B------:R-:W-:-:S03]  /*b3e0*/  @!P2 IMAD.IADD R24, R24, 0x1, -R29 ;  /* 0x000000011818a824 */ /* 0x000fc600078e0a1d */
[----:B0-----:R-:W3:Y:S04]  /*b3f0*/  LDL.LU R22, [R1+0x300] ;  /* 0x0003000001167983 */ /* 0x001ee80000300800 */
[----:B------:R0:W-:Y:S04]  /*b400*/  STL [R1+0x35c], R24 ;  /* 0x00035c1801007387 */ /* 0x0001e80000100800 */
[----:B0-----:R-:W3:Y:S01]  /*b410*/  LDL.LU R24, [R1+0x308] ;  /* 0x0003080001187983 */ /* 0x001ee20000300800 */
[C---:B--2---:R-:W-:Y:S02]  /*b420*/  ISETP.GT.U32.AND P1, PT, R29.reuse, R27, PT ;  /* 0x0000001b1d00720c */ /* 0x044fe40003f24070 */
[----:B------:R-:W-:-:S02]  /*b430*/  ISETP.GT.U32.AND P0, PT, R29, R12, PT ;  /* 0x0000000c1d00720c */ /* 0x000fc40003f04070 */
[----:B------:R-:W-:-:S09]  /*b440*/  ISETP.GT.U32.AND P3, PT, R29, R13, PT ;  /* 0x0000000d1d00720c */ /* 0x000fd20003f64070 */
[----:B------:R-:W-:Y:S01]  /*b450*/  @!P1 IMAD.IADD R27, R27, 0x1, -R29 ;  /* 0x000000011b1b9824 */ /* 0x000fe200078e0a1d */
[----:B------:R-:W-:-:S04]  /*b460*/  ISETP.GT.U32.AND P1, PT, R29, R11, PT ;  /* 0x0000000b1d00720c */ /* 0x000fc80003f24070 */
[C---:B------:R-:W-:Y:S01]  /*b470*/  ISETP.GT.U32.AND P6, PT, R29.reuse, R27, PT ;  /* 0x0000001b1d00720c */ /* 0x040fe20003fc4070 */
[--C-:B------:R-:W-:Y:S01]  /*b480*/  @!P0 IMAD.IADD R12, R12, 0x1, -R29.reuse ;  /* 0x000000010c0c8824 */ /* 0x100fe200078e0a1d */
[----:B------:R-:W-:Y:S01]  /*b490*/  ISETP.GT.U32.AND P4, PT, R29, R4, PT ;  /* 0x000000041d00720c */ /* 0x000fe20003f84070 */
[----:B------:R-:W-:-:S06]  /*b4a0*/  @!P3 IMAD.IADD R13, R13, 0x1, -R29 ;  /* 0x000000010d0db824 */ /* 0x000fcc00078e0a1d */
[----:B------:R-:W-:-:S04]  /*b4b0*/  @!P1 IMAD.IADD R11, R11, 0x1, -R29 ;  /* 0x000000010b0b9824 */ /* 0x000fc800078e0a1d */
[--C-:B------:R-:W-:Y:S01]  /*b4c0*/  @!P6 IMAD.IADD R27, R27, 0x1, -R29.reuse ;  /* 0x000000011b1be824 */ /* 0x100fe200078e0a1d */
[C---:B------:R-:W-:Y:S01]  /*b4d0*/  ISETP.GT.U32.AND P5, PT, R29.reuse, R18, PT ;  /* 0x000000121d00720c */ /* 0x040fe20003fa4070 */
[----:B------:R-:W-:Y:S01]  /*b4e0*/  @!P4 IMAD.IADD R4, R4, 0x1, -R29 ;  /* 0x000000010404c824 */ /* 0x000fe200078e0a1d */
[----:B------:R-:W-:-:S11]  /*b4f0*/  ISETP.GT.U32.AND P2, PT, R29, R21, PT ;  /* 0x000000151d00720c */ /* 0x000fd60003f44070 */
[--C-:B------:R-:W-:Y:S02]  /*b500*/  @!P5 IMAD.IADD R18, R18, 0x1, -R29.reuse ;  /* 0x000000011212d824 */ /* 0x100fe400078e0a1d */
[----:B------:R-:W-:Y:S01]  /*b510*/  @!P2 IMAD.IADD R21, R21, 0x1, -R29 ;  /* 0x000000011515a824 */ /* 0x000fe200078e0a1d */
[----:B----4-:R-:W-:Y:S02]  /*b520*/  IABS R5, R25 ;  /* 0x0000001900057213 */ /* 0x010fe40000000000 */
[----:B------:R-:W2:Y:S01]  /*b530*/  LDL.LU R25, [R1+0x30c] ;  /* 0x00030c0001197983 */ /* 0x000ea20000300800 */
[C---:B-----5:R-:W-:Y:S02]  /*b540*/  ISETP.GT.U32.AND P1, PT, R29.reuse, R26, PT ;  /* 0x0000001a1d00720c */ /* 0x060fe40003f24070 */
[C---:B------:R-:W-:Y:S02]  /*b550*/  ISETP.GT.U32.AND P0, PT, R29.reuse, R14, PT ;  /* 0x0000000e1d00720c */ /* 0x040fe40003f04070 */
[----:B------:R-:W-:-:S09]  /*b560*/  ISETP.GT.U32.AND P3, PT, R29, R15, PT ;  /* 0x0000000f1d00720c */ /* 0x000fd20003f64070 */
[--C-:B------:R-:W-:Y:S01]  /*b570*/  @!P1 IMAD.IADD R26, R26, 0x1, -R29.reuse ;  /* 0x000000011a1a9824 */ /* 0x100fe200078e0a1d */
[----:B------:R-:W-:Y:S01]  /*b580*/  ISETP.GT.U32.AND P4, PT, R29, R16, PT ;  /* 0x000000101d00720c */ /* 0x000fe20003f84070 */
[--C-:B------:R-:W-:Y:S02]  /*b590*/  @!P0 IMAD.IADD R14, R14, 0x1, -R29.reuse ;  /* 0x000000010e0e8824 */ /* 0x100fe400078e0a1d */
[----:B------:R-:W-:Y:S01]  /*b5a0*/  @!P3 IMAD.IADD R15, R15, 0x1, -R29 ;  /* 0x000000010f0fb824 */ /* 0x000fe200078e0a1d */
[----:B------:R-:W-:Y:S01]  /*b5b0*/  STL [R1+0x360], R11 ;  /* 0x0003600b01007387 */ /* 0x000fe20000100800 */
[C---:B------:R-:W-:Y:S02]  /*b5c0*/  ISETP.GT.U32.AND P6, PT, R29.reuse, R2, PT ;  /* 0x000000021d00720c */ /* 0x040fe40003fc4070 */
[C---:B------:R-:W-:Y:S02]  /*b5d0*/  ISETP.GT.U32.AND P1, PT, R29.reuse, R10, PT ;  /* 0x0000000a1d00720c */ /* 0x040fe40003f24070 */
[----:B------:R-:W-:-:S02]  /*b5e0*/  ISETP.GT.U32.AND P0, PT, R29, R19, PT ;  /* 0x000000131d00720c */ /* 0x000fc40003f04070 */
[----:B------:R-:W-:-:S07]  /*b5f0*/  ISETP.GT.U32.AND P3, PT, R29, R20, PT ;  /* 0x000000141d00720c */ /* 0x000fce0003f64070 */
[--C-:B------:R-:W-:Y:S01]  /*b600*/  @!P6 IMAD.IADD R2, R2, 0x1, -R29.reuse ;  /* 0x000000010202e824 */ /* 0x100fe200078e0a1d */
[C---:B------:R-:W-:Y:S01]  /*b610*/  ISETP.GT.U32.AND P6, PT, R29.reuse, R26, PT ;  /* 0x0000001a1d00720c */ /* 0x040fe20003fc4070 */
[--C-:B------:R-:W-:Y:S01]  /*b620*/  @!P1 IMAD.IADD R10, R10, 0x1, -R29.reuse ;  /* 0x000000010a0a9824 */ /* 0x100fe200078e0a1d */
[----:B------:R-:W-:Y:S01]  /*b630*/  ISETP.GT.U32.AND P1, PT, R29, R14, PT ;  /* 0x0000000e1d00720c */ /* 0x000fe20003f24070 */
[--C-:B------:R-:W-:Y:S01]  /*b640*/  @!P4 IMAD.IADD R16, R16, 0x1, -R29.reuse ;  /* 0x000000011010c824 */ /* 0x100fe200078e0a1d */
[----:B------:R-:W-:Y:S01]  /*b650*/  STL [R1+0x354], R12 ;  /* 0x0003540c01007387 */ /* 0x000fe20000100800 */
[--C-:B------:R-:W-:Y:S01]  /*b660*/  @!P0 IMAD.IADD R19, R19, 0x1, -R29.reuse ;  /* 0x0000000113138824 */ /* 0x100fe200078e0a1d */
[C---:B------:R-:W-:Y:S02]  /*b670*/  ISETP.GT.U32.AND P0, PT, R29.reuse, R15, PT ;  /* 0x0000000f1d00720c */ /* 0x040fe40003f04070 */
[----:B------:R-:W-:Y:S01]  /*b680*/  STL [R1+0x33c], R13 ;  /* 0x00033c0d01007387 */ /* 0x000fe20000100800 */
[----:B------:R-:W-:Y:S01]  /*b690*/  ISETP.GT.U32.AND P5, PT, R29, R17, PT ;  /* 0x000000111d00720c */ /* 0x000fe20003fa4070 */
[----:B------:R-:W-:-:S02]  /*b6a0*/  @!P3 IMAD.IADD R20, R20, 0x1, -R29 ;  /* 0x000000011414b824 */ /* 0x000fc400078e0a1d */
[----:B------:R-:W-:Y:S01]  /*b6b0*/  STL [R1+0x344], R4 ;  /* 0x0003440401007387 */ /* 0x000fe20000100800 */
[----:B------:R-:W-:-:S03]  /*b6c0*/  ISETP.GT.U32.AND P3, PT, R29, R16, PT ;  /* 0x000000101d00720c */ /* 0x000fc60003f64070 */
[----:B------:R-:W-:Y:S04]  /*b6d0*/  STL [R1+0x348], R18 ;  /* 0x0003481201007387 */ /* 0x000fe80000100800 */
[----:B------:R0:W-:Y:S04]  /*b6e0*/  STL [R1+0x340], R27 ;  /* 0x0003401b01007387 */ /* 0x0001e80000100800 */
[----:B------:R1:W-:Y:S01]  /*b6f0*/  STL [R1+0x34c], R21 ;  /* 0x00034c1501007387 */ /* 0x0003e20000100800 */
[----:B------:R-:W-:-:S03]  /*b700*/  @!P6 IMAD.IADD R26, R26, 0x1, -R29 ;  /* 0x000000011a1ae824 */ /* 0x000fc600078e0a1d */
[----:B0-----:R-:W4:Y:S01]  /*b710*/  LDL.LU R27, [R1+0x310] ;  /* 0x00031000011b7983 */ /* 0x001f220000300800 */
[----:B------:R-:W-:-:S03]  /*b720*/  @!P1 IMAD.IADD R14, R14, 0x1, -R29 ;  /* 0x000000010e0e9824 */ /* 0x000fc600078e0a1d */
[----:B------:R-:W5:Y:S01]  /*b730*/  LDL.LU R11, [R1+0x304] ;  /* 0x00030400010b7983 */ /* 0x000f620000300800 */
[----:B------:R-:W-:-:S03]  /*b740*/  ISETP.GT.U32.AND P2, PT, R29, R23, PT ;  /* 0x000000171d00720c */ /* 0x000fc60003f44070 */
[----:B------:R-:W5:Y:S01]  /*b750*/  LDL.LU R13, [R1+0x2ec] ;  /* 0x0002ec00010d7983 */ /* 0x000f620000300800 */
[----:B------:R-:W-:-:S03]  /*b760*/  @!P0 IMAD.IADD R15, R15, 0x1, -R29 ;  /* 0x000000010f0f8824 */ /* 0x000fc600078e0a1d */
[----:B------:R-:W5:Y:S01]  /*b770*/  LDL.LU R18, [R1+0x2f4] ;  /* 0x0002f40001127983 */ /* 0x000f620000300800 */
[----:B------:R-:W-:-:S03]  /*b780*/  @!P5 IMAD.IADD R17, R17, 0x1, -R29 ;  /* 0x000000011111d824 */ /* 0x000fc600078e0a1d */
[----:B-1----:R-:W5:Y:S01]  /*b790*/  LDL.LU R21, [R1+0x2f8] ;  /* 0x0002f80001157983 */ /* 0x002f620000300800 */
[----:B------:R-:W-:-:S03]  /*b7a0*/  @!P3 IMAD.IADD R16, R16, 0x1, -R29 ;  /* 0x000000011010b824 */ /* 0x000fc600078e0a1d */
[----:B------:R0:W-:Y:S04]  /*b7b0*/  STL [R1+0x328], R26 ;  /* 0x0003281a01007387 */ /* 0x0001e80000100800 */
[----:B0-----:R-:W5:Y:S04]  /*b7c0*/  LDL.LU R26, [R1+0x2fc] ;  /* 0x0002fc00011a7983 */ /* 0x001f680000300800 */
[----:B------:R0:W-:Y:S04]  /*b7d0*/  STL [R1+0x330], R14 ;  /* 0x0003300e01007387 */ /* 0x0001e80000100800 */
[----:B------:R-:W5:Y:S04]  /*b7e0*/  LDL.LU R12, [R1+0x2f0] ;  /* 0x0002f000010c7983 */ /* 0x000f680000300800 */
[----:B------:R1:W-:Y:S04]  /*b7f0*/  STL [R1+0x334], R15 ;  /* 0x0003340f01007387 */ /* 0x0003e80000100800 */
[----:B------:R-:W5:Y:S01]  /*b800*/  LDL.LU R4, [R1+0x2d8] ;  /* 0x0002d80001047983 */ /* 0x000f620000300800 */
[----:B---3--:R-:W-:-:S03]  /*b810*/  ISETP.GT.U32.AND P4, PT, R29, R22, PT ;  /* 0x000000161d00720c */ /* 0x008fc60003f84070 */
[----:B------:R-:W-:Y:S04]  /*b820*/  STL [R1+0x338], R16 ;  /* 0x0003381001007387 */ /* 0x000fe80000100800 */
[----:B0-----:R-:W3:Y:S01]  /*b830*/  LDL.LU R14, [R1+0x2e0] ;  /* 0x0002e000010e7983 */ /* 0x001ee20000300800 */
[----:B------:R-:W-:-:S03]  /*b840*/  @!P2 IMAD.IADD R23, R23, 0x1, -R29 ;  /* 0x000000011717a824 */ /* 0x000fc600078e0a1d */
[----:B-1----:R-:W3:Y:S01]  /*b850*/  LDL.LU R15, [R1+0x2e4] ;  /* 0x0002e400010f7983 */ /* 0x002ee20000300800 */
[C---:B------:R-:W-:Y:S01]  /*b860*/  ISETP.GT.U32.AND P5, PT, R29.reuse, R24, PT ;  /* 0x000000181d00720c */ /* 0x040fe20003fa4070 */
[----:B------:R-:W-:Y:S01]  /*b870*/  @!P4 IMAD.IADD R22, R22, 0x1, -R29 ;  /* 0x000000011616c824 */ /* 0x000fe200078e0a1d */
[----:B------:R-:W-:-:S11]  /*b880*/  ISETP.GT.U32.AND P4, PT, R29, R17, PT ;  /* 0x000000111d00720c */ /* 0x000fd60003f84070 */
[--C-:B------:R-:W-:Y:S01]  /*b890*/  @!P5 IMAD.IADD R24, R24, 0x1, -R29.reuse ;  /* 0x000000011818d824 */ /* 0x100fe200078e0a1d */
[----:B------:R-:W-:Y:S01]  /*b8a0*/  ISETP.GT.U32.AND P5, PT, R29, R23, PT ;  /* 0x000000171d00720c */ /* 0x000fe20003fa4070 */
[----:B------:R-:W-:-:S05]  /*b8b0*/  @!P4 IMAD.IADD R17, R17, 0x1, -R29 ;  /* 0x000000011111c824 */ /* 0x000fca00078e0a1d */
[----:B------:R0:W-:Y:S04]  /*b8c0*/  STL [R1+0x32c], R17 ;  /* 0x00032c1101007387 */ /* 0x0001e80000100800 */
[----:B0-----:R-:W3:Y:S03]  /*b8d0*/  LDL.LU R17, [R1+0x2e8] ;  /* 0x0002e80001117983 */ /* 0x001ee60000300800 */
[----:B------:R-:W-:Y:S01]  /*b8e0*/  @!P5 IMAD.IADD R23, R23, 0x1, -R29 ;  /* 0x000000011717d824 */ /* 0x000fe200078e0a1d */
[----:B------:R-:W3:Y:S04]  /*b8f0*/  LDL.LU R16, [R1+0x2dc] ;  /* 0x0002dc0001107983 */ /* 0x000ee80000300800 */
[----:B------:R0:W-:Y:S04]  /*b900*/  STL [R1+0x314], R23 ;  /* 0x0003141701007387 */ /* 0x0001e80000100800 */
[----:B0-----:R-:W3:Y:S01]  /*b910*/  LDL.LU R23, [R1+0x2c4] ;  /* 0x0002c40001177983 */ /* 0x001ee20000300800 */
[----:B------:R-:W-:-:S02]  /*b920*/  ISETP.GT.U32.AND P1, PT, R29, R10, PT ;  /* 0x0000000a1d00720c */ /* 0x000fc40003f24070 */
[C---:B------:R-:W-:Y:S02]  /*b930*/  ISETP.GT.U32.AND P0, PT, R29.reuse, R19, PT ;  /* 0x000000131d00720c */ /* 0x040fe40003f04070 */
[----:B------:R-:W-:-:S09]  /*b940*/  ISETP.GT.U32.AND P3, PT, R29, R20, PT ;  /* 0x000000141d00720c */ /* 0x000fd20003f64070 */
[--C-:B------:R-:W-:Y:S02]  /*b950*/  @!P1 IMAD.IADD R10, R10, 0x1, -R29.reuse ;  /* 0x000000010a0a9824 */ /* 0x100fe400078e0a1d */
[--C-:B------:R-:W-:Y:S01]  /*b960*/  @!P0 IMAD.IADD R19, R19, 0x1, -R29.reuse ;  /* 0x0000000113138824 */ /* 0x100fe200078e0a1d */
[C---:B------:R-:W-:Y:S02]  /*b970*/  ISETP.GT.U32.AND P4, PT, R29.reuse, R22, PT ;  /* 0x000000161d00720c */ /* 0x040fe40003f84070 */
[C---:B------:R-:W-:Y:S01]  /*b980*/  ISETP.GT.U32.AND P5, PT, R29.reuse, R24, PT ;  /* 0x000000181d00720c */ /* 0x040fe20003fa4070 */
[----:B------:R-:W-:Y:S01]  /*b990*/  @!P3 IMAD.IADD R20, R20, 0x1, -R29 ;  /* 0x000000011414b824 */ /* 0x000fe200078e0a1d */
[----:B--2---:R-:W-:-:S13]  /*b9a0*/  ISETP.GT.U32.AND P2, PT, R29, R25, PT ;  /* 0x000000191d00720c */ /* 0x004fda0003f44070 */
[----:B------:R-:W-:Y:S01]  /*b9b0*/  @!P2 IMAD.IADD R25, R25, 0x1, -R29 ;  /* 0x000000011919a824 */ /* 0x000fe200078e0a1d */
[----:B------:R-:W-:-:S04]  /*b9c0*/  ISETP.GT.U32.AND P2, PT, R29, R2, PT ;  /* 0x000000021d00720c */ /* 0x000fc80003f44070 */
[----:B------:R-:W-:-:S09]  /*b9d0*/  ISETP.GT.U32.AND P6, PT, R29, R25, PT ;  /* 0x000000191d00720c */ /* 0x000fd20003fc4070 */
[----:B------:R-:W-:-:S04]  /*b9e0*/  @!P2 IMAD.IADD R2, R2, 0x1, -R29 ;  /* 0x000000010202a824 */ /* 0x000fc800078e0a1d */
[--C-:B------:R-:W-:Y:S01]  /*b9f0*/  @!P6 IMAD.IADD R25, R25, 0x1, -R29.reuse ;  /* 0x000000011919e824 */ /* 0x100fe200078e0a1d */
[----:B------:R-:W-:Y:S01]  /*ba00*/  STL [R1+0x31c], R2 ;  /* 0x00031c0201007387 */ /* 0x000fe20000100800 */
[--C-:B------:R-:W-:Y:S02]  /*ba10*/  @!P4 IMAD.IADD R22, R22, 0x1, -R29.reuse ;  /* 0x000000011616c824 */ /* 0x100fe400078e0a1d */
[----:B------:R-:W-:Y:S01]  /*ba20*/  @!P5 IMAD.IADD R24, R24, 0x1, -R29 ;  /* 0x000000011818d824 */ /* 0x000fe200078e0a1d */
[----:B------:R-:W-:Y:S04]  /*ba30*/  STL [R1+0x320], R10 ;  /* 0x0003200a01007387 */ /* 0x000fe80000100800 */
[----:B------:R-:W-:Y:S04]  /*ba40*/  STL [R1+0x324], R19 ;  /* 0x0003241301007387 */ /* 0x000fe80000100800 */
[----:B------:R-:W-:Y:S04]  /*ba50*/  STL [R1+0x318], R20 ;  /* 0x0003181401007387 */ /* 0x000fe80000100800 */
[----:B------:R-:W-:Y:S04]  /*ba60*/  STL [R1+0x300], R22 ;  /* 0x0003001601007387 */ /* 0x000fe80000100800 */
[----:B------:R0:W-:Y:S04]  /*ba70*/  STL [R1+0x308], R24 ;  /* 0x0003081801007387 */ /* 0x0001e80000100800 */
[----:B0-----:R-:W2:Y:S04]  /*ba80*/  LDL.LU R24, [R1+0x2cc] ;  /* 0x0002cc0001187983 */ /* 0x001ea80000300800 */
[----:B------:R-:W2:Y:S04]  /*ba90*/  LDL.LU R19, [R1+0x2d0] ;  /* 0x0002d00001137983 */ /* 0x000ea80000300800 */
[----:B------:R-:W2:Y:S01]  /*baa0*/  LDL.LU R20, [R1+0x2d4] ;  /* 0x0002d40001147983 */ /* 0x000ea20000300800 */
[----:B----4-:R-:W-:-:S02]  /*bab0*/  ISETP.GT.U32.AND P2, PT, R29, R27, PT ;  /* 0x0000001b1d00720c */ /* 0x010fc40003f44070 */
[C---:B-----5:R-:W-:Y:S02]  /*bac0*/  ISETP.GT.U32.AND P1, PT, R29.reuse, R11, PT ;  /* 0x0000000b1d00720c */ /* 0x060fe40003f24070 */
[----:B------:R-:W-:-:S09]  /*bad0*/  ISETP.GT.U32.AND P0, PT, R29, R13, PT ;  /* 0x0000000d1d00720c */ /* 0x000fd20003f04070 */
[--C-:B------:R-:W-:Y:S02]  /*bae0*/  @!P2 IMAD.IADD R27, R27, 0x1, -R29.reuse ;  /* 0x000000011b1ba824 */ /* 0x100fe400078e0a1d */
[--C-:B------:R-:W-:Y:S01]  /*baf0*/  @!P1 IMAD.IADD R11, R11, 0x1, -R29.reuse ;  /* 0x000000010b0b9824 */ /* 0x100fe200078e0a1d */
[----:B------:R-:W-:Y:S01]  /*bb00*/  ISETP.GT.U32.AND P3, PT, R29, R18, PT ;  /* 0x000000121d00720c */ /* 0x000fe20003f64070 */
[----:B------:R-:W-:Y:S01]  /*bb10*/  @!P0 IMAD.IADD R13, R13, 0x1, -R29 ;  /* 0x000000010d0d8824 */ /* 0x000fe200078e0a1d */
[C---:B------:R-:W-:Y:S02]  /*bb20*/  ISETP.GT.U32.AND P6, PT, R29.reuse, R12, PT ;  /* 0x0000000c1d00720c */ /* 0x040fe40003fc4070 */
[----:B------:R-:W-:-:S11]  /*bb30*/  ISETP.GT.U32.AND P2, PT, R29, R4, PT ;  /* 0x000000041d00720c */ /* 0x000fd60003f44070 */
[--C-:B------:R-:W-:Y:S01]  /*bb40*/  @!P6 IMAD.IADD R12, R12, 0x1, -R29.reuse ;  /* 0x000000010c0ce824 */ /* 0x100fe200078e0a1d */
[C---:B------:R-:W-:Y:S02]  /*bb50*/  ISETP.GT.U32.AND P6, PT, R29.reuse, R27, PT ;  /* 0x0000001b1d00720c */ /* 0x040fe40003fc4070 */
[C---:B---3--:R-:W-:Y:S01]  /*bb60*/  ISETP.GT.U32.AND P1, PT, R29.reuse, R14, PT ;  /* 0x0000000e1d00720c */ /* 0x048fe20003f24070 */
[--C-:B------:R-:W-:Y:S01]  /*bb70*/  @!P2 IMAD.IADD R4, R4, 0x1, -R29.reuse ;  /* 0x000000010404a824 */ /* 0x100fe200078e0a1d */
[C---:B------:R-:W-:Y:S02]  /*bb80*/  ISETP.GT.U32.AND P4, PT, R29.reuse, R21, PT ;  /* 0x000000151d00720c */ /* 0x040fe40003f84070 */
[C---:B------:R-:W-:Y:S02]  /*bb90*/  ISETP.GT.U32.AND P2, PT, R29.reuse, R11, PT ;  /* 0x0000000b1d00720c */ /* 0x040fe40003f44070 */
[C---:B------:R-:W-:Y:S01]  /*bba0*/  ISETP.GT.U32.AND P5, PT, R29.reuse, R26, PT ;  /* 0x0000001a1d00720c */ /* 0x040fe20003fa4070 */
[----:B------:R-:W-:Y:S01]  /*bbb0*/  @!P3 IMAD.IADD R18, R18, 0x1, -R29 ;  /* 0x000000011212b824 */ /* 0x000fe200078e0a1d */
[----:B------:R-:W-:-:S05]  /*bbc0*/  ISETP.GT.U32.AND P0, PT, R29, R15, PT ;  /* 0x0000000f1d00720c */ /* 0x000fca0003f04070 */
[--C-:B------:R-:W-:Y:S01]  /*bbd0*/  @!P1 IMAD.IADD R14, R14, 0x1, -R29.reuse ;  /* 0x000000010e0e9824 */ /* 0x100fe200078e0a1d */
[----:B------:R-:W-:Y:S01]  /*bbe0*/  ISETP.GT.U32.AND P1, PT, R29, R13, PT ;  /* 0x0000000d1d00720c */ /* 0x000fe20003f24070 */
[--C-:B------:R-:W-:Y:S01]  /*bbf0*/  @!P6 IMAD.IADD R27, R27, 0x1, -R29.reuse ;  /* 0x000000011b1be824 */ /* 0x100fe200078e0a1d */
[----:B------:R0:W-:Y:S01]  /*bc00*/  STL [R1+0x30c], R25 ;  /* 0x00030c1901007387 */ /* 0x0001e20000100800 */
[--C-:B------:R-:W-:Y:S02]  /*bc10*/  @!P4 IMAD.IADD R21, R21, 0x1, -R29.reuse ;  /* 0x000000011515c824 */ /* 0x100fe400078e0a1d */
[--C-:B------:R-:W-:Y:S01]  /*bc20*/  @!P2 IMAD.IADD R11, R11, 0x1, -R29.reuse ;  /* 0x000000010b0ba824 */ /* 0x100fe200078e0a1d */
[----:B------:R-:W3:Y:S01]  /*bc30*/  LDL.LU R22, [R1+0x2c8] ;  /* 0x0002c80001167983 */ /* 0x000ee20000300800 */
[----:B------:R-:W-:-:S03]  /*bc40*/  @!P5 IMAD.IADD R26, R26, 0x1, -R29 ;  /* 0x000000011a1ad824 */ /* 0x000fc600078e0a1d */
[----:B0-----:R-:W4:Y:S03]  /*bc50*/  LDL.LU R25, [R1+0x2b0] ;  /* 0x0002b00001197983 */ /* 0x001f260000300800 */
[--C-:B------:R-:W-:Y:S01]  /*bc60*/  @!P1 IMAD.IADD R13, R13, 0x1, -R29.reuse ;  /* 0x000000010d0d9824 */ /* 0x100fe200078e0a1d */
[C---:B------:R-:W-:Y:S01]  /*bc70*/  ISETP.GT.U32.AND P3, PT, R29.reuse, R17, PT ;  /* 0x000000111d00720c */ /* 0x040fe20003f64070 */
[----:B------:R0:W-:Y:S01]  /*bc80*/  STL [R1+0x310], R27 ;  /* 0x0003101b01007387 */ /* 0x0001e20000100800 */
[----:B------:R-:W-:Y:S01]  /*bc90*/  ISETP.GT.U32.AND P4, PT, R29, R16, PT ;  /* 0x000000101d00720c */ /* 0x000fe20003f84070 */
[--C-:B------:R-:W-:Y:S01]  /*bca0*/  @!P0 IMAD.IADD R15, R15, 0x1, -R29.reuse ;  /* 0x000000010f0f8824 */ /* 0x100fe200078e0a1d */
[----:B------:R-:W-:Y:S01]  /*bcb0*/  ISETP.GT.U32.AND P0, PT, R29, R18, PT ;  /* 0x000000121d00720c */ /* 0x000fe20003f04070 */
[----:B0-----:R-:W5:Y:S08]  /*bcc0*/  LDL.LU R27, [R1+0x2b8] ;  /* 0x0002b800011b7983 */ /* 0x001f700000300800 */
[----:B------:R-:W-:Y:S01]  /*bcd0*/  @!P3 IMAD.IADD R17, R17, 0x1, -R29 ;  /* 0x000000011111b824 */ /* 0x000fe200078e0a1d */
[----:B------:R-:W5:Y:S01]  /*bce0*/  LDL.LU R2, [R1+0x2bc] ;  /* 0x0002bc0001027983 */ /* 0x000f620000300800 */
[----:B------:R-:W-:-:S03]  /*bcf0*/  ISETP.GT.U32.AND P5, PT, R29, R23, PT ;  /* 0x000000171d00720c */ /* 0x000fc60003fa4070 */
[----:B------:R0:W-:Y:S01]  /*bd00*/  STL [R1+0x304], R11 ;  /* 0x0003040b01007387 */ /* 0x0001e20000100800 */
[----:B------:R-:W-:-:S03]  /*bd10*/  ISETP.GT.U32.AND P3, PT, R29, R21, PT ;  /* 0x000000151d00720c */ /* 0x000fc60003f64070 */
[----:B------:R-:W5:Y:S04]  /*bd20*/  LDL.LU R10, [R1+0x2c0] ;  /* 0x0002c000010a7983 */ /* 0x000f680000300800 */
[----:B------:R1:W-:Y:S04]  /*bd30*/  STL [R1+0x2ec], R13 ;  /* 0x0002ec0d01007387 */ /* 0x0003e80000100800 */
[----:B0-----:R-:W5:Y:S01]  /*bd40*/  LDL.LU R11, [R1+0x2b4] ;  /* 0x0002b400010b7983 */ /* 0x001f620000300800 */
[----:B------:R-:W-:-:S03]  /*bd50*/  @!P4 IMAD.IADD R16, R16, 0x1, -R29 ;  /* 0x000000011010c824 */ /* 0x000fc600078e0a1d */
[----:B-1----:R-:W5:Y:S01]  /*bd60*/  LDL.LU R13, [R1+0x29c] ;  /* 0x00029c00010d7983 */ /* 0x002f620000300800 */
[----:B------:R-:W-:Y:S01]  /*bd70*/  ISETP.GT.U32.AND P4, PT, R29, R26, PT ;  /* 0x0000001a1d00720c */ /* 0x000fe20003f84070 */
[--C-:B------:R-:W-:Y:S01]  /*bd80*/  @!P5 IMAD.IADD R23, R23, 0x1, -R29.reuse ;  /* 0x000000011717d824 */ /* 0x100fe200078e0a1d */
[----:B------:R-:W-:Y:S01]  /*bd90*/  ISETP.GT.U32.AND P5, PT, R29, R12, PT ;  /* 0x0000000c1d00720c */ /* 0x000fe20003fa4070 */
[--C-:B------:R-:W-:Y:S01]  /*bda0*/  @!P3 IMAD.IADD R21, R21, 0x1, -R29.reuse ;  /* 0x000000011515b824 */ /* 0x100fe200078e0a1d */
[C---:B------:R-:W-:Y:S01]  /*bdb0*/  ISETP.GT.U32.AND P2, PT, R29.reuse, R4, PT ;  /* 0x000000041d00720c */ /* 0x040fe20003f44070 */
[--C-:B------:R-:W-:Y:S01]  /*bdc0*/  @!P0 IMAD.IADD R18, R18, 0x1, -R29.reuse ;  /* 0x0000000112128824 */ /* 0x100fe200078e0a1d */
[C---:B------:R-:W-:Y:S02]  /*bdd0*/  ISETP.GT.U32.AND P1, PT, R29.reuse, R14, PT ;  /* 0x0000000e1d00720c */ /* 0x040fe40003f24070 */
[C---:B------:R-:W-:Y:S02]  /*bde0*/  ISETP.GT.U32.AND P3, PT, R29.reuse, R17, PT ;  /* 0x000000111d00720c */ /* 0x040fe40003f64070 */
[----:B------:R-:W-:Y:S01]  /*bdf0*/  ISETP.GT.U32.AND P0, PT, R29, R15, PT ;  /* 0x0000000f1d00720c */ /* 0x000fe20003f04070 */
[----:B------:R0:W-:Y:S02]  /*be00*/  STL [R1+0x2f4], R18 ;  /* 0x0002f41201007387 */ /* 0x0001e40000100800 */
[----:B------:R-:W-:-:S02]  /*be10*/  @!P4 IMAD.IADD R26, R26, 0x1, -R29 ;  /* 0x000000011a1ac824 */ /* 0x000fc400078e0a1d */
[--C-:B------:R-:W-:Y:S01]  /*be20*/  @!P5 IMAD.IADD R12, R12, 0x1, -R29.reuse ;  /* 0x000000010c0cd824 */ /* 0x100fe200078e0a1d */
[----:B0-----:R-:W5:Y:S01]  /*be30*/  LDL.LU R18, [R1+0x2a4] ;  /* 0x0002a40001127983 */ /* 0x001f620000300800 */
[--C-:B------:R-:W-:Y:S02]  /*be40*/  @!P2 IMAD.IADD R4, R4, 0x1, -R29.reuse ;  /* 0x000000010404a824 */ /* 0x100fe400078e0a1d */
[--C-:B------:R-:W-:Y:S01]  /*be50*/  @!P1 IMAD.IADD R14, R14, 0x1, -R29.reuse ;  /* 0x000000010e0e9824 */ /* 0x100fe200078e0a1d */
[----:B------:R0:W-:Y:S01]  /*be60*/  STL [R1+0x2f8], R21 ;  /* 0x0002f81501007387 */ /* 0x0001e20000100800 */
[--C-:B------:R-:W-:Y:S02]  /*be70*/  @!P3 IMAD.IADD R17, R17, 0x1, -R29.reuse ;  /* 0x000000011111b824 */ /* 0x100fe400078e0a1d */
[----:B------:R-:W-:Y:S01]  /*be80*/  @!P0 IMAD.IADD R15, R15, 0x1, -R29 ;  /* 0x000000010f0f8824 */ /* 0x000fe200078e0a1d */
[----:B0-----:R-:W5:Y:S04]  /*be90*/  LDL.LU R21, [R1+0x2a8] ;  /* 0x0002a80001157983 */ /* 0x001f680000300800 */
[----:B------:R0:W-:Y:S04]  /*bea0*/  STL [R1+0x2fc], R26 ;  /* 0x0002fc1a01007387 */ /* 0x0001e80000100800 */
[----:B0-----:R-:W5:Y:S04]  /*beb0*/  LDL.LU R26, [R1+0x2ac] ;  /* 0x0002ac00011a7983 */ /* 0x001f680000300800 */
[----:B------:R-:W-:Y:S04]  /*bec0*/  STL [R1+0x2f0], R12 ;  /* 0x0002f00c01007387 */ /* 0x000fe80000100800 */
[----:B------:R-:W-:Y:S04]  /*bed0*/  STL [R1+0x2d8], R4 ;  /* 0x0002d80401007387 */ /* 0x000fe80000100800 */
[----:B------:R-:W-:Y:S04]  /*bee0*/  STL [R1+0x2e0], R14 ;  /* 0x0002e00e01007387 */ /* 0x000fe80000100800 */
[----:B------:R0:W-:Y:S04]  /*bef0*/  STL [R1+0x2e8], R17 ;  /* 0x0002e81101007387 */ /* 0x0001e80000100800 */
[----:B------:R-:W-:Y:S04]  /*bf00*/  STL [R1+0x2e4], R15 ;  /* 0x0002e40f01007387 */ /* 0x000fe80000100800 */
[----:B0-----:R-:W5:Y:S01]  /*bf10*/  LDL R17, [R1+0x2e04] ;  /* 0x002e040001117983 */ /* 0x001f620000100800 */
[----:B------:R-:W-:-:S02]  /*bf20*/  ISETP.GT.U32.AND P6, PT, R29, R23, PT ;  /* 0x000000171d00720c */ /* 0x000fc40003fc4070 */
[----:B------:R-:W-:-:S11]  /*bf30*/  ISETP.GT.U32.AND P4, PT, R29, R16, PT ;  /* 0x000000101d00720c */ /* 0x000fd60003f84070 */
[----:B------:R-:W-:Y:S01]  /*bf40*/  @!P6 IMAD.IADD R23, R23, 0x1, -R29 ;  /* 0x000000011717e824 */ /* 0x000fe200078e0a1d */
[C---:B--2---:R-:W-:Y:S02]  /*bf50*/  ISETP.GT.U32.AND P5, PT, R29.reuse, R24, PT ;  /* 0x000000181d00720c */ /* 0x044fe40003fa4070 */
[C---:B------:R-:W-:Y:S02]  /*bf60*/  ISETP.GT.U32.AND P2, PT, R29.reuse, R19, PT ;  /* 0x000000131d00720c */ /* 0x040fe40003f44070 */
[----:B------:R-:W-:-:S09]  /*bf70*/  ISETP.GT.U32.AND P1, PT, R29, R20, PT ;  /* 0x000000141d00720c */ /* 0x000fd20003f24070 */
[--C-:B------:R-:W-:Y:S02]  /*bf80*/  @!P5 IMAD.IADD R24, R24, 0x1, -R29.reuse ;  /* 0x000000011818d824 */ /* 0x100fe400078e0a1d */
[--C-:B------:R-:W-:Y:S02]  /*bf90*/  @!P2 IMAD.IADD R19, R19, 0x1, -R29.reuse ;  /* 0x000000011313a824 */ /* 0x100fe400078e0a1d */
[--C-:B------:R-:W-:Y:S02]  /*bfa0*/  @!P1 IMAD.IADD R20, R20, 0x1, -R29.reuse ;  /* 0x0000000114149824 */ /* 0x100fe400078e0a1d */
[----:B------:R-:W-:Y:S01]  /*bfb0*/  @!P4 IMAD.IADD R16, R16, 0x1, -R29 ;  /* 0x000000011010c824 */ /* 0x000fe200078e0a1d */
[----:B------:R0:W-:Y:S04]  /*bfc0*/  STL [R1+0x2c4], R23 ;  /* 0x0002c41701007387 */ /* 0x0001e80000100800 */
[----:B------:R1:W-:Y:S04]  /*bfd0*/  STL [R1+0x2dc], R16 ;  /* 0x0002dc1001007387 */ /* 0x0003e80000100800 */
[----:B0-----:R-:W2:Y:S04]  /*bfe0*/  LDL.LU R23, [R1+0x2a0] ;  /* 0x0002a00001177983 */ /* 0x001ea80000300800 */
[----:B------:R-:W2:Y:S04]  /*bff0*/  LDL.LU R12, [R1+0x288] ;  /* 0x00028800010c7983 */ /* 0x000ea80000300800 */
[----:B------:R-:W2:Y:S04]  /*c000*/  LDL.LU R14, [R1+0x290] ;  /* 0x00029000010e7983 */ /* 0x000ea80000300800 */
[----:B------:R-:W2:Y:S04]  /*c010*/  LDL.LU R15, [R1+0x294] ;  /* 0x00029400010f7983 */ /* 0x000ea80000300800 */
[----:B-1----:R-:W2:Y:S01]  /*c020*/  LDL.LU R16, [R1+0x298] ;  /* 0x0002980001107983 */ /* 0x002ea20000300800 */
[----:B---3--:R-:W-:-:S02]  /*c030*/  ISETP.GT.U32.AND P0, PT, R29, R22, PT ;  /* 0x000000161d00720c */ /* 0x008fc40003f04070 */
[----:B----4-:R-:W-:-:S11]  /*c040*/  ISETP.GT.U32.AND P3, PT, R29, R25, PT ;  /* 0x000000191d00720c */ /* 0x010fd60003f64070 */
[----:B------:R-:W-:Y:S01]  /*c050*/  @!P0 IMAD.IADD R22, R22, 0x1, -R29 ;  /* 0x0000000116168824 */ /* 0x000fe200078e0a1d */
[C---:B-----5:R-:W-:Y:S02]  /*c060*/  ISETP.GT.U32.AND P6, PT, R29.reuse, R2, PT ;  /* 0x000000021d00720c */ /* 0x060fe40003fc4070 */
[C---:B------:R-:W-:Y:S02]  /*c070*/  ISETP.GT.U32.AND P5, PT, R29.reuse, R10, PT ;  /* 0x0000000a1d00720c */ /* 0x040fe40003fa4070 */
[C---:B------:R-:W-:Y:S02]  /*c080*/  ISETP.GT.U32.AND P2, PT, R29.reuse, R11, PT ;  /* 0x0000000b1d00720c */ /* 0x040fe40003f44070 */
[----:B------:R-:W-:-:S07]  /*c090*/  ISETP.GT.U32.AND P1, PT, R29, R13, PT ;  /* 0x0000000d1d00720c */ /* 0x000fce0003f24070 */
[--C-:B------:R-:W-:Y:S01]  /*c0a0*/  @!P6 IMAD.IADD R2, R2, 0x1, -R29.reuse ;  /* 0x000000010202e824 */ /* 0x100fe200078e0a1d */
[C---:B------:R-:W-:Y:S01]  /*c0b0*/  ISETP.GT.U32.AND P6, PT, R29.reuse, R24, PT ;  /* 0x000000181d00720c */ /* 0x040fe20003fc4070 */
[--C-:B------:R-:W-:Y:S01]  /*c0c0*/  @!P5 IMAD.IADD R10, R10, 0x1, -R29.reuse ;  /* 0x000000010a0ad824 */ /* 0x100fe200078e0a1d */
[----:B------:R-:W-:Y:S01]  /*c0d0*/  ISETP.GT.U32.AND P5, PT, R29, R19, PT ;  /* 0x000000131d00720c */ /* 0x000fe20003fa4070 */
[--C-:B------:R-:W-:Y:S01]  /*c0e0*/  @!P2 IMAD.IADD R11, R11, 0x1, -R29.reuse ;  /* 0x000000010b0ba824 */ /* 0x100fe200078e0a1d */
[----:B------:R-:W-:Y:S01]  /*c0f0*/  ISETP.GT.U32.AND P2, PT, R29, R20, PT ;  /* 0x000000141d00720c */ /* 0x000fe20003f44070 */
[----:B------:R-:W-:Y:S01]  /*c100*/  @!P1 IMAD.IADD R13, R13, 0x1, -R29 ;  /* 0x000000010d0d9824 */ /* 0x000fe200078e0a1d */
[----:B------:R-:W-:-:S07]  /*c110*/  ISETP.GT.U32.AND P1, PT, R29, R22, PT ;  /* 0x000000161d00720c */ /* 0x000fce0003f24070 */
[--C-:B------:R-:W-:Y:S01]  /*c120*/  @!P6 IMAD.IADD R24, R24, 0x1, -R29.reuse ;  /* 0x000000011818e824 */ /* 0x100fe200078e0a1d */
[----:B------:R-:W-:Y:S01]  /*c130*/  ISETP.GT.U32.AND P0, PT, R29, R18, PT ;  /* 0x000000121d00720c */ /* 0x000fe20003f04070 */
[----:B------:R-:W-:-:S03]  /*c140*/  @!P5 IMAD.IADD R19, R19, 0x1, -R29 ;  /* 0x000000011313d824 */ /* 0x000fc600078e0a1d */
[----:B------:R0:W-:Y:S01]  /*c150*/  STL [R1+0x2cc], R24 ;  /* 0x0002cc1801007387 */ /* 0x0001e20000100800 */
[--C-:B------:R-:W-:Y:S02]  /*c160*/  @!P3 IMAD.IADD R25, R25, 0x1, -R29.reuse ;  /* 0x000000011919b824 */ /* 0x100fe400078e0a1d */
[--C-:B------:R-:W-:Y:S02]  /*c170*/  @!P2 IMAD.IADD R20, R20, 0x1, -R29.reuse ;  /* 0x000000011414a824 */ /* 0x100fe400078e0a1d */
[--C-:B------:R-:W-:Y:S01]  /*c180*/  @!P1 IMAD.IADD R22, R22, 0x1, -R29.reuse ;  /* 0x0000000116169824 */ /* 0x100fe200078e0a1d */
[----:B0-----:R-:W3:Y:S03]  /*c190*/  LDL.LU R24, [R1+0x28c] ;  /* 0x00028c0001187983 */ /* 0x001ee60000300800 */
[--C-:B------:R-:W-:Y:S01]  /*c1a0*/  @!P0 IMAD.IADD R18, R18, 0x1, -R29.reuse ;  /* 0x0000000112128824 */ /* 0x100fe200078e0a1d */
[----:B------:R-:W-:Y:S01]  /*c1b0*/  ISETP.GT.U32.AND P0, PT, R29, R25, PT ;  /* 0x000000191d00720c */ /* 0x000fe20003f04070 */
[----:B------:R0:W-:Y:S04]  /*c1c0*/  STL [R1+0x2d0], R19 ;  /* 0x0002d01301007387 */ /* 0x0001e80000100800 */
[----:B------:R-:W4:Y:S04]  /*c1d0*/  LDL.LU R9, [R1+0x274] ;  /* 0x0002740001097983 */ /* 0x000f280000300800 */
[----:B------:R1:W-:Y:S04]  /*c1e0*/  STL [R1+0x2d4], R20 ;  /* 0x0002d41401007387 */ /* 0x0003e80000100800 */
[----:B------:R-:W-:Y:S01]  /*c1f0*/  @!P0 IMAD.IADD R25, R25, 0x1, -R29 ;  /* 0x0000000119198824 */ /* 0x000fe200078e0a1d */
[----:B------:R-:W-:-:S02]  /*c200*/  IABS R4, R17 ;  /* 0x0000001100047213 */ /* 0x000fc40000000000 */
[----:B------:R-:W5:Y:S04]  /*c210*/  LDL.LU R17, [R1+0x27c] ;  /* 0x00027c0001117983 */ /* 0x000f680000300800 */
[----:B------:R1:W-:Y:S04]  /*c220*/  STL [R1+0x2c8], R22 ;  /* 0x0002c81601007387 */ /* 0x0003e80000100800 */
[----:B0-----:R-:W3:Y:S04]  /*c230*/  LDL.LU R19, [R1+0x280] ;  /* 0x0002800001137983 */ /* 0x001ee80000300800 */
[----:B-1----:R-:W3:Y:S04]  /*c240*/  LDL.LU R20, [R1+0x284] ;  /* 0x0002840001147983 */ /* 0x002ee80000300800 */
[----:B------:R0:W-:Y:S04]  /*c250*/  STL [R1+0x2b0], R25 ;  /* 0x0002b01901007387 */ /* 0x0001e80000100800 */
[----:B------:R-:W3:Y:S01]  /*c260*/  LDL.LU R22, [R1+0x278] ;  /* 0x0002780001167983 */ /* 0x000ee20000300800 */
[----:B------:R-:W-:-:S02]  /*c270*/  ISETP.GT.U32.AND P4, PT, R29, R27, PT ;  /* 0x0000001b1d00720c */ /* 0x000fc40003f84070 */
[C---:B------:R-:W-:Y:S02]  /*c280*/  ISETP.GT.U32.AND P3, PT, R29.reuse, R21, PT ;  /* 0x000000151d00720c */ /* 0x040fe40003f64070 */
[----:B------:R-:W-:Y:S01]  /*c290*/  ISETP.GT.U32.AND P5, PT, R29, R10, PT ;  /* 0x0000000a1d00720c */ /* 0x000fe20003fa4070 */
[----:B0-----:R-:W3:Y:S08]  /*c2a0*/  LDL.LU R25, [R1+0x260] ;  /* 0x0002600001197983 */ /* 0x001ef00000300800 */
[--C-:B------:R-:W-:Y:S01]  /*c2b0*/  @!P4 IMAD.IADD R27, R27, 0x1, -R29.reuse ;  /* 0x000000011b1bc824 */ /* 0x100fe200078e0a1d */
[----:B------:R-:W-:Y:S01]  /*c2c0*/  ISETP.GT.U32.AND P4, PT, R29, R26, PT ;  /* 0x0000001a1d00720c */ /* 0x000fe20003f84070 */
[----:B------:R-:W-:Y:S01]  /*c2d0*/  @!P3 IMAD.IADD R21, R21, 0x1, -R29 ;  /* 0x000000011515b824 */ /* 0x000fe200078e0a1d */
[----:B------:R-:W-:-:S02]  /*c2e0*/  ISETP.GT.U32.AND P2, PT, R29, R11, PT ;  /* 0x0000000b1d00720c */ /* 0x000fc40003f44070 */
[----:B------:R-:W-:-:S09]  /*c2f0*/  ISETP.GT.U32.AND P3, PT, R29, R27, PT ;  /* 0x0000001b1d00720c */ /* 0x000fd20003f64070 */
[--C-:B------:R-:W-:Y:S01]  /*c300*/  @!P4 IMAD.IADD R26, R26, 0x1, -R29.reuse ;  /* 0x000000011a1ac824 */ /* 0x100fe200078e0a1d */
[C---:B------:R-:W-:Y:S01]  /*c310*/  ISETP.GT.U32.AND P4, PT, R29.reuse, R2, PT ;  /* 0x000000021d00720c */ /* 0x040fe20003f84070 */
[--C-:B------:R-:W-:Y:S01]  /*c320*/  @!P5 IMAD.IADD R10, R10, 0x1, -R29.reuse ;  /* 0x000000010a0ad824 */ /* 0x100fe200078e0a1d */
[C---:B------:R-:W-:Y:S02]  /*c330*/  ISETP.GT.U32.AND P1, PT, R29.reuse, R13, PT ;  /* 0x0000000d1d00720c */ /* 0x040fe40003f24070 */
[----:B------:R-:W-:Y:S01]  /*c340*/  ISETP.GT.U32.AND P6, PT, R29, R26, PT ;  /* 0x0000001a1d00720c */ /* 0x000fe20003fc4070 */
[--C-:B------:R-:W-:Y:S02]  /*c350*/  @!P3 IMAD.IADD R27, R27, 0x1, -R29.reuse ;  /* 0x000000011b1bb824 */ /* 0x100fe400078e0a1d */
[----:B------:R-:W-:-:S06]  /*c360*/  @!P2 IMAD.IADD R11, R11, 0x1, -R29 ;  /* 0x000000010b0ba824 */ /* 0x000fcc00078e0a1d */
[----:B------:R-:W-:Y:S01]  /*c370*/  @!P4 IMAD.IADD R2, R2, 0x1, -R29 ;  /* 0x000000010202c824 */ /* 0x000fe200078e0a1d */
[----:B------:R0:W-:Y:S01]  /*c380*/  STL [R1+0x2b8], R27 ;  /* 0x0002b81b01007387 */ /* 0x0001e20000100800 */
[----:B--2---:R-:W-:-:S03]  /*c390*/  ISETP.GT.U32.AND P4, PT, R29, R23, PT ;  /* 0x000000171d00720c */ /* 0x004fc60003f84070 */
[----:B0-----:R-:W2:Y:S01]  /*c3a0*/  LDL.LU R27, [R1+0x268] ;  /* 0x00026800011b7983 */ /* 0x001ea20000300800 */
[C---:B------:R-:W-:Y:S02]  /*c3b0*/  ISETP.GT.U32.AND P5, PT, R29.reuse, R12, PT ;  /* 0x0000000c1d00720c */ /* 0x040fe40003fa4070 */
[C---:B------:R-:W-:Y:S01]  /*c3c0*/  ISETP.GT.U32.AND P2, PT, R29.reuse, R14, PT ;  /* 0x0000000e1d00720c */ /* 0x040fe20003f44070 */
[--C-:B------:R-:W-:Y:S01]  /*c3d0*/  @!P6 IMAD.IADD R26, R26, 0x1, -R29.reuse ;  /* 0x000000011a1ae824 */ /* 0x100fe200078e0a1d */
[----:B------:R-:W-:Y:S01]  /*c3e0*/  ISETP.GT.U32.AND P0, PT, R29, R18, PT ;  /* 0x000000121d00720c */ /* 0x000fe20003f04070 */
[----:B------:R-:W-:Y:S01]  /*c3f0*/  @!P1 IMAD.IADD R13, R13, 0x1, -R29 ;  /* 0x000000010d0d9824 */ /* 0x000fe200078e0a1d */
[----:B------:R-:W-:-:S03]  /*c400*/  ISETP.GT.U32.AND P1, PT, R29, R15, PT ;  /* 0x0000000f1d00720c */ /* 0x000fc60003f24070 */
[----:B------:R-:W-:Y:S01]  /*c410*/  @!P4 IMAD.IADD R23, R23, 0x1, -R29 ;  /* 0x000000011717c824 */ /* 0x000fe200078e0a1d */
[----:B------:R-:W-:-:S03]  /*c420*/  ISETP.GT.U32.AND P3, PT, R29, R21, PT ;  /* 0x000000151d00720c */ /* 0x000fc60003f64070 */
[--C-:B------:R-:W-:Y:S02]  /*c430*/  @!P5 IMAD.IADD R12, R12, 0x1, -R29.reuse ;  /* 0x000000010c0cd824 */ /* 0x100fe400078e0a1d */
[--C-:B------:R-:W-:Y:S01]  /*c440*/  @!P2 IMAD.IADD R14, R14, 0x1, -R29.reuse ;  /* 0x000000010e0ea824 */ /* 0x100fe200078e0a1d */
[----:B------:R-:W-:Y:S01]  /*c450*/  STL [R1+0x2bc], R2 ;  /* 0x0002bc0201007387 */ /* 0x000fe20000100800 */
[--C-:B------:R-:W-:Y:S01]  /*c460*/  @!P0 IMAD.IADD R18, R18, 0x1, -R29.reuse ;  /* 0x0000000112128824 */ /* 0x100fe200078e0a1d */
[----:B------:R-:W-:Y:S01]  /*c470*/  ISETP.GT.U32.AND P0, PT, R29, R16, PT ;  /* 0x000000101d00720c */ /* 0x000fe20003f04070 */
[--C-:B------:R-:W-:Y:S01]  /*c480*/  @!P1 IMAD.IADD R15, R15, 0x1, -R29.reuse ;  /* 0x000000010f0f9824 */ /* 0x100fe200078e0a1d */
[----:B------:R-:W-:Y:S03]  /*c490*/  STL [R1+0x2c0], R10 ;  /* 0x0002c00a01007387 */ /* 0x000fe60000100800 */
[--C-:B------:R-:W-:Y:S01]  /*c4a0*/  @!P3 IMAD.IADD R21, R21, 0x1, -R29.reuse ;  /* 0x000000011515b824 */ /* 0x100fe200078e0a1d */
[----:B------:R-:W-:Y:S04]  /*c4b0*/  STL [R1+0x2b4], R11 ;  /* 0x0002b40b01007387 */ /* 0x000fe80000100800 */
[----:B------:R-:W-:Y:S04]  /*c4c0*/  STL [R1+0x29c], R13 ;  /* 0x00029c0d01007387 */ /* 0x000fe80000100800 */
[----:B------:R-:W-:Y:S04]  /*c4d0*/  STL [R1+0x2a4], R18 ;  /* 0x0002a41201007387 */ /* 0x000fe80000100800 */
[----:B------:R0:W-:Y:S04]  /*c4e0*/  STL [R1+0x2ac], R26 ;  /* 0x0002ac1a01007387 */ /* 0x0001e80000100800 */
[----:B------:R1:W-:Y:S04]  /*c4f0*/  STL [R1+0x2a8], R21 ;  /* 0x0002a81501007387 */ /* 0x0003e80000100800 */
[----:B0-----:R-:W2:Y:S04]  /*c500*/  LDL.LU R26, [R1+0x26c] ;  /* 0x00026c00011a7983 */ /* 0x001ea80000300800 */
[----:B------:R-:W2:Y:S01]  /*c510*/  LDL.LU R2, [R1+0x270] ;  /* 0x0002700001027983 */ /* 0x000ea20000300800 */
[----:B------:R-:W-:-:S03]  /*c520*/  @!P0 IMAD.IADD R16, R16, 0x1, -R29 ;  /* 0x0000000110108824 */ /* 0x000fc600078e0a1d */
[----:B------:R-:W2:Y:S04]  /*c530*/  LDL.LU R13, [R1+0x264] ;  /* 0x00026400010d7983 */ /* 0x000ea80000300800 */
[----:B------:R-:W2:Y:S04]  /*c540*/  LDL.LU R18, [R1+0x24c] ;  /* 0x00024c0001127983 */ /* 0x000ea80000300800 */
[----:B-1----:R-:W2:Y:S01]  /*c550*/  LDL.LU R21, [R1+0x254] ;  /* 0x0002540001157983 */ /* 0x002ea20000300800 */
[----:B----4-:R-:W-:-:S13]  /*c560*/  ISETP.GT.U32.AND P6, PT, R29, R9, PT ;  /* 0x000000091d00720c */ /* 0x010fda0003fc4070 */
[----:B------:R-:W-:Y:S01]  /*c570*/  @!P6 IMAD.IADD R9, R9, 0x1, -R29 ;  /* 0x000000010909e824 */ /* 0x000fe200078e0a1d */
[C---:B------:R-:W-:Y:S02]  /*c580*/  ISETP.GT.U32.AND P6, PT, R29.reuse, R23, PT ;  /* 0x000000171d00720c */ /* 0x040fe40003fc4070 */
[C---:B-----5:R-:W-:Y:S02]  /*c590*/  ISETP.GT.U32.AND P4, PT, R29.reuse, R17, PT ;  /* 0x000000111d00720c */ /* 0x060fe40003f84070 */
[C---:B---3--:R-:W-:Y:S02]  /*c5a0*/  ISETP.GT.U32.AND P5, PT, R29.reuse, R19, PT ;  /* 0x000000131d00720c */ /* 0x048fe40003fa4070 */
[----:B------:R-:W-:-:S09]  /*c5b0*/  ISETP.GT.U32.AND P2, PT, R29, R20, PT ;  /* 0x000000141d00720c */ /* 0x000fd20003f44070 */
[--C-:B------:R-:W-:Y:S01]  /*c5c0*/  @!P4 IMAD.IADD R17, R17, 0x1, -R29.reuse ;  /* 0x000000011111c824 */ /* 0x100fe200078e0a1d */
[----:B------:R-:W-:Y:S01]  /*c5d0*/  ISETP.GT.U32.AND P4, PT, R29, R12, PT ;  /* 0x0000000c1d00720c */ /* 0x000fe20003f84070 */
[--C-:B------:R-:W-:Y:S01]  /*c5e0*/  @!P5 IMAD.IADD R19, R19, 0x1, -R29.reuse ;  /* 0x000000011313d824 */ /* 0x100fe200078e0a1d */
[C---:B------:R-:W-:Y:S02]  /*c5f0*/  ISETP.GT.U32.AND P5, PT, R29.reuse, R14, PT ;  /* 0x0000000e1d00720c */ /* 0x040fe40003fa4070 */
[C---:B------:R-:W-:Y:S01]  /*c600*/  ISETP.GT.U32.AND P1, PT, R29.reuse, R22, PT ;  /* 0x000000161d00720c */ /* 0x040fe20003f24070 */
[--C-:B------:R-:W-:Y:S01]  /*c610*/  @!P2 IMAD.IADD R20, R20, 0x1, -R29.reuse ;  /* 0x000000011414a824 */ /* 0x100fe200078e0a1d */
[----:B------:R-:W-:Y:S01]  /*c620*/  ISETP.GT.U32.AND P2, PT, R29, R15, PT ;  /* 0x0000000f1d00720c */ /* 0x000fe20003f44070 */
[----:B------:R-:W-:-:S06]  /*c630*/  @!P6 IMAD.IADD R23, R23, 0x1, -R29 ;  /* 0x000000011717e824 */ /* 0x000fcc00078e0a1d */
[--C-:B------:R-:W-:Y:S01]  /*c640*/  @!P4 IMAD.IADD R12, R12, 0x1, -R29.reuse ;  /* 0x000000010c0cc824 */ /* 0x100fe200078e0a1d */
[----:B------:R0:W-:Y:S01]  /*c650*/  STL [R1+0x2a0], R23 ;  /* 0x0002a01701007387 */ /* 0x0001e20000100800 */
[--C-:B------:R-:W-:Y:S02]  /*c660*/  @!P5 IMAD.IADD R14, R14, 0x1, -R29.reuse ;  /* 0x000000010e0ed824 */ /* 0x100fe400078e0a1d */
[--C-:B------:R-:W-:Y:S01]  /*c670*/  @!P1 IMAD.IADD R22, R22, 0x1, -R29.reuse ;  /* 0x0000000116169824 */ /* 0x100fe200078e0a1d */
[----:B------:R-:W-:Y:S01]  /*c680*/  ISETP.GT.U32.AND P1, PT, R29, R16, PT ;  /* 0x000000101d00720c */ /* 0x000fe20003f24070 */
[--C-:B------:R-:W-:Y:S01]  /*c690*/  @!P2 IMAD.IADD R15, R15, 0x1, -R29.reuse ;  /* 0x000000010f0fa824 */ /* 0x100fe200078e0a1d */
[----:B0-----:R-:W3:Y:S04]  /*c6a0*/  LDL.LU R23, [R1+0x258] ;  /* 0x0002580001177983 */ /* 0x001ee80000300800 */
[----:B------:R0:W-:Y:S04]  /*c6b0*/  STL [R1+0x288], R12 ;  /* 0x0002880c01007387 */ /* 0x0001e80000100800 */
[----:B------:R-:W4:Y:S04]  /*c6c0*/  LDL.LU R10, [R1+0x25c] ;  /* 0x00025c00010a7983 */ /* 0x000f280000300800 */
[----:B------:R1:W-:Y:S04]  /*c6d0*/  STL [R1+0x290], R14 ;  /* 0x0002900e01007387 */ /* 0x0003e80000100800 */
[----:B------:R-:W5:Y:S04]  /*c6e0*/  LDL.LU R11, [R1+0x250] ;  /* 0x00025000010b7983 */ /* 0x000f680000300800 */
[----:B------:R1:W-:Y:S04]  /*c6f0*/  STL [R1+0x294], R15 ;  /* 0x0002940f01007387 */ /* 0x0003e80000100800 */
[----:B0-----:R-:W3:Y:S04]  /*c700*/  LDL.LU R12, [R1+0x238] ;  /* 0x00023800010c7983 */ /* 0x001ee80000300800 */
[----:B-1----:R-:W3:Y:S01]  /*c710*/  LDL.LU R14, [R1+0x240] ;  /* 0x00024000010e7983 */ /* 0x002ee20000300800 */
[----:B------:R-:W-:-:S05]  /*c720*/  @!P1 IMAD.IADD R16, R16, 0x1, -R29 ;  /* 0x0000000110109824 */ /* 0x000fca00078e0a1d */
[----:B------:R0:W-:Y:S04]  /*c730*/  STL [R1+0x298], R16 ;  /* 0x0002981001007387 */ /* 0x0001e80000100800 */
[----:B------:R-:W3:Y:S04]  /*c740*/  LDL.LU R15, [R1+0x244] ;  /* 0x00024400010f7983 */ /* 0x000ee80000300800 */
[----:B0-----:R-:W3:Y:S01]  /*c750*/  LDL.LU R16, [R1+0x248] ;  /* 0x0002480001107983 */ /* 0x001ee20000300800 */
[C---:B------:R-:W-:Y:S02]  /*c760*/  ISETP.GT.U32.AND P3, PT, R29.reuse, R24, PT ;  /* 0x000000181d00720c */ /* 0x040fe40003f64070 */
[----:B------:R-:W-:-:S11]  /*c770*/  ISETP.GT.U32.AND P0, PT, R29, R25, PT ;  /* 0x000000191d00720c */ /* 0x000fd60003f04070 */
        /* <DEDUP_REMOVED lines=9> */
[C---:B------:R-:W-:Y:S01]  /*c810*/  ISETP.GT.U32.AND P6, PT, R29.reuse, R27, PT ;  /* 0x0000001b1d00720c */ /* 0x040fe20003fc4070 */
[--C-:B------:R-:W-:Y:S01]  /*c820*/  @!P0 IMAD.IADD R24, R24, 0x1, -R29.reuse ;  /* 0x0000000118188824 */ /* 0x100fe200078e0a1d */
[----:B------:R-:W-:Y:S01]  /*c830*/  ISETP.GT.U32.AND P2, PT, R29, R20, PT ;  /* 0x000000141d00720c */ /* 0x000fe20003f44070 */
[----:B------:R-:W-:Y:S01]  /*c840*/  @!P5 IMAD.IADD R19, R19, 0x1, -R29 ;  /* 0x000000011313d824 */ /* 0x000fe200078e0a1d */
[----:B------:R-:W-:-:S05]  /*c850*/  ISETP.GT.U32.AND P1, PT, R29, R22, PT ;  /* 0x000000161d00720c */ /* 0x000fca0003f24070 */
[--C-:B------:R-:W-:Y:S01]  /*c860*/  @!P3 IMAD.IADD R9, R9, 0x1, -R29.reuse ;  /* 0x000000010909b824 */ /* 0x100fe200078e0a1d */
[C---:B------:R-:W-:Y:S02]  /*c870*/  ISETP.GT.U32.AND P3, PT, R29.reuse, R26, PT ;  /* 0x0000001a1d00720c */ /* 0x040fe40003f64070 */
[C---:B------:R-:W-:Y:S01]  /*c880*/  ISETP.GT.U32.AND P4, PT, R29.reuse, R2, PT ;  /* 0x000000021d00720c */ /* 0x040fe20003f84070 */
[----:B------:R0:W-:Y:S01]  /*c890*/  STL [R1+0x28c], R24 ;  /* 0x00028c1801007387 */ /* 0x0001e20000100800 */
[----:B------:R-:W-:Y:S01]  /*c8a0*/  ISETP.GT.U32.AND P5, PT, R29, R13, PT ;  /* 0x0000000d1d00720c */ /* 0x000fe20003fa4070 */
[--C-:B------:R-:W-:Y:S01]  /*c8b0*/  @!P6 IMAD.IADD R27, R27, 0x1, -R29.reuse ;  /* 0x000000011b1be824 */ /* 0x100fe200078e0a1d */
[----:B------:R-:W-:Y:S01]  /*c8c0*/  ISETP.GT.U32.AND P0, PT, R29, R25, PT ;  /* 0x000000191d00720c */ /* 0x000fe20003f04070 */
[----:B0-----:R-:W2:Y:S06]  /*c8d0*/  LDL.LU R24, [R1+0x23c] ;  /* 0x00023c0001187983 */ /* 0x001eac0000300800 */
[----:B------:R-:W-:-:S02]  /*c8e0*/  @!P3 IMAD.IADD R26, R26, 0x1, -R29 ;  /* 0x000000011a1ab824 */ /* 0x000fc400078e0a1d */
[--C-:B------:R-:W-:Y:S01]  /*c8f0*/  @!P2 IMAD.IADD R20, R20, 0x1, -R29.reuse ;  /* 0x000000011414a824 */ /* 0x100fe200078e0a1d */
[C---:B------:R-:W-:Y:S01]  /*c900*/  ISETP.GT.U32.AND P2, PT, R29.reuse, R18, PT ;  /* 0x000000121d00720c */ /* 0x040fe20003f44070 */
[--C-:B------:R-:W-:Y:S02]  /*c910*/  @!P4 IMAD.IADD R2, R2, 0x1, -R29.reuse ;  /* 0x000000010202c824 */ /* 0x100fe400078e0a1d */
[--C-:B------:R-:W-:Y:S01]  /*c920*/  @!P1 IMAD.IADD R22, R22, 0x1, -R29.reuse ;  /* 0x0000000116169824 */ /* 0x100fe200078e0a1d */
[----:B------:R-:W-:Y:S01]  /*c930*/  ISETP.GT.U32.AND P1, PT, R29, R21, PT ;  /* 0x000000151d00720c */ /* 0x000fe20003f24070 */
[--C-:B------:R-:W-:Y:S01]  /*c940*/  @!P5 IMAD.IADD R13, R13, 0x1, -R29.reuse ;  /* 0x000000010d0dd824 */ /* 0x100fe200078e0a1d */
[----:B------:R-:W-:Y:S01]  /*c950*/  STL [R1+0x274], R9 ;  /* 0x0002740901007387 */ /* 0x000fe20000100800 */
[----:B------:R-:W-:-:S03]  /*c960*/  @!P0 IMAD.IADD R25, R25, 0x1, -R29 ;  /* 0x0000000119198824 */ /* 0x000fc600078e0a1d */
[----:B------:R-:W-:Y:S03]  /*c970*/  STL [R1+0x27c], R17 ;  /* 0x00027c1101007387 */ /* 0x000fe60000100800 */
[--C-:B------:R-:W-:Y:S01]  /*c980*/  @!P2 IMAD.IADD R18, R18, 0x1, -R29.reuse ;  /* 0x000000011212a824 */ /* 0x100fe200078e0a1d */
[----:B------:R-:W-:Y:S03]  /*c990*/  STL [R1+0x280], R19 ;  /* 0x0002801301007387 */ /* 0x000fe60000100800 */
[----:B------:R-:W-:Y:S01]  /*c9a0*/  @!P1 IMAD.IADD R21, R21, 0x1, -R29 ;  /* 0x0000000115159824 */ /* 0x000fe200078e0a1d */
[----:B------:R-:W-:Y:S04]  /*c9b0*/  STL [R1+0x284], R20 ;  /* 0x0002841401007387 */ /* 0x000fe80000100800 */
[----:B------:R-:W-:Y:S04]  /*c9c0*/  STL [R1+0x278], R22 ;  /* 0x0002781601007387 */ /* 0x000fe80000100800 */
[----:B------:R0:W-:Y:S04]  /*c9d0*/  STL [R1+0x268], R27 ;  /* 0x0002681b01007387 */ /* 0x0001e80000100800 */
[----:B------:R1:W-:Y:S04]  /*c9e0*/  STL [R1+0x260], R25 ;  /* 0x0002601901007387 */ /* 0x0003e80000100800 */
[----:B0-----:R-:W2:Y:S04]  /*c9f0*/  LDL R27, [R1+0x2e00] ;  /* 0x002e0000011b7983 */ /* 0x001ea80000100800 */
[----:B-1----:R-:W2:Y:S04]  /*ca00*/  LDL.LU R25, [R1+0x224] ;  /* 0x0002240001197983 */ /* 0x002ea80000300800 */
[----:B------:R-:W2:Y:S04]  /*ca10*/  LDL.LU R17, [R1+0x22c] ;  /* 0x00022c0001117983 */ /* 0x000ea80000300800 */
[----:B------:R-:W2:Y:S04]  /*ca20*/  LDL.LU R19, [R1+0x230] ;  /* 0x0002300001137983 */ /* 0x000ea80000300800 */
[----:B------:R-:W2:Y:S04]  /*ca30*/  LDL.LU R20, [R1+0x234] ;  /* 0x0002340001147983 */ /* 0x000ea80000300800 */
[----:B------:R-:W2:Y:S01]  /*ca40*/  LDL.LU R22, [R1+0x228] ;  /* 0x0002280001167983 */ /* 0x000ea20000300800 */
[----:B----4-:R-:W-:-:S02]  /*ca50*/  ISETP.GT.U32.AND P6, PT, R29, R10, PT ;  /* 0x0000000a1d00720c */ /* 0x010fc40003fc4070 */
[C---:B-----5:R-:W-:Y:S02]  /*ca60*/  ISETP.GT.U32.AND P3, PT, R29.reuse, R11, PT ;  /* 0x0000000b1d00720c */ /* 0x060fe40003f64070 */
[C---:B---3--:R-:W-:Y:S02]  /*ca70*/  ISETP.GT.U32.AND P4, PT, R29.reuse, R12, PT ;  /* 0x0000000c1d00720c */ /* 0x048fe40003f84070 */
[----:B------:R-:W-:-:S07]  /*ca80*/  ISETP.GT.U32.AND P5, PT, R29, R14, PT ;  /* 0x0000000e1d00720c */ /* 0x000fce0003fa4070 */
[--C-:B------:R-:W-:Y:S01]  /*ca90*/  @!P6 IMAD.IADD R10, R10, 0x1, -R29.reuse ;  /* 0x000000010a0ae824 */ /* 0x100fe200078e0a1d */
[----:B------:R-:W-:Y:S01]  /*caa0*/  ISETP.GT.U32.AND P6, PT, R29, R26, PT ;  /* 0x0000001a1d00720c */ /* 0x000fe20003fc4070 */
[--C-:B------:R-:W-:Y:S01]  /*cab0*/  @!P3 IMAD.IADD R11, R11, 0x1, -R29.reuse ;  /* 0x000000010b0bb824 */ /* 0x100fe200078e0a1d */
[C---:B------:R-:W-:Y:S02]  /*cac0*/  ISETP.GT.U32.AND P0, PT, R29.reuse, R23, PT ;  /* 0x000000171d00720c */ /* 0x040fe40003f04070 */
[C---:B------:R-:W-:Y:S01]  /*cad0*/  ISETP.GT.U32.AND P3, PT, R29.reuse, R2, PT ;  /* 0x000000021d00720c */ /* 0x040fe20003f64070 */
[--C-:B------:R-:W-:Y:S01]  /*cae0*/  @!P4 IMAD.IADD R12, R12, 0x1, -R29.reuse ;  /* 0x000000010c0cc824 */ /* 0x100fe200078e0a1d */
[C---:B------:R-:W-:Y:S02]  /*caf0*/  ISETP.GT.U32.AND P2, PT, R29.reuse, R15, PT ;  /* 0x0000000f1d00720c */ /* 0x040fe40003f44070 */
[C---:B------:R-:W-:Y:S01]  /*cb00*/  ISETP.GT.U32.AND P4, PT, R29.reuse, R13, PT ;  /* 0x0000000d1d00720c */ /* 0x040fe20003f84070 */
[----:B------:R-:W-:Y:S01]  /*cb10*/  @!P5 IMAD.IADD R14, R14, 0x1, -R29 ;  /* 0x000000010e0ed824 */ /* 0x000fe200078e0a1d */
[----:B------:R-:W-:-:S02]  /*cb20*/  ISETP.GT.U32.AND P5, PT, R29, R18, PT ;  /* 0x000000121d00720c */ /* 0x000fc40003fa4070 */
[----:B------:R-:W-:Y:S01]  /*cb30*/  ISETP.GT.U32.AND P1, PT, R29, R16, PT ;  /* 0x000000101d00720c */ /* 0x000fe20003f24070 */
[--C-:B------:R-:W-:Y:S02]  /*cb40*/  @!P6 IMAD.IADD R26, R26, 0x1, -R29.reuse ;  /* 0x000000011a1ae824 */ /* 0x100fe400078e0a1d */
[--C-:B------:R-:W-:Y:S02]  /*cb50*/  @!P0 IMAD.IADD R23, R23, 0x1, -R29.reuse ;  /* 0x0000000117178824 */ /* 0x100fe400078e0a1d */
[--C-:B------:R-:W-:Y:S01]  /*cb60*/  @!P3 IMAD.IADD R2, R2, 0x1, -R29.reuse ;  /* 0x000000010202b824 */ /* 0x100fe200078e0a1d */
[----:B------:R0:W-:Y:S01]  /*cb70*/  STL [R1+0x26c], R26 ;  /* 0x00026c1a01007387 */ /* 0x0001e20000100800 */
[--C-:B------:R-:W-:Y:S01]  /*cb80*/  @!P2 IMAD.IADD R15, R15, 0x1, -R29.reuse ;  /* 0x000000010f0fa824 */ /* 0x100fe200078e0a1d */
[----:B------:R-:W-:Y:S01]  /*cb90*/  ISETP.GT.U32.AND P2, PT, R29, R21, PT ;  /* 0x000000151d00720c */ /* 0x000fe20003f44070 */
[--C-:B------:R-:W-:Y:S02]  /*cba0*/  @!P4 IMAD.IADD R13, R13, 0x1, -R29.reuse ;  /* 0x000000010d0dc824 */ /* 0x100fe400078e0a1d */
[----:B------:R-:W-:-:S02]  /*cbb0*/  @!P5 IMAD.IADD R18, R18, 0x1, -R29 ;  /* 0x000000011212d824 */ /* 0x000fc400078e0a1d */
[--C-:B------:R-:W-:Y:S01]  /*cbc0*/  @!P1 IMAD.IADD R16, R16, 0x1, -R29.reuse ;  /* 0x0000000110109824 */ /* 0x100fe200078e0a1d */
[----:B------:R-:W-:Y:S01]  /*cbd0*/  ISETP.GT.U32.AND P1, PT, R29, R23, PT ;  /* 0x000000171d00720c */ /* 0x000fe20003f24070 */
[----:B0-----:R-:W3:Y:S04]  /*cbe0*/  LDL.LU R26, [R1+0x210] ;  /* 0x00021000011a7983 */ /* 0x001ee80000300800 */
[----:B------:R0:W-:Y:S04]  /*cbf0*/  STL [R1+0x270], R2 ;  /* 0x0002700201007387 */ /* 0x0001e80000100800 */
[----:B------:R-:W4:Y:S04]  /*cc00*/  LDL.LU R9, [R1+0x218] ;  /* 0x0002180001097983 */ /* 0x000f280000300800 */
[----:B------:R1:W-:Y:S04]  /*cc10*/  STL [R1+0x264], R13 ;  /* 0x0002640d01007387 */ /* 0x0003e80000100800 */
[----:B0-----:R-:W5:Y:S04]  /*cc20*/  LDL.LU R2, [R1+0x21c] ;  /* 0x00021c0001027983 */ /* 0x001f680000300800 */
[----:B------:R0:W-:Y:S04]  /*cc30*/  STL [R1+0x24c], R18 ;  /* 0x00024c1201007387 */ /* 0x0001e80000100800 */
[----:B-1----:R-:W3:Y:S01]  /*cc40*/  LDL.LU R13, [R1+0x220] ;  /* 0x00022000010d7983 */ /* 0x002ee20000300800 */
[----:B------:R-:W-:-:S03]  /*cc50*/  @!P2 IMAD.IADD R21, R21, 0x1, -R29 ;  /* 0x000000011515a824 */ /* 0x000fc600078e0a1d */
[----:B0-----:R-:W3:Y:S01]  /*cc60*/  LDL.LU R18, [R1+0x214] ;  /* 0x0002140001127983 */ /* 0x001ee20000300800 */
[----:B------:R-:W-:-:S03]  /*cc70*/  @!P1 IMAD.IADD R23, R23, 0x1, -R29 ;  /* 0x0000000117179824 */ /* 0x000fc600078e0a1d */
[----:B------:R0:W-:Y:S04]  /*cc80*/  STL [R1+0x254], R21 ;  /* 0x0002541501007387 */ /* 0x0001e80000100800 */
[----:B0-----:R-:W3:Y:S04]  /*cc90*/  LDL.LU R21, [R1+0x1fc] ;  /* 0x0001fc0001157983 */ /* 0x001ee80000300800 */
[----:B------:R0:W-:Y:S04]  /*cca0*/  STL [R1+0x258], R23 ;  /* 0x0002581701007387 */ /* 0x0001e80000100800 */
[----:B0-----:R-:W3:Y:S01]  /*ccb0*/  LDL.LU R23, [R1+0x204] ;  /* 0x0002040001177983 */ /* 0x001ee20000300800 */
[----:B--2---:R-:W-:-:S02]  /*ccc0*/  ISETP.GT.U32.AND P0, PT, R29, R24, PT ;  /* 0x000000181d00720c */ /* 0x004fc40003f04070 */
[C---:B------:R-:W-:Y:S02]  /*ccd0*/  ISETP.GT.U32.AND P3, PT, R29.reuse, R11, PT ;  /* 0x0000000b1d00720c */ /* 0x040fe40003f64070 */
[----:B------:R-:W-:-:S09]  /*cce0*/  ISETP.GT.U32.AND P4, PT, R29, R12, PT ;  /* 0x0000000c1d00720c */ /* 0x000fd20003f84070 */
[----:B------:R-:W-:Y:S01]  /*ccf0*/  @!P0 IMAD.IADD R24, R24, 0x1, -R29 ;  /* 0x0000000118188824 */ /* 0x000fe200078e0a1d */
[----:B------:R-:W-:-:S04]  /*cd00*/  ISETP.GT.U32.AND P0, PT, R29, R10, PT ;  /* 0x0000000a1d00720c */ /* 0x000fc80003f04070 */
[----:B------:R-:W-:Y:S01]  /*cd10*/  ISETP.GT.U32.AND P6, PT, R29, R24, PT ;  /* 0x000000181d00720c */ /* 0x000fe20003fc4070 */
[----:B------:R-:W-:Y:S01]  /*cd20*/  @!P3 IMAD.IADD R11, R11, 0x1, -R29 ;  /* 0x000000010b0bb824 */ /* 0x000fe200078e0a1d */
[C---:B------:R-:W-:Y:S02]  /*cd30*/  ISETP.GT.U32.AND P5, PT, R29.reuse, R14, PT ;  /* 0x0000000e1d00720c */ /* 0x040fe40003fa4070 */
[----:B------:R-:W-:-:S05]  /*cd40*/  ISETP.GT.U32.AND P2, PT, R29, R15, PT ;  /* 0x0000000f1d00720c */ /* 0x000fca0003f44070 */
[--C-:B------:R-:W-:Y:S01]  /*cd50*/  @!P0 IMAD.IADD R10, R10, 0x1, -R29.reuse ;  /* 0x000000010a0a8824 */ /* 0x100fe200078e0a1d */
[C---:B------:R-:W-:Y:S01]  /*cd60*/  ISETP.GT.U32.AND P0, PT, R29.reuse, R25, PT ;  /* 0x000000191d00720c */ /* 0x040fe20003f04070 */
[--C-:B------:R-:W-:Y:S01]  /*cd70*/  @!P4 IMAD.IADD R12, R12, 0x1, -R29.reuse ;  /* 0x000000010c0cc824 */ /* 0x100fe200078e0a1d */
[C---:B------:R-:W-:Y:S02]  /*cd80*/  ISETP.GT.U32.AND P3, PT, R29.reuse, R17, PT ;  /* 0x000000111d00720c */ /* 0x040fe40003f64070 */
[C---:B------:R-:W-:Y:S02]  /*cd90*/  ISETP.GT.U32.AND P4, PT, R29.reuse, R19, PT ;  /* 0x000000131d00720c */ /* 0x040fe40003f84070 */
[----:B------:R-:W-:Y:S02]  /*cda0*/  IABS R3, R27 ;  /* 0x0000001b00037213 */ /* 0x000fe40000000000 */
[----:B------:R-:W2:Y:S01]  /*cdb0*/  LDL.LU R27, [R1+0x208] ;  /* 0x00020800011b7983 */ /* 0x000ea20000300800 */
[--C-:B------:R-:W-:Y:S01]  /*cdc0*/  @!P6 IMAD.IADD R24, R24, 0x1, -R29.reuse ;  /* 0x000000011818e824 */ /* 0x100fe200078e0a1d */
[----:B------:R-:W-:Y:S01]  /*cdd0*/  ISETP.GT.U32.AND P1, PT, R29, R16, PT ;  /* 0x000000101d00720c */ /* 0x000fe20003f24070 */
[----:B------:R-:W-:-:S02]  /*cde0*/  @!P5 IMAD.IADD R14, R14, 0x1, -R29 ;  /* 0x000000010e0ed824 */ /* 0x000fc400078e0a1d */
[--C-:B------:R-:W-:Y:S01]  /*cdf0*/  @!P0 IMAD.IADD R25, R25, 0x1, -R29.reuse ;  /* 0x0000000119198824 */ /* 0x100fe200078e0a1d */
[----:B------:R-:W-:Y:S01]  /*ce00*/  ISETP.GT.U32.AND P5, PT, R29, R20, PT ;  /* 0x000000141d00720c */ /* 0x000fe20003fa4070 */
[--C-:B------:R-:W-:Y:S01]  /*ce10*/  @!P2 IMAD.IADD R15, R15, 0x1, -R29.reuse ;  /* 0x000000010f0fa824 */ /* 0x100fe200078e0a1d */
[----:B------:R-:W-:Y:S01]  /*ce20*/  ISETP.GT.U32.AND P2, PT, R29, R22, PT ;  /* 0x000000161d00720c */ /* 0x000fe20003f44070 */
[--C-:B------:R-:W-:Y:S02]  /*ce30*/  @!P3 IMAD.IADD R17, R17, 0x1, -R29.reuse ;  /* 0x000000011111b824 */ /* 0x100fe400078e0a1d */
[----:B------:R-:W-:-:S04]  /*ce40*/  @!P4 IMAD.IADD R19, R19, 0x1, -R29 ;  /* 0x000000011313c824 */ /* 0x000fc800078e0a1d */
[--C-:B------:R-:W-:Y:S01]  /*ce50*/  @!P1 IMAD.IADD R16, R16, 0x1, -R29.reuse ;  /* 0x0000000110109824 */ /* 0x100fe200078e0a1d */
[----:B------:R-:W-:Y:S03]  /*ce60*/  STL [R1+0x25c], R10 ;  /* 0x00025c0a01007387 */ /* 0x000fe60000100800 */
[--C-:B------:R-:W-:Y:S01]  /*ce70*/  @!P5 IMAD.IADD R20, R20, 0x1, -R29.reuse ;  /* 0x000000011414d824 */ /* 0x100fe200078e0a1d */
[----:B------:R-:W-:Y:S01]  /*ce80*/  STL [R1+0x250], R11 ;  /* 0x0002500b01007387 */ /* 0x000fe20000100800 */
[----:B------:R-:W-:-:S03]  /*ce90*/  @!P2 IMAD.IADD R22, R22, 0x1, -R29 ;  /* 0x000000011616a824 */ /* 0x000fc600078e0a1d */
[----:B------:R-:W-:Y:S04]  /*cea0*/  STL [R1+0x238], R12 ;  /* 0x0002380c01007387 */ /* 0x000fe80000100800 */
[----:B------:R-:W-:Y:S04]  /*ceb0*/  STL [R1+0x240], R14 ;  /* 0x0002400e01007387 */ /* 0x000fe80000100800 */
[----:B------:R-:W-:Y:S04]  /*cec0*/  STL [R1+0x244], R15 ;  /* 0x0002440f01007387 */ /* 0x000fe80000100800 */
[----:B------:R0:W-:Y:S04]  /*ced0*/  STL [R1+0x23c], R24 ;  /* 0x00023c1801007387 */ /* 0x0001e80000100800 */
[----:B------:R1:W-:Y:S04]  /*cee0*/  STL [R1+0x248], R16 ;  /* 0x0002481001007387 */ /* 0x0003e80000100800 */
[----:B0-----:R-:W2:Y:S04]  /*cef0*/  LDL.LU R24, [R1+0x20c] ;  /* 0x00020c0001187983 */ /* 0x001ea80000300800 */
[----:B------:R-:W2:Y:S04]  /*cf00*/  LDL.LU R12, [R1+0x200] ;  /* 0x00020000010c7983 */ /* 0x000ea80000300800 */
[----:B------:R-:W2:Y:S04]  /*cf10*/  LDL.LU R14, [R1+0x1e8] ;  /* 0x0001e800010e7983 */ /* 0x000ea80000300800 */
[----:B------:R-:W2:Y:S04]  /*cf20*/  LDL.LU R15, [R1+0x1f0] ;  /* 0x0001f000010f7983 */ /* 0x000ea80000300800 */
[----:B-1----:R-:W2:Y:S01]  /*cf30*/  LDL.LU R16, [R1+0x1f4] ;  /* 0x0001f40001107983 */ /* 0x002ea20000300800 */
[----:B----4-:R-:W-:-:S02]  /*cf40*/  ISETP.GT.U32.AND P6, PT, R29, R9, PT ;  /* 0x000000091d00720c */ /* 0x010fc40003fc4070 */
[C---:B-----5:R-:W-:Y:S02]  /*cf50*/  ISETP.GT.U32.AND P0, PT, R29.reuse, R2, PT ;  /* 0x000000021d00720c */ /* 0x060fe40003f04070 */
[C---:B---3--:R-:W-:Y:S02]  /*cf60*/  ISETP.GT.U32.AND P3, PT, R29.reuse, R13, PT ;  /* 0x0000000d1d00720c */ /* 0x048fe40003f64070 */
[----:B------:R-:W-:-:S07]  /*cf70*/  ISETP.GT.U32.AND P4, PT, R29, R18, PT ;  /* 0x000000121d00720c */ /* 0x000fce0003f84070 */
[--C-:B------:R-:W-:Y:S01]  /*cf80*/  @!P6 IMAD.IADD R9, R9, 0x1, -R29.reuse ;  /* 0x000000010909e824 */ /* 0x100fe200078e0a1d */
[C---:B------:R-:W-:Y:S01]  /*cf90*/  ISETP.GT.U32.AND P1, PT, R29.reuse, R26, PT ;  /* 0x0000001a1d00720c */ /* 0x040fe20003f24070 */
[--C-:B------:R-:W-:Y:S01]  /*cfa0*/  @!P0 IMAD.IADD R2, R2, 0x1, -R29.reuse ;  /* 0x0000000102028824 */ /* 0x100fe200078e0a1d */
[C---:B------:R-:W-:Y:S02]  /*cfb0*/  ISETP.GT.U32.AND P6, PT, R29.reuse, R25, PT ;  /* 0x000000191d00720c */ /* 0x040fe40003fc4070 */
[----:B------:R-:W-:Y:S01]  /*cfc0*/  ISETP.GT.U32.AND P0, PT, R29, R17, PT ;  /* 0x000000111d00720c */ /* 0x000fe20003f04070 */
[--C-:B------:R-:W-:Y:S01]  /*cfd0*/  @!P3 IMAD.IADD R13, R13, 0x1, -R29.reuse ;  /* 0x000000010d0db824 */ /* 0x100fe200078e0a1d */
[C---:B------:R-:W-:Y:S02]  /*cfe0*/  ISETP.GT.U32.AND P3, PT, R29.reuse, R19, PT ;  /* 0x000000131d00720c */ /* 0x040fe40003f64070 */
[C---:B------:R-:W-:Y:S01]  /*cff0*/  ISETP.GT.U32.AND P5, PT, R29.reuse, R21, PT ;  /* 0x000000151d00720c */ /* 0x040fe20003fa4070 */
[----:B------:R-:W-:Y:S01]  /*d000*/  @!P4 IMAD.IADD R18, R18, 0x1, -R29 ;  /* 0x000000011212c824 */ /* 0x000fe200078e0a1d */
[----:B------:R-:W-:-:S03]  /*d010*/  ISETP.GT.U32.AND P4, PT, R29, R20, PT ;  /* 0x000000141d00720c */ /* 0x000fc60003f84070 */
[--C-:B------:R-:W-:Y:S02]  /*d020*/  @!P1 IMAD.IADD R26, R26, 0x1, -R29.reuse ;  /* 0x000000011a1a9824 */ /* 0x100fe400078e0a1d */
[--C-:B------:R-:W-:Y:S01]  /*d030*/  @!P6 IMAD.IADD R25, R25, 0x1, -R29.reuse ;  /* 0x000000011919e824 */ /* 0x100fe200078e0a1d */
[----:B------:R-:W-:Y:S01]  /*d040*/  ISETP.GT.U32.AND P2, PT, R29, R23, PT ;  /* 0x000000171d00720c */ /* 0x000fe20003f44070 */
[----:B------:R-:W-:-:S04]  /*d050*/  @!P0 IMAD.IADD R17, R17, 0x1, -R29 ;  /* 0x0000000111118824 */ /* 0x000fc800078e0a1d */
[--C-:B------:R-:W-:Y:S01]  /*d060*/  @!P5 IMAD.IADD R21, R21, 0x1, -R29.reuse ;  /* 0x000000011515d824 */ /* 0x100fe200078e0a1d */
[----:B------:R-:W-:Y:S01]  /*d070*/  ISETP.GT.U32.AND P5, PT, R29, R22, PT ;  /* 0x000000161d00720c */ /* 0x000fe20003fa4070 */
[----:B------:R0:W-:Y:S01]  /*d080*/  STL [R1+0x224], R25 ;  /* 0x0002241901007387 */ /* 0x0001e20000100800 */
[--C-:B------:R-:W-:Y:S02]  /*d090*/  @!P3 IMAD.IADD R19, R19, 0x1, -R29.reuse ;  /* 0x000000011313b824 */ /* 0x100fe400078e0a1d */
[----:B------:R-:W-:-:S03]  /*d0a0*/  @!P4 IMAD.IADD R20, R20, 0x1, -R29 ;  /* 0x000000011414c824 */ /* 0x000fc600078e0a1d */
[--C-:B------:R-:W-:Y:S01]  /*d0b0*/  @!P2 IMAD.IADD R23, R23, 0x1, -R29.reuse ;  /* 0x000000011717a824 */ /* 0x100fe200078e0a1d */
[----:B------:R-:W-:Y:S01]  /*d0c0*/  ISETP.GT.U32.AND P2, PT, R29, R26, PT ;  /* 0x0000001a1d00720c */ /* 0x000fe20003f44070 */
[----:B0-----:R-:W3:Y:S04]  /*d0d0*/  LDL.LU R25, [R1+0x1f8] ;  /* 0x0001f80001197983 */ /* 0x001ee80000300800 */
[----:B------:R0:W-:Y:S04]  /*d0e0*/  STL [R1+0x22c], R17 ;  /* 0x00022c1101007387 */ /* 0x0001e80000100800 */
[----:B------:R-:W4:Y:S04]  /*d0f0*/  LDL.LU R10, [R1+0x1ec] ;  /* 0x0001ec00010a7983 */ /* 0x000f280000300800 */
[----:B------:R1:W-:Y:S04]  /*d100*/  STL [R1+0x230], R19 ;  /* 0x0002301301007387 */ /* 0x0003e80000100800 */
[----:B------:R-:W5:Y:S04]  /*d110*/  LDL.LU R11, [R1+0x1d4] ;  /* 0x0001d400010b7983 */ /* 0x000f680000300800 */
[----:B------:R-:W-:Y:S04]  /*d120*/  STL [R1+0x234], R20 ;  /* 0x0002341401007387 */ /* 0x000fe80000100800 */
[----:B0-----:R-:W3:Y:S01]  /*d130*/  LDL.LU R17, [R1+0x1dc] ;  /* 0x0001dc0001117983 */ /* 0x001ee20000300800 */
[----:B------:R-:W-:-:S02]  /*d140*/  @!P5 IMAD.IADD R22, R22, 0x1, -R29 ;  /* 0x000000011616d824 */ /* 0x000fc400078e0a1d */
[----:B------:R-:W-:Y:S01]  /*d150*/  @!P2 IMAD.IADD R26, R26, 0x1, -R29 ;  /* 0x000000011a1aa824 */ /* 0x000fe200078e0a1d */
[----:B-1----:R-:W3:Y:S04]  /*d160*/  LDL.LU R19, [R1+0x1e0] ;  /* 0x0001e00001137983 */ /* 0x002ee80000300800 */
[----:B------:R-:W-:Y:S04]  /*d170*/  STL [R1+0x228], R22 ;  /* 0x0002281601007387 */ /* 0x000fe80000100800 */
[----:B------:R0:W-:Y:S04]  /*d180*/  STL [R1+0x210], R26 ;  /* 0x0002101a01007387 */ /* 0x0001e80000100800 */
[----:B0-----:R-:W3:Y:S04]  /*d190*/  LDL.LU R26, [R1+0x1e4] ;  /* 0x0001e400011a7983 */ /* 0x001ee80000300800 */
[----:B------:R-:W3:Y:S04]  /*d1a0*/  LDL.LU R20, [R1+0x1d8] ;  /* 0x0001d80001147983 */ /* 0x000ee80000300800 */
[----:B------:R-:W3:Y:S01]  /*d1b0*/  LDL.LU R22, [R1+0x1c0] ;  /* 0x0001c00001167983 */ /* 0x000ee20000300800 */
[----:B--2---:R-:W-:-:S02]  /*d1c0*/  ISETP.GT.U32.AND P1, PT, R29, R27, PT ;  /* 0x0000001b1d00720c */ /* 0x004fc40003f24070 */
[----:B------:R-:W-:-:S11]  /*d1d0*/  ISETP.GT.U32.AND P0, PT, R29, R2, PT ;  /* 0x000000021d00720c */ /* 0x000fd60003f04070 */
[--C-:B------:R-:W-:Y:S01]  /*d1e0*/  @!P1 IMAD.IADD R27, R27, 0x1, -R29.reuse ;  /* 0x000000011b1b9824 */ /* 0x100fe200078e0a1d */
[C---:B------:R-:W-:Y:S02]  /*d1f0*/  ISETP.GT.U32.AND P1, PT, R29.reuse, R9, PT ;  /* 0x000000091d00720c */ /* 0x040fe40003f24070 */
[C---:B------:R-:W-:Y:S02]  /*d200*/  ISETP.GT.U32.AND P3, PT, R29.reuse, R13, PT ;  /* 0x0000000d1d00720c */ /* 0x040fe40003f64070 */
[C---:B------:R-:W-:Y:S02]  /*d210*/  ISETP.GT.U32.AND P6, PT, R29.reuse, R27, PT ;  /* 0x0000001b1d00720c */ /* 0x040fe40003fc4070 */
[C---:B------:R-:W-:Y:S01]  /*d220*/  ISETP.GT.U32.AND P4, PT, R29.reuse, R18, PT ;  /* 0x000000121d00720c */ /* 0x040fe20003f84070 */
[----:B------:R-:W-:Y:S01]  /*d230*/  @!P0 IMAD.IADD R2, R2, 0x1, -R29 ;  /* 0x0000000102028824 */ /* 0x000fe200078e0a1d */
[----:B------:R-:W-:-:S05]  /*d240*/  ISETP.GT.U32.AND P0, PT, R29, R12, PT ;  /* 0x0000000c1d00720c */ /* 0x000fca0003f04070 */
[--C-:B------:R-:W-:Y:S01]  /*d250*/  @!P1 IMAD.IADD R9, R9, 0x1, -R29.reuse ;  /* 0x0000000109099824 */ /* 0x100fe200078e0a1d */
[C---:B------:R-:W-:Y:S02]  /*d260*/  ISETP.GT.U32.AND P1, PT, R29.reuse, R24, PT ;  /* 0x000000181d00720c */ /* 0x040fe40003f24070 */
[----:B------:R-:W-:Y:S01]  /*d270*/  ISETP.GT.U32.AND P5, PT, R29, R21, PT ;  /* 0x000000151d00720c */ /* 0x000fe20003fa4070 */
[--C-:B------:R-:W-:Y:S01]  /*d280*/  @!P6 IMAD.IADD R27, R27, 0x1, -R29.reuse ;  /* 0x000000011b1be824 */ /* 0x100fe200078e0a1d */
[----:B------:R-:W-:Y:S01]  /*d290*/  ISETP.GT.U32.AND P2, PT, R29, R23, PT ;  /* 0x000000171d00720c */ /* 0x000fe20003f44070 */
[--C-:B------:R-:W-:Y:S01]  /*d2a0*/  @!P3 IMAD.IADD R13, R13, 0x1, -R29.reuse ;  /* 0x000000010d0db824 */ /* 0x100fe200078e0a1d */
[C---:B------:R-:W-:Y:S01]  /*d2b0*/  ISETP.GT.U32.AND P3, PT, R29.reuse, R14, PT ;  /* 0x0000000e1d00720c */ /* 0x040fe20003f64070 */
[--C-:B------:R-:W-:Y:S01]  /*d2c0*/  @!P4 IMAD.IADD R18, R18, 0x1, -R29.reuse ;  /* 0x000000011212c824 */ /* 0x100fe200078e0a1d */
[----:B------:R-:W-:Y:S01]  /*d2d0*/  ISETP.GT.U32.AND P4, PT, R29, R15, PT ;  /* 0x0000000f1d00720c */ /* 0x000fe20003f84070 */
[----:B------:R-:W-:-:S04]  /*d2e0*/  @!P0 IMAD.IADD R12, R12, 0x1, -R29 ;  /* 0x000000010c0c8824 */ /* 0x000fc800078e0a1d */
[--C-:B------:R-:W-:Y:S02]  /*d2f0*/  @!P1 IMAD.IADD R24, R24, 0x1, -R29.reuse ;  /* 0x0000000118189824 */ /* 0x100fe400078e0a1d */
[--C-:B------:R-:W-:Y:S01]  /*d300*/  @!P5 IMAD.IADD R21, R21, 0x1, -R29.reuse ;  /* 0x000000011515d824 */ /* 0x100fe200078e0a1d */
[----:B------:R-:W-:Y:S01]  /*d310*/  ISETP.GT.U32.AND P5, PT, R29, R16, PT ;  /* 0x000000101d00720c */ /* 0x000fe20003fa4070 */
[--C-:B------:R-:W-:Y:S01]  /*d320*/  @!P2 IMAD.IADD R23, R23, 0x1, -R29.reuse ;  /* 0x000000011717a824 */ /* 0x100fe200078e0a1d */
[----:B------:R-:W-:Y:S01]  /*d330*/  STL [R1+0x218], R9 ;  /* 0x0002180901007387 */ /* 0x000fe20000100800 */
[--C-:B------:R-:W-:Y:S02]  /*d340*/  @!P3 IMAD.IADD R14, R14, 0x1, -R29.reuse ;  /* 0x000000010e0eb824 */ /* 0x100fe400078e0a1d */
[--C-:B------:R-:W-:Y:S01]  /*d350*/  @!P4 IMAD.IADD R15, R15, 0x1, -R29.reuse ;  /* 0x000000010f0fc824 */ /* 0x100fe200078e0a1d */
[----:B------:R-:W-:Y:S04]  /*d360*/  STL [R1+0x21c], R2 ;  /* 0x00021c0201007387 */ /* 0x000fe80000100800 */
[----:B------:R-:W-:Y:S04]  /*d370*/  STL [R1+0x220], R13 ;  /* 0x0002200d01007387 */ /* 0x000fe80000100800 */
[----:B------:R-:W-:Y:S04]  /*d380*/  STL [R1+0x214], R18 ;  /* 0x0002141201007387 */ /* 0x000fe80000100800 */
[----:B------:R-:W-:Y:S04]  /*d390*/  STL [R1+0x1fc], R21 ;  /* 0x0001fc1501007387 */ /* 0x000fe80000100800 */
[----:B------:R0:W-:Y:S01]  /*d3a0*/  STL [R1+0x208], R27 ;  /* 0x0002081b01007387 */ /* 0x0001e20000100800 */
[----:B------:R-:W-:-:S03]  /*d3b0*/  @!P5 IMAD.IADD R16, R16, 0x1, -R29 ;  /* 0x000000011010d824 */ /* 0x000fc600078e0a1d */
        /* <DEDUP_REMOVED lines=8> */
[----:B---3--:R-:W-:-:S09]  /*d440*/  ISETP.GT.U32.AND P0, PT, R29, R17, PT ;  /* 0x000000111d00720c */ /* 0x008fd20003f04070 */
[--C-:B------:R-:W-:Y:S01]  /*d450*/  @!P6 IMAD.IADD R10, R10, 0x1, -R29.reuse ;  /* 0x000000010a0ae824 */ /* 0x100fe200078e0a1d */
[C---:B------:R-:W-:Y:S02]  /*d460*/  ISETP.GT.U32.AND P2, PT, R29.reuse, R25, PT ;  /* 0x000000191d00720c */ /* 0x040fe40003f44070 */
[----:B------:R-:W-:Y:S01]  /*d470*/  ISETP.GT.U32.AND P6, PT, R29, R24, PT ;  /* 0x000000181d00720c */ /* 0x000fe20003fc4070 */
[--C-:B------:R-:W-:Y:S01]  /*d480*/  @!P1 IMAD.IADD R11, R11, 0x1, -R29.reuse ;  /* 0x000000010b0b9824 */ /* 0x100fe200078e0a1d */
[C---:B------:R-:W-:Y:S02]  /*d490*/  ISETP.GT.U32.AND P3, PT, R29.reuse, R19, PT ;  /* 0x000000131d00720c */ /* 0x040fe40003f64070 */
[----:B------:R-:W-:Y:S01]  /*d4a0*/  ISETP.GT.U32.AND P1, PT, R29, R12, PT ;  /* 0x0000000c1d00720c */ /* 0x000fe20003f24070 */
[----:B------:R-:W-:Y:S01]  /*d4b0*/  @!P0 IMAD.IADD R17, R17, 0x1, -R29 ;  /* 0x0000000111118824 */ /* 0x000fe200078e0a1d */
[C---:B------:R-:W-:Y:S02]  /*d4c0*/  ISETP.GT.U32.AND P0, PT, R29.reuse, R14, PT ;  /* 0x0000000e1d00720c */ /* 0x040fe40003f04070 */
[----:B------:R-:W-:-:S03]  /*d4d0*/  ISETP.GT.U32.AND P4, PT, R29, R26, PT ;  /* 0x0000001a1d00720c */ /* 0x000fc60003f84070 */
[--C-:B------:R-:W-:Y:S01]  /*d4e0*/  @!P2 IMAD.IADD R25, R25, 0x1, -R29.reuse ;  /* 0x000000011919a824 */ /* 0x100fe200078e0a1d */
[C---:B------:R-:W-:Y:S01]  /*d4f0*/  ISETP.GT.U32.AND P5, PT, R29.reuse, R20, PT ;  /* 0x000000141d00720c */ /* 0x040fe20003fa4070 */
[--C-:B------:R-:W-:Y:S01]  /*d500*/  @!P6 IMAD.IADD R24, R24, 0x1, -R29.reuse ;  /* 0x000000011818e824 */ /* 0x100fe200078e0a1d */
[----:B------:R-:W-:Y:S01]  /*d510*/  ISETP.GT.U32.AND P2, PT, R29, R22, PT ;  /* 0x000000161d00720c */ /* 0x000fe20003f44070 */
[--C-:B------:R-:W-:Y:S01]  /*d520*/  @!P3 IMAD.IADD R19, R19, 0x1, -R29.reuse ;  /* 0x000000011313b824 */ /* 0x100fe200078e0a1d */
[----:B------:R-:W-:Y:S01]  /*d530*/  ISETP.GT.U32.AND P3, PT, R29, R15, PT ;  /* 0x0000000f1d00720c */ /* 0x000fe20003f64070 */
[----:B------:R-:W-:-:S04]  /*d540*/  @!P1 IMAD.IADD R12, R12, 0x1, -R29 ;  /* 0x000000010c0c9824 */ /* 0x000fc800078e0a1d */
[--C-:B------:R-:W-:Y:S01]  /*d550*/  @!P4 IMAD.IADD R26, R26, 0x1, -R29.reuse ;  /* 0x000000011a1ac824 */ /* 0x100fe200078e0a1d */
[C---:B------:R-:W-:Y:S01]  /*d560*/  ISETP.GT.U32.AND P4, PT, R29.reuse, R16, PT ;  /* 0x000000101d00720c */ /* 0x040fe20003f84070 */
[----:B------:R0:W-:Y:S01]  /*d570*/  STL [R1+0x20c], R24 ;  /* 0x00020c1801007387 */ /* 0x0001e20000100800 */
[--C-:B------:R-:W-:Y:S02]  /*d580*/  @!P0 IMAD.IADD R14, R14, 0x1, -R29.reuse ;  /* 0x000000010e0e8824 */ /* 0x100fe400078e0a1d */
[--C-:B------:R-:W-:Y:S01]  /*d590*/  @!P5 IMAD.IADD R20, R20, 0x1, -R29.reuse ;  /* 0x000000011414d824 */ /* 0x100fe200078e0a1d */
[----:B------:R-:W-:Y:S01]  /*d5a0*/  ISETP.GT.U32.AND P5, PT, R29, R25, PT ;  /* 0x000000191d00720c */ /* 0x000fe20003fa4070 */
[----:B0-----:R-:W3:Y:S04]  /*d5b0*/  LDL.LU R24, [R1+0x1b4] ;  /* 0x0001b40001187983 */ /* 0x001ee80000300800 */
[----:B------:R-:W4:Y:S04]  /*d5c0*/  LDL.LU R8, [R1+0x1b8] ;  /* 0x0001b80001087983 */ /* 0x000f280000300800 */
[----:B------:R0:W-:Y:S04]  /*d5d0*/  STL [R1+0x200], R12 ;  /* 0x0002000c01007387 */ /* 0x0001e80000100800 */
[----:B------:R-:W5:Y:S01]  /*d5e0*/  LDL.LU R9, [R1+0x1bc] ;  /* 0x0001bc0001097983 */ /* 0x000f620000300800 */
[----:B------:R-:W-:-:S03]  /*d5f0*/  @!P2 IMAD.IADD R22, R22, 0x1, -R29 ;  /* 0x000000011616a824 */ /* 0x000fc600078e0a1d */
[----:B------:R1:W-:Y:S01]  /*d600*/  STL [R1+0x1e8], R14 ;  /* 0x0001e80e01007387 */ /* 0x0003e20000100800 */
[----:B------:R-:W-:-:S03]  /*d610*/  ISETP.GT.U32.AND P2, PT, R29, R10, PT ;  /* 0x0000000a1d00720c */ /* 0x000fc60003f44070 */
[----:B0-----:R-:W3:Y:S01]  /*d620*/  LDL.LU R12, [R1+0x1b0] ;  /* 0x0001b000010c7983 */ /* 0x001ee20000300800 */
[C---:B------:R-:W-:Y:S01]  /*d630*/  ISETP.GT.U32.AND P1, PT, R29.reuse, R11, PT ;  /* 0x0000000b1d00720c */ /* 0x040fe20003f24070 */
[--C-:B------:R-:W-:Y:S01]  /*d640*/  @!P4 IMAD.IADD R16, R16, 0x1, -R29.reuse ;  /* 0x000000011010c824 */ /* 0x100fe200078e0a1d */
[----:B------:R-:W-:Y:S01]  /*d650*/  ISETP.GT.U32.AND P0, PT, R29, R17, PT ;  /* 0x000000111d00720c */ /* 0x000fe20003f04070 */
[----:B-1----:R-:W3:Y:S01]  /*d660*/  LDL.LU R14, [R1+0x194] ;  /* 0x00019400010e7983 */ /* 0x002ee20000300800 */
[--C-:B------:R-:W-:Y:S01]  /*d670*/  @!P3 IMAD.IADD R15, R15, 0x1, -R29.reuse ;  /* 0x000000010f0fb824 */ /* 0x100fe200078e0a1d */
[C---:B------:R-:W-:Y:S02]  /*d680*/  ISETP.GT.U32.AND P4, PT, R29.reuse, R26, PT ;  /* 0x0000001a1d00720c */ /* 0x040fe40003f84070 */
[----:B------:R-:W-:Y:S01]  /*d690*/  ISETP.GT.U32.AND P3, PT, R29, R19, PT ;  /* 0x000000131d00720c */ /* 0x000fe20003f64070 */
[--C-:B------:R-:W-:Y:S01]  /*d6a0*/  @!P5 IMAD.IADD R25, R25, 0x1, -R29.reuse ;  /* 0x000000011919d824 */ /* 0x100fe200078e0a1d */
[----:B------:R0:W-:Y:S01]  /*d6b0*/  STL [R1+0x1f0], R15 ;  /* 0x0001f00f01007387 */ /* 0x0001e20000100800 */
[----:B------:R-:W-:-:S03]  /*d6c0*/  @!P2 IMAD.IADD R10, R10, 0x1, -R29 ;  /* 0x000000010a0aa824 */ /* 0x000fc600078e0a1d */
[--C-:B------:R-:W-:Y:S02]  /*d6d0*/  @!P1 IMAD.IADD R11, R11, 0x1, -R29.reuse ;  /* 0x000000010b0b9824 */ /* 0x100fe400078e0a1d */
[--C-:B------:R-:W-:Y:S01]  /*d6e0*/  @!P0 IMAD.IADD R17, R17, 0x1, -R29.reuse ;  /* 0x0000000111118824 */ /* 0x100fe200078e0a1d */
[----:B0-----:R-:W3:Y:S02]  /*d6f0*/  LDL.LU R15, [R1+0x19c] ;  /* 0x00019c00010f7983 */ /* 0x001ee40000300800 */
[--C-:B------:R-:W-:Y:S02]  /*d700*/  @!P4 IMAD.IADD R26, R26, 0x1, -R29.reuse ;  /* 0x000000011a1ac824 */ /* 0x100fe400078e0a1d */
[----:B------:R0:W-:Y:S01]  /*d710*/  STL [R1+0x1f4], R16 ;  /* 0x0001f41001007387 */ /* 0x0001e20000100800 */
[----:B------:R-:W-:-:S03]  /*d720*/  @!P3 IMAD.IADD R19, R19, 0x1, -R29 ;  /* 0x000000011313b824 */ /* 0x000fc600078e0a1d */
[----:B0-----:R-:W3:Y:S04]  /*d730*/  LDL.LU R16, [R1+0x1a0] ;  /* 0x0001a00001107983 */ /* 0x001ee80000300800 */
[----:B------:R0:W-:Y:S04]  /*d740*/  STL [R1+0x1f8], R25 ;  /* 0x0001f81901007387 */ /* 0x0001e80000100800 */
[----:B0-----:R-:W3:Y:S04]  /*d750*/  LDL.LU R25, [R1+0x1a8] ;  /* 0x0001a80001197983 */ /* 0x001ee80000300800 */
[----:B------:R-:W-:Y:S04]  /*d760*/  STL [R1+0x1ec], R10 ;  /* 0x0001ec0a01007387 */ /* 0x000fe80000100800 */
[----:B------:R-:W-:Y:S04]  /*d770*/  STL [R1+0x1d4], R11 ;  /* 0x0001d40b01007387 */ /* 0x000fe80000100800 */
[----:B------:R-:W-:Y:S04]  /*d780*/  STL [R1+0x1dc], R17 ;  /* 0x0001dc1101007387 */ /* 0x000fe80000100800 */
[----:B------:R0:W-:Y:S04]  /*d790*/  STL [R1+0x1e4], R26 ;  /* 0x0001e41a01007387 */ /* 0x0001e80000100800 */
[----:B------:R1:W-:Y:S04]  /*d7a0*/  STL [R1+0x1e0], R19 ;  /* 0x0001e01301007387 */ /* 0x0003e80000100800 */
[----:B0-----:R-:W3:Y:S01]  /*d7b0*/  LDL R26, [R1+0x2dfc] ;  /* 0x002dfc00011a7983 */ /* 0x001ee20000100800 */
[----:B------:R-:W-:-:S02]  /*d7c0*/  ISETP.GT.U32.AND P6, PT, R29, R22, PT ;  /* 0x000000161d00720c */ /* 0x000fc40003fc4070 */
[C---:B--2---:R-:W-:Y:S01]  /*d7d0*/  ISETP.GT.U32.AND P2, PT, R29.reuse, R27, PT ;  /* 0x0000001b1d00720c */ /* 0x044fe20003f44070 */
[----:B------:R-:W2:Y:S01]  /*d7e0*/  LDL.LU R17, [R1+0x198] ;  /* 0x0001980001117983 */ /* 0x000ea20000300800 */
[C---:B------:R-:W-:Y:S02]  /*d7f0*/  ISETP.GT.U32.AND P1, PT, R29.reuse, R13, PT ;  /* 0x0000000d1d00720c */ /* 0x040fe40003f24070 */
[C---:B------:R-:W-:Y:S02]  /*d800*/  ISETP.GT.U32.AND P0, PT, R29.reuse, R18, PT ;  /* 0x000000121d00720c */ /* 0x040fe40003f04070 */
[----:B------:R-:W-:-:S05]  /*d810*/  ISETP.GT.U32.AND P3, PT, R29, R21, PT ;  /* 0x000000151d00720c */ /* 0x000fca0003f64070 */
[--C-:B------:R-:W-:Y:S02]  /*d820*/  @!P6 IMAD.IADD R22, R22, 0x1, -R29.reuse ;  /* 0x000000011616e824 */ /* 0x100fe400078e0a1d */
[--C-:B------:R-:W-:Y:S02]  /*d830*/  @!P2 IMAD.IADD R27, R27, 0x1, -R29.reuse ;  /* 0x000000011b1ba824 */ /* 0x100fe400078e0a1d */
[--C-:B------:R-:W-:Y:S01]  /*d840*/  @!P1 IMAD.IADD R13, R13, 0x1, -R29.reuse ;  /* 0x000000010d0d9824 */ /* 0x100fe200078e0a1d */
[----:B------:R-:W-:Y:S01]  /*d850*/  ISETP.GT.U32.AND P5, PT, R29, R20, PT ;  /* 0x000000141d00720c */ /* 0x000fe20003fa4070 */
[--C-:B------:R-:W-:Y:S02]  /*d860*/  @!P0 IMAD.IADD R18, R18, 0x1, -R29.reuse ;  /* 0x0000000112128824 */ /* 0x100fe400078e0a1d */
[----:B------:R-:W-:Y:S01]  /*d870*/  @!P3 IMAD.IADD R21, R21, 0x1, -R29 ;  /* 0x000000011515b824 */ /* 0x000fe200078e0a1d */
[----:B------:R-:W-:-:S09]  /*d880*/  ISETP.GT.U32.AND P4, PT, R29, R23, PT ;  /* 0x000000171d00720c */ /* 0x000fd20003f84070 */
[----:B------:R-:W-:-:S05]  /*d890*/  @!P5 IMAD.IADD R20, R20, 0x1, -R29 ;  /* 0x000000011414d824 */ /* 0x000fca00078e0a1d */
[----:B------:R0:W-:Y:S04]  /*d8a0*/  STL [R1+0x1d8], R20 ;  /* 0x0001d81401007387 */ /* 0x0001e80000100800 */
[----:B-1----:R-:W2:Y:S04]  /*d8b0*/  LDL.LU R19, [R1+0x180] ;  /* 0x0001800001137983 */ /* 0x002ea80000300800 */
[----:B------:R1:W-:Y:S04]  /*d8c0*/  STL [R1+0x1c0], R22 ;  /* 0x0001c01601007387 */ /* 0x0003e80000100800 */
[----:B0-----:R-:W2:Y:S04]  /*d8d0*/  LDL.LU R20, [R1+0x188] ;  /* 0x0001880001147983 */ /* 0x001ea80000300800 */
[----:B-1----:R-:W2:Y:S01]  /*d8e0*/  LDL.LU R22, [R1+0x18c] ;  /* 0x00018c0001167983 */ /* 0x002ea20000300800 */
[----:B------:R-:W-:Y:S01]  /*d8f0*/  @!P4 IMAD.IADD R23, R23, 0x1, -R29 ;  /* 0x000000011717c824 */ /* 0x000fe200078e0a1d */
[----:B----4-:R-:W-:-:S02]  /*d900*/  ISETP.GT.U32.AND P6, PT, R29, R8, PT ;  /* 0x000000081d00720c */ /* 0x010fc40003fc4070 */
[C---:B-----5:R-:W-:Y:S02]  /*d910*/  ISETP.GT.U32.AND P2, PT, R29.reuse, R9, PT ;  /* 0x000000091d00720c */ /* 0x060fe40003f44070 */
[C---:B---3--:R-:W-:Y:S02]  /*d920*/  ISETP.GT.U32.AND P1, PT, R29.reuse, R12, PT ;  /* 0x0000000c1d00720c */ /* 0x048fe40003f24070 */
[----:B------:R-:W-:-:S07]  /*d930*/  ISETP.GT.U32.AND P0, PT, R29, R14, PT ;  /* 0x0000000e1d00720c */ /* 0x000fce0003f04070 */
[--C-:B------:R-:W-:Y:S01]  /*d940*/  @!P6 IMAD.IADD R8, R8, 0x1, -R29.reuse ;  /* 0x000000010808e824 */ /* 0x100fe200078e0a1d */
[----:B------:R-:W-:Y:S01]  /*d950*/  ISETP.GT.U32.AND P6, PT, R29, R27, PT ;  /* 0x0000001b1d00720c */ /* 0x000fe20003fc4070 */
[--C-:B------:R-:W-:Y:S01]  /*d960*/  @!P2 IMAD.IADD R9, R9, 0x1, -R29.reuse ;  /* 0x000000010909a824 */ /* 0x100fe200078e0a1d */
[C---:B------:R-:W-:Y:S01]  /*d970*/  ISETP.GT.U32.AND P2, PT, R29.reuse, R13, PT ;  /* 0x0000000d1d00720c */ /* 0x040fe20003f44070 */
[--C-:B------:R-:W-:Y:S01]  /*d980*/  @!P1 IMAD.IADD R12, R12, 0x1, -R29.reuse ;  /* 0x000000010c0c9824 */ /* 0x100fe200078e0a1d */
[C---:B------:R-:W-:Y:S01]  /*d990*/  ISETP.GT.U32.AND P1, PT, R29.reuse, R18, PT ;  /* 0x000000121d00720c */ /* 0x040fe20003f24070 */
[----:B------:R-:W-:Y:S01]  /*d9a0*/  @!P0 IMAD.IADD R14, R14, 0x1, -R29 ;  /* 0x000000010e0e8824 */ /* 0x000fe200078e0a1d */
[----:B------:R-:W-:-:S07]  /*d9b0*/  ISETP.GT.U32.AND P0, PT, R29, R21, PT ;  /* 0x000000151d00720c */ /* 0x000fce0003f04070 */
[--C-:B------:R-:W-:Y:S02]  /*d9c0*/  @!P6 IMAD.IADD R27, R27, 0x1, -R29.reuse ;  /* 0x000000011b1be824 */ /* 0x100fe400078e0a1d */
[--C-:B------:R-:W-:Y:S01]  /*d9d0*/  @!P2 IMAD.IADD R13, R13, 0x1, -R29.reuse ;  /* 0x000000010d0da824 */ /* 0x100fe200078e0a1d */
[----:B------:R-:W-:Y:S01]  /*d9e0*/  ISETP.GT.U32.AND P3, PT, R29, R15, PT ;  /* 0x0000000f1d00720c */ /* 0x000fe20003f64070 */
[--C-:B------:R-:W-:Y:S02]  /*d9f0*/  @!P1 IMAD.IADD R18, R18, 0x1, -R29.reuse ;  /* 0x0000000112129824 */ /* 0x100fe400078e0a1d */
[----:B------:R-:W-:-:S10]  /*da00*/  @!P0 IMAD.IADD R21, R21, 0x1, -R29 ;  /* 0x0000000115158824 */ /* 0x000fd400078e0a1d */
[--C-:B------:R-:W-:Y:S01]  /*da10*/  @!P3 IMAD.IADD R15, R15, 0x1, -R29.reuse ;  /* 0x000000010f0fb824 */ /* 0x100fe200078e0a1d */
[----:B------:R-:W-:Y:S02]  /*da20*/  ISETP.GT.U32.AND P3, PT, R29, R23, PT ;  /* 0x000000171d00720c */ /* 0x000fe40003f64070 */
[----:B------:R-:W-:Y:S02]  /*da30*/  IABS R2, R26 ;  /* 0x0000001a00027213 */ /* 0x000fe40000000000 */
[----:B------:R-:W3:Y:S04]  /*da40*/  LDL.LU R26, [R1+0x190] ;  /* 0x00019000011a7983 */ /* 0x000ee80000300800 */
[----:B------:R0:W-:Y:S04]  /*da50*/  STL [R1+0x1c8], R27 ;  /* 0x0001c81b01007387 */ /* 0x0001e80000100800 */
[----:B0-----:R-:W4:Y:S04]  /*da60*/  LDL.LU R27, [R1+0x184] ;  /* 0x00018400011b7983 */ /* 0x001f280000300800 */
[----:B------:R0:W-:Y:S04]  /*da70*/  STL [R1+0x1cc], R13 ;  /* 0x0001cc0d01007387 */ /* 0x0001e80000100800 */
[----:B------:R-:W5:Y:S04]  /*da80*/  LDL.LU R10, [R1+0x168] ;  /* 0x00016800010a7983 */ /* 0x000f680000300800 */
[----:B------:R1:W-:Y:S04]  /*da90*/  STL [R1+0x1d0], R18 ;  /* 0x0001d01201007387 */ /* 0x0003e80000100800 */
[----:B------:R-:W3:Y:S04]  /*daa0*/  LDL.LU R11, [R1+0x170] ;  /* 0x00017000010b7983 */ /* 0x000ee80000300800 */
[----:B------:R2:W-:Y:S04]  /*dab0*/  STL [R1+0x1c4], R21 ;  /* 0x0001c41501007387 */ /* 0x0005e80000100800 */
[----:B0-----:R-:W4:Y:S04]  /*dac0*/  LDL.LU R13, [R1+0x178] ;  /* 0x00017800010d7983 */ /* 0x001f280000300800 */
[----:B-1----:R-:W4:Y:S01]  /*dad0*/  LDL.LU R18, [R1+0x17c] ;  /* 0x00017c0001127983 */ /* 0x002f220000300800 */
[----:B------:R-:W-:-:S05]  /*dae0*/  @!P3 IMAD.IADD R23, R23, 0x1, -R29 ;  /* 0x000000011717b824 */ /* 0x000fca00078e0a1d */
[----:B------:R0:W-:Y:S04]  /*daf0*/  STL [R1+0x1ac], R23 ;  /* 0x0001ac1701007387 */ /* 0x0001e80000100800 */
[----:B--2---:R-:W2:Y:S01]  /*db00*/  LDL.LU R21, [R1+0x16c] ;  /* 0x00016c0001157983 */ /* 0x004ea20000300800 */
[C---:B------:R-:W-:Y:S02]  /*db10*/  ISETP.GT.U32.AND P5, PT, R29.reuse, R24, PT ;  /* 0x000000181d00720c */ /* 0x040fe40003fa4070 */
[C---:B------:R-:W-:Y:S02]  /*db20*/  ISETP.GT.U32.AND P4, PT, R29.reuse, R16, PT ;  /* 0x000000101d00720c */ /* 0x040fe40003f84070 */
[C---:B------:R-:W-:Y:S01]  /*db30*/  ISETP.GT.U32.AND P2, PT, R29.reuse, R9, PT ;  /* 0x000000091d00720c */ /* 0x040fe20003f44070 */
[----:B0-----:R-:W2:Y:S08]  /*db40*/  LDL.LU R23, [R1+0x154] ;  /* 0x0001540001177983 */ /* 0x001eb00000300800 */
[--C-:B------:R-:W-:Y:S01]  /*db50*/  @!P5 IMAD.IADD R24, R24, 0x1, -R29.reuse ;  /* 0x000000011818d824 */ /* 0x100fe200078e0a1d */
[----:B------:R-:W-:Y:S01]  /*db60*/  ISETP.GT.U32.AND P5, PT, R29, R25, PT ;  /* 0x000000191d00720c */ /* 0x000fe20003fa4070 */
[----:B------:R-:W-:-:S03]  /*db70*/  @!P4 IMAD.IADD R16, R16, 0x1, -R29 ;  /* 0x000000011010c824 */ /* 0x000fc600078e0a1d */
[C---:B------:R-:W-:Y:S02]  /*db80*/  ISETP.GT.U32.AND P4, PT, R29.reuse, R24, PT ;  /* 0x000000181d00720c */ /* 0x040fe40003f84070 */
[----:B------:R-:W-:-:S07]  /*db90*/  ISETP.GT.U32.AND P1, PT, R29, R12, PT ;  /* 0x0000000c1d00720c */ /* 0x000fce0003f24070 */
[--C-:B------:R-:W-:Y:S01]  /*dba0*/  @!P5 IMAD.IADD R25, R25, 0x1, -R29.reuse ;  /* 0x000000011919d824 */ /* 0x100fe200078e0a1d */
[----:B------:R-:W-:Y:S01]  /*dbb0*/  ISETP.GT.U32.AND P5, PT, R29, R8, PT ;  /* 0x000000081d00720c */ /* 0x000fe20003fa4070 */
[----:B------:R-:W-:-:S03]  /*dbc0*/  @!P2 IMAD.IADD R9, R9, 0x1, -R29 ;  /* 0x000000010909a824 */ /* 0x000fc600078e0a1d */
[C---:B------:R-:W-:Y:S01]  /*dbd0*/  ISETP.GT.U32.AND P6, PT, R29.reuse, R25, PT ;  /* 0x000000191d00720c */ /* 0x040fe20003fc4070 */
[----:B------:R-:W-:Y:S01]  /*dbe0*/  @!P4 IMAD.IADD R24, R24, 0x1, -R29 ;  /* 0x000000011818c824 */ /* 0x000fe200078e0a1d */
[C---:B------:R-:W-:Y:S02]  /*dbf0*/  ISETP.GT.U32.AND P0, PT, R29.reuse, R14, PT ;  /* 0x0000000e1d00720c */ /* 0x040fe40003f04070 */
[----:B------:R-:W-:-:S05]  /*dc00*/  ISETP.GT.U32.AND P2, PT, R29, R19, PT ;  /* 0x000000131d00720c */ /* 0x000fca0003f44070 */
[--C-:B------:R-:W-:Y:S01]  /*dc10*/  @!P5 IMAD.IADD R8, R8, 0x1, -R29.reuse ;  /* 0x000000010808d824 */ /* 0x100fe200078e0a1d */
[C---:B------:R-:W-:Y:S01]  /*dc20*/  ISETP.GT.U32.AND P5, PT, R29.reuse, R17, PT ;  /* 0x000000111d00720c */ /* 0x040fe20003fa4070 */
[--C-:B------:R-:W-:Y:S01]  /*dc30*/  @!P1 IMAD.IADD R12, R12, 0x1, -R29.reuse ;  /* 0x000000010c0c9824 */ /* 0x100fe200078e0a1d */
[----:B------:R-:W-:Y:S01]  /*dc40*/  ISETP.GT.U32.AND P1, PT, R29, R20, PT ;  /* 0x000000141d00720c */ /* 0x000fe20003f24070 */
[----:B------:R0:W-:Y:S01]  /*dc50*/  STL [R1+0x1b4], R24 ;  /* 0x0001b41801007387 */ /* 0x0001e20000100800 */
[--C-:B------:R-:W-:Y:S01]  /*dc60*/  @!P6 IMAD.IADD R25, R25, 0x1, -R29.reuse ;  /* 0x000000011919e824 */ /* 0x100fe200078e0a1d */
[----:B------:R-:W-:Y:S01]  /*dc70*/  ISETP.GT.U32.AND P3, PT, R29, R15, PT ;  /* 0x0000000f1d00720c */ /* 0x000fe20003f64070 */
[--C-:B------:R-:W-:Y:S01]  /*dc80*/  @!P0 IMAD.IADD R14, R14, 0x1, -R29.reuse ;  /* 0x000000010e0e8824 */ /* 0x100fe200078e0a1d */
[----:B0-----:R-:W2:Y:S06]  /*dc90*/  LDL.LU R24, [R1+0x15c] ;  /* 0x00015c0001187983 */ /* 0x001eac0000300800 */
[--C-:B------:R-:W-:Y:S01]  /*dca0*/  @!P5 IMAD.IADD R17, R17, 0x1, -R29.reuse ;  /* 0x000000011111d824 */ /* 0x100fe200078e0a1d */
[----:B------:R-:W-:Y:S01]  /*dcb0*/  ISETP.GT.U32.AND P0, PT, R29, R22, PT ;  /* 0x000000161d00720c */ /* 0x000fe20003f04070 */
[--C-:B------:R-:W-:Y:S01]  /*dcc0*/  @!P2 IMAD.IADD R19, R19, 0x1, -R29.reuse ;  /* 0x000000011313a824 */ /* 0x100fe200078e0a1d */
[----:B------:R-:W-:Y:S01]  /*dcd0*/  ISETP.GT.U32.AND P4, PT, R29, R16, PT ;  /* 0x000000101d00720c */ /* 0x000fe20003f84070 */
[--C-:B------:R-:W-:Y:S01]  /*dce0*/  @!P1 IMAD.IADD R20, R20, 0x1, -R29.reuse ;  /* 0x0000000114149824 */ /* 0x100fe200078e0a1d */
[----:B------:R-:W-:Y:S01]  /*dcf0*/  STL [R1+0x1b8], R8 ;  /* 0x0001b80801007387 */ /* 0x000fe20000100800 */
[----:B------:R-:W-:-:S03]  /*dd00*/  @!P3 IMAD.IADD R15, R15, 0x1, -R29 ;  /* 0x000000010f0fb824 */ /* 0x000fc600078e0a1d */
[----:B------:R-:W-:Y:S05]  /*dd10*/  STL [R1+0x1bc], R9 ;  /* 0x0001bc0901007387 */ /* 0x000fea0000100800 */
[--C-:B------:R-:W-:Y:S01]  /*dd20*/  @!P0 IMAD.IADD R22, R22, 0x1, -R29.reuse ;  /* 0x0000000116168824 */ /* 0x100fe200078e0a1d */
[----:B------:R-:W-:Y:S01]  /*dd30*/  STL [R1+0x1b0], R12 ;  /* 0x0001b00c01007387 */ /* 0x000fe20000100800 */
[----:B------:R-:W-:-:S03]  /*dd40*/  @!P4 IMAD.IADD R16, R16, 0x1, -R29 ;  /* 0x000000011010c824 */ /* 0x000fc600078e0a1d */
        /* <DEDUP_REMOVED lines=9> */
[----:B-----5:R-:W-:-:S02]  /*dde0*/  ISETP.GT.U32.AND P6, PT, R29, R10, PT ;  /* 0x0000000a1d00720c */ /* 0x020fc40003fc4070 */
[C---:B---3--:R-:W-:Y:S02]  /*ddf0*/  ISETP.GT.U32.AND P5, PT, R29.reuse, R11, PT ;  /* 0x0000000b1d00720c */ /* 0x048fe40003fa4070 */
[C---:B----4-:R-:W-:Y:S02]  /*de00*/  ISETP.GT.U32.AND P2, PT, R29.reuse, R13, PT ;  /* 0x0000000d1d00720c */ /* 0x050fe40003f44070 */
[----:B------:R-:W-:-:S07]  /*de10*/  ISETP.GT.U32.AND P1, PT, R29, R18, PT ;  /* 0x000000121d00720c */ /* 0x000fce0003f24070 */
[--C-:B------:R-:W-:Y:S01]  /*de20*/  @!P6 IMAD.IADD R10, R10, 0x1, -R29.reuse ;  /* 0x000000010a0ae824 */ /* 0x100fe200078e0a1d */
[----:B------:R-:W-:Y:S01]  /*de30*/  ISETP.GT.U32.AND P6, PT, R29, R17, PT ;  /* 0x000000111d00720c */ /* 0x000fe20003fc4070 */
[--C-:B------:R-:W-:Y:S01]  /*de40*/  @!P5 IMAD.IADD R11, R11, 0x1, -R29.reuse ;  /* 0x000000010b0bd824 */ /* 0x100fe200078e0a1d */
[----:B------:R-:W-:Y:S01]  /*de50*/  ISETP.GT.U32.AND P5, PT, R29, R19, PT ;  /* 0x000000131d00720c */ /* 0x000fe20003fa4070 */
[--C-:B------:R-:W-:Y:S01]  /*de60*/  @!P2 IMAD.IADD R13, R13, 0x1, -R29.reuse ;  /* 0x000000010d0da824 */ /* 0x100fe200078e0a1d */
[C---:B------:R-:W-:Y:S01]  /*de70*/  ISETP.GT.U32.AND P2, PT, R29.reuse, R20, PT ;  /* 0x000000141d00720c */ /* 0x040fe20003f44070 */
[----:B------:R-:W-:Y:S01]  /*de80*/  @!P1 IMAD.IADD R18, R18, 0x1, -R29 ;  /* 0x0000000112129824 */ /* 0x000fe200078e0a1d */
[----:B------:R-:W-:-:S07]  /*de90*/  ISETP.GT.U32.AND P1, PT, R29, R22, PT ;  /* 0x000000161d00720c */ /* 0x000fce0003f24070 */
[--C-:B------:R-:W-:Y:S01]  /*dea0*/  @!P6 IMAD.IADD R17, R17, 0x1, -R29.reuse ;  /* 0x000000011111e824 */ /* 0x100fe200078e0a1d */
[----:B------:R-:W-:Y:S01]  /*deb0*/  ISETP.GT.U32.AND P3, PT, R29, R26, PT ;  /* 0x0000001a1d00720c */ /* 0x000fe20003f64070 */
[--C-:B------:R-:W-:Y:S01]  /*dec0*/  @!P5 IMAD.IADD R19, R19, 0x1, -R29.reuse ;  /* 0x000000011313d824 */ /* 0x100fe200078e0a1d */
[----:B--2---:R-:W-:Y:S02]  /*ded0*/  ISETP.GT.U32.AND P0, PT, R29, R21, PT ;  /* 0x000000151d00720c */ /* 0x004fe40003f04070 */
[----:B------:R0:W-:Y:S01]  /*dee0*/  STL [R1+0x198], R17 ;  /* 0x0001981101007387 */ /* 0x0001e20000100800 */
[--C-:B------:R-:W-:Y:S02]  /*def0*/  @!P2 IMAD.IADD R20, R20, 0x1, -R29.reuse ;  /* 0x000000011414a824 */ /* 0x100fe400078e0a1d */
[--C-:B------:R-:W-:Y:S01]  /*df00*/  @!P1 IMAD.IADD R22, R22, 0x1, -R29.reuse ;  /* 0x0000000116169824 */ /* 0x100fe200078e0a1d */
[----:B0-----:R-:W2:Y:S04]  /*df10*/  LDL.LU R17, [R1+0x148] ;  /* 0x0001480001117983 */ /* 0x001ea80000300800 */
[----:B------:R0:W-:Y:S04]  /*df20*/  STL [R1+0x180], R19 ;  /* 0x0001801301007387 */ /* 0x0001e80000100800 */
[----:B------:R-:W3:Y:S01]  /*df30*/  LDL.LU R8, [R1+0x150] ;  /* 0x0001500001087983 */ /* 0x000ee20000300800 */
[----:B------:R-:W-:-:S03]  /*df40*/  @!P3 IMAD.IADD R26, R26, 0x1, -R29 ;  /* 0x000000011a1ab824 */ /* 0x000fc600078e0a1d */
[----:B------:R1:W-:Y:S04]  /*df50*/  STL [R1+0x188], R20 ;  /* 0x0001881401007387 */ /* 0x0003e80000100800 */
[----:B------:R-:W4:Y:S04]  /*df60*/  LDL.LU R9, [R1+0x140] ;  /* 0x0001400001097983 */ /* 0x000f280000300800 */
[----:B------:R5:W-:Y:S01]  /*df70*/  STL [R1+0x18c], R22 ;  /* 0x00018c1601007387 */ /* 0x000be20000100800 */
[----:B------:R-:W-:-:S03]  /*df80*/  @!P0 IMAD.IADD R21, R21, 0x1, -R29 ;  /* 0x0000000115158824 */ /* 0x000fc600078e0a1d */
[----:B0-----:R-:W2:Y:S01]  /*df90*/  LDL.LU R19, [R1+0x11c] ;  /* 0x00011c0001137983 */ /* 0x001ea20000300800 */
[----:B------:R-:W-:-:S03]  /*dfa0*/  ISETP.GT.U32.AND P0, PT, R29, R26, PT ;  /* 0x0000001a1d00720c */ /* 0x000fc60003f04070 */
[----:B-1----:R-:W2:Y:S10]  /*dfb0*/  LDL.LU R20, [R1+0x124] ;  /* 0x0001240001147983 */ /* 0x002eb40000300800 */
[----:B------:R-:W-:-:S05]  /*dfc0*/  @!P0 IMAD.IADD R26, R26, 0x1, -R29 ;  /* 0x000000011a1a8824 */ /* 0x000fca00078e0a1d */
[----:B------:R0:W-:Y:S04]  /*dfd0*/  STL [R1+0x190], R26 ;  /* 0x0001901a01007387 */ /* 0x0001e80000100800 */
[----:B-----5:R-:W5:Y:S04]  /*dfe0*/  LDL.LU R22, [R1+0x128] ;  /* 0x0001280001167983 */ /* 0x020f680000300800 */
[----:B0-----:R-:W5:Y:S01]  /*dff0*/  LDL.LU R26, [R1+0x12c] ;  /* 0x00012c00011a7983 */ /* 0x001f620000300800 */
[C---:B------:R-:W-:Y:S02]  /*e000*/  ISETP.GT.U32.AND P4, PT, R29.reuse, R27, PT ;  /* 0x0000001b1d00720c */ /* 0x040fe40003f84070 */
[----:B------:R-:W-:-:S11]  /*e010*/  ISETP.GT.U32.AND P3, PT, R29, R23, PT ;  /* 0x000000171d00720c */ /* 0x000fd60003f64070 */
[--C-:B------:R-:W-:Y:S01]  /*e020*/  @!P4 IMAD.IADD R27, R27, 0x1, -R29.reuse ;  /* 0x000000011b1bc824 */ /* 0x100fe200078e0a1d */
[----:B------:R-:W-:Y:S01]  /*e030*/  ISETP.GT.U32.AND P4, PT, R29, R24, PT ;  /* 0x000000181d00720c */ /* 0x000fe20003f84070 */
[----:B------:R-:W-:Y:S01]  /*e040*/  @!P3 IMAD.IADD R23, R23, 0x1, -R29 ;  /* 0x000000011717b824 */ /* 0x000fe200078e0a1d */
[C---:B------:R-:W-:Y:S02]  /*e050*/  ISETP.GT.U32.AND P5, PT, R29.reuse, R11, PT ;  /* 0x0000000b1d00720c */ /* 0x040fe40003fa4070 */
[C---:B------:R-:W-:Y:S02]  /*e060*/  ISETP.GT.U32.AND P3, PT, R29.reuse, R27, PT ;  /* 0x0000001b1d00720c */ /* 0x040fe40003f64070 */
[----:B------:R-:W-:-:S07]  /*e070*/  ISETP.GT.U32.AND P2, PT, R29, R13, PT ;  /* 0x0000000d1d00720c */ /* 0x000fce0003f44070 */
[----:B------:R-:W-:Y:S01]  /*e080*/  @!P4 IMAD.IADD R24, R24, 0x1, -R29 ;  /* 0x000000011818c824 */ /* 0x000fe200078e0a1d */
[----:B------:R-:W-:-:S04]  /*e090*/  ISETP.GT.U32.AND P4, PT, R29, R10, PT ;  /* 0x0000000a1d00720c */ /* 0x000fc80003f84070 */
[----:B------:R-:W-:Y:S01]  /*e0a0*/  ISETP.GT.U32.AND P6, PT, R29, R24, PT ;  /* 0x000000181d00720c */ /* 0x000fe20003fc4070 */
[--C-:B------:R-:W-:Y:S01]  /*e0b0*/  @!P3 IMAD.IADD R27, R27, 0x1, -R29.reuse ;  /* 0x000000011b1bb824 */ /* 0x100fe200078e0a1d */
[----:B------:R-:W-:Y:S01]  /*e0c0*/  ISETP.GT.U32.AND P1, PT, R29, R18, PT ;  /* 0x000000121d00720c */ /* 0x000fe20003f24070 */
[----:B------:R-:W-:Y:S01]  /*e0d0*/  @!P5 IMAD.IADD R11, R11, 0x1, -R29 ;  /* 0x000000010b0bd824 */ /* 0x000fe200078e0a1d */
[----:B------:R-:W-:-:S05]  /*e0e0*/  ISETP.GT.U32.AND P5, PT, R29, R12, PT ;  /* 0x0000000c1d00720c */ /* 0x000fca0003fa4070 */
[--C-:B------:R-:W-:Y:S01]  /*e0f0*/  @!P4 IMAD.IADD R10, R10, 0x1, -R29.reuse ;  /* 0x000000010a0ac824 */ /* 0x100fe200078e0a1d */
[----:B------:R-:W-:Y:S01]  /*e100*/  ISETP.GT.U32.AND P4, PT, R29, R25, PT ;  /* 0x000000191d00720c */ /* 0x000fe20003f84070 */
[--C-:B------:R-:W-:Y:S01]  /*e110*/  @!P2 IMAD.IADD R13, R13, 0x1, -R29.reuse ;  /* 0x000000010d0da824 */ /* 0x100fe200078e0a1d */
[C---:B------:R-:W-:Y:S01]  /*e120*/  ISETP.GT.U32.AND P2, PT, R29.reuse, R14, PT ;  /* 0x0000000e1d00720c */ /* 0x040fe20003f44070 */
[----:B------:R0:W-:Y:S01]  /*e130*/  STL [R1+0x184], R27 ;  /* 0x0001841b01007387 */ /* 0x0001e20000100800 */
[--C-:B------:R-:W-:Y:S01]  /*e140*/  @!P6 IMAD.IADD R24, R24, 0x1, -R29.reuse ;  /* 0x000000011818e824 */ /* 0x100fe200078e0a1d */
[----:B------:R-:W-:Y:S01]  /*e150*/  ISETP.GT.U32.AND P0, PT, R29, R21, PT ;  /* 0x000000151d00720c */ /* 0x000fe20003f04070 */
[--C-:B------:R-:W-:Y:S01]  /*e160*/  @!P1 IMAD.IADD R18, R18, 0x1, -R29.reuse ;  /* 0x0000000112129824 */ /* 0x100fe200078e0a1d */
[----:B0-----:R-:W5:Y:S06]  /*e170*/  LDL.LU R27, [R1+0x120] ;  /* 0x00012000011b7983 */ /* 0x001f6c0000300800 */
[--C-:B------:R-:W-:Y:S01]  /*e180*/  @!P4 IMAD.IADD R25, R25, 0x1, -R29.reuse ;  /* 0x000000011919c824 */ /* 0x100fe200078e0a1d */
[C---:B------:R-:W-:Y:S01]  /*e190*/  ISETP.GT.U32.AND P1, PT, R29.reuse, R15, PT ;  /* 0x0000000f1d00720c */ /* 0x040fe20003f24070 */
[--C-:B------:R-:W-:Y:S01]  /*e1a0*/  @!P5 IMAD.IADD R12, R12, 0x1, -R29.reuse ;  /* 0x000000010c0cd824 */ /* 0x100fe200078e0a1d */
[----:B------:R-:W-:Y:S01]  /*e1b0*/  ISETP.GT.U32.AND P3, PT, R29, R23, PT ;  /* 0x000000171d00720c */ /* 0x000fe20003f64070 */
[--C-:B------:R-:W-:Y:S01]  /*e1c0*/  @!P2 IMAD.IADD R14, R14, 0x1, -R29.reuse ;  /* 0x000000010e0ea824 */ /* 0x100fe200078e0a1d */
[----:B------:R-:W-:Y:S01]  /*e1d0*/  STL [R1+0x168], R10 ;  /* 0x0001680a01007387 */ /* 0x000fe20000100800 */
[----:B------:R-:W-:Y:S01]  /*e1e0*/  @!P0 IMAD.IADD R21, R21, 0x1, -R29 ;  /* 0x0000000115158824 */ /* 0x000fe200078e0a1d */
[----:B------:R-:W-:-:S02]  /*e1f0*/  ISETP.GT.U32.AND P0, PT, R29, R16, PT ;  /* 0x000000101d00720c */ /* 0x000fc40003f04070 */
[----:B------:R-:W-:Y:S05]  /*e200*/  STL [R1+0x170], R11 ;  /* 0x0001700b01007387 */ /* 0x000fea0000100800 */
[--C-:B------:R-:W-:Y:S01]  /*e210*/  @!P1 IMAD.IADD R15, R15, 0x1, -R29.reuse ;  /* 0x000000010f0f9824 */ /* 0x100fe200078e0a1d */
[----:B------:R-:W-:Y:S01]  /*e220*/  STL [R1+0x178], R13 ;  /* 0x0001780d01007387 */ /* 0x000fe20000100800 */
[----:B------:R-:W-:-:S03]  /*e230*/  @!P3 IMAD.IADD R23, R23, 0x1, -R29 ;  /* 0x000000011717b824 */ /* 0x000fc600078e0a1d */
[----:B------:R0:W-:Y:S04]  /*e240*/  STL [R1+0x17c], R18 ;  /* 0x00017c1201007387 */ /* 0x0001e80000100800 */
[----:B------:R-:W-:Y:S04]  /*e250*/  STL [R1+0x16c], R21 ;  /* 0x00016c1501007387 */ /* 0x000fe80000100800 */
[----:B0-----:R-:W5:Y:S04]  /*e260*/  LDL R18, [R1+0x2df8] ;  /* 0x002df80001127983 */ /* 0x001f680000100800 */
[----:B------:R-:W-:Y:S04]  /*e270*/  STL [R1+0x154], R23 ;  /* 0x0001541701007387 */ /* 0x000fe80000100800 */
[----:B------:R0:W-:Y:S01]  /*e280*/  STL [R1+0x15c], R24 ;  /* 0x00015c1801007387 */ /* 0x0001e20000100800 */
[----:B------:R-:W-:-:S03]  /*e290*/  @!P0 IMAD.IADD R16, R16, 0x1, -R29 ;  /* 0x0000000110108824 */ /* 0x000fc600078e0a1d */
[----:B0-----:R-:W5:Y:S04]  /*e2a0*/  LDL.LU R24, [R1+0x100] ;  /* 0x0001000001187983 */ /* 0x001f680000300800 */
[----:B------:R-:W5:Y:S04]  /*e2b0*/  LDL.LU R10, [R1+0x10c] ;  /* 0x00010c00010a7983 */ /* 0x000f680000300800 */
[----:B------:R-:W5:Y:S04]  /*e2c0*/  LDL.LU R13, [R1+0x114] ;  /* 0x00011400010d7983 */ /* 0x000f680000300800 */
[----:B------:R-:W5:Y:S04]  /*e2d0*/  LDL.LU R21, [R1+0x118] ;  /* 0x0001180001157983 */ /* 0x000f680000300800 */
[----:B------:R-:W5:Y:S01]  /*e2e0*/  LDL.LU R23, [R1+0x104] ;  /* 0x0001040001177983 */ /* 0x000f620000300800 */
[----:B---3--:R-:W-:-:S02]  /*e2f0*/  ISETP.GT.U32.AND P6, PT, R29, R8, PT ;  /* 0x000000081d00720c */ /* 0x008fc40003fc4070 */
[C---:B----4-:R-:W-:Y:S02]  /*e300*/  ISETP.GT.U32.AND P4, PT, R29.reuse, R9, PT ;  /* 0x000000091d00720c */ /* 0x050fe40003f84070 */
[C---:B--2---:R-:W-:Y:S02]  /*e310*/  ISETP.GT.U32.AND P5, PT, R29.reuse, R19, PT ;  /* 0x000000131d00720c */ /* 0x044fe40003fa4070 */
        /* <DEDUP_REMOVED lines=10> */
[C---:B------:R-:W-:Y:S01]  /*e3c0*/  ISETP.GT.U32.AND P3, PT, R29.reuse, R17, PT ;  /* 0x000000111d00720c */ /* 0x040fe20003f64070 */
[--C-:B------:R-:W-:Y:S01]  /*e3d0*/  @!P4 IMAD.IADD R12, R12, 0x1, -R29.reuse ;  /* 0x000000010c0cc824 */ /* 0x100fe200078e0a1d */
[C---:B-----5:R-:W-:Y:S02]  /*e3e0*/  ISETP.GT.U32.AND P1, PT, R29.reuse, R22, PT ;  /* 0x000000161d00720c */ /* 0x060fe40003f24070 */
[----:B------:R0:W-:Y:S01]  /*e3f0*/  STL [R1+0x160], R25 ;  /* 0x0001601901007387 */ /* 0x0001e20000100800 */
[--C-:B------:R-:W-:Y:S01]  /*e400*/  @!P5 IMAD.IADD R14, R14, 0x1, -R29.reuse ;  /* 0x000000010e0ed824 */ /* 0x100fe200078e0a1d */
[----:B------:R-:W-:Y:S01]  /*e410*/  ISETP.GT.U32.AND P0, PT, R29, R26, PT ;  /* 0x0000001a1d00720c */ /* 0x000fe20003f04070 */
[--C-:B------:R-:W-:Y:S01]  /*e420*/  @!P2 IMAD.IADD R15, R15, 0x1, -R29.reuse ;  /* 0x000000010f0fa824 */ /* 0x100fe200078e0a1d */
[----:B0-----:R-:W2:Y:S04]  /*e430*/  LDL.LU R25, [R1+0xe0] ;  /* 0x0000e00001197983 */ /* 0x001ea80000300800 */
[----:B------:R0:W-:Y:S04]  /*e440*/  STL [R1+0x164], R12 ;  /* 0x0001640c01007387 */ /* 0x0001e80000100800 */
[----:B------:R-:W3:Y:S01]  /*e450*/  LDL.LU R11, [R1+0xe8] ;  /* 0x0000e800010b7983 */ /* 0x000ee20000300800 */
[----:B------:R-:W-:-:S03]  /*e460*/  @!P3 IMAD.IADD R17, R17, 0x1, -R29 ;  /* 0x000000011111b824 */ /* 0x000fc600078e0a1d */
[----:B------:R1:W-:Y:S01]  /*e470*/  STL [R1+0x158], R14 ;  /* 0x0001580e01007387 */ /* 0x0003e20000100800 */
[----:B------:R-:W-:-:S03]  /*e480*/  @!P1 IMAD.IADD R22, R22, 0x1, -R29 ;  /* 0x0000000116169824 */ /* 0x000fc600078e0a1d */
[----:B0-----:R-:W4:Y:S01]  /*e490*/  LDL.LU R12, [R1+0xec] ;  /* 0x0000ec00010c7983 */ /* 0x001f220000300800 */
[----:B------:R-:W-:-:S03]  /*e4a0*/  ISETP.GT.U32.AND P1, PT, R29, R16, PT ;  /* 0x000000101d00720c */ /* 0x000fc60003f24070 */
[----:B------:R0:W-:Y:S01]  /*e4b0*/  STL [R1+0x138], R15 ;  /* 0x0001380f01007387 */ /* 0x0001e20000100800 */
[----:B------:R-:W-:-:S03]  /*e4c0*/  @!P0 IMAD.IADD R26, R26, 0x1, -R29 ;  /* 0x000000011a1a8824 */ /* 0x000fc600078e0a1d */
[----:B-1----:R-:W5:Y:S01]  /*e4d0*/  LDL.LU R14, [R1+0xfc] ;  /* 0x0000fc00010e7983 */ /* 0x002f620000300800 */
[----:B------:R-:W-:-:S03]  /*e4e0*/  ISETP.GT.U32.AND P0, PT, R29, R17, PT ;  /* 0x000000111d00720c */ /* 0x000fc60003f04070 */
[----:B0-----:R-:W2:Y:S02]  /*e4f0*/  LDL.LU R15, [R1+0xe4] ;  /* 0x0000e400010f7983 */ /* 0x001ea40000300800 */
[----:B------:R-:W-:-:S08]  /*e500*/  @!P1 IMAD.IADD R16, R16, 0x1, -R29 ;  /* 0x0000000110109824 */ /* 0x000fd000078e0a1d */
[----:B------:R-:W-:Y:S01]  /*e510*/  @!P0 IMAD.IADD R17, R17, 0x1, -R29 ;  /* 0x0000000111118824 */ /* 0x000fe200078e0a1d */
[----:B------:R0:W-:Y:S04]  /*e520*/  STL [R1+0x144], R16 ;  /* 0x0001441001007387 */ /* 0x0001e80000100800 */
[----:B0-----:R-:W2:Y:S04]  /*e530*/  LDL.LU R16, [R1+0xc4] ;  /* 0x0000c40001107983 */ /* 0x001ea80000300800 */
[----:B------:R0:W-:Y:S04]  /*e540*/  STL [R1+0x148], R17 ;  /* 0x0001481101007387 */ /* 0x0001e80000100800 */
[----:B0-----:R-:W2:Y:S01]  /*e550*/  LDL.LU R17, [R1+0xd0] ;  /* 0x0000d00001117983 */ /* 0x001ea20000300800 */
[----:B------:R-:W-:Y:S01]  /*e560*/  IMAD.HI.U32 R0, R28, R5, RZ ;  /* 0x000000051c007227 */ /* 0x000fe200078e00ff */
[----:B------:R-:W-:-:S03]  /*e570*/  ISETP.GT.U32.AND P3, PT, R29, R27, PT ;  /* 0x0000001b1d00720c */ /* 0x000fc60003f64070 */
[----:B------:R-:W-:-:S04]  /*e580*/  IMAD.MOV R0, RZ, RZ, -R0 ;  /* 0x000000ffff007224 */ /* 0x000fc800078e0a00 */
[----:B------:R-:W-:Y:S02]  /*e590*/  IMAD R5, R29, R0, R5 ;  /* 0x000000001d057224 */ /* 0x000fe400078e0205 */
[----:B------:R-:W-:-:S04]  /*e5a0*/  IMAD.HI.U32 R0, R28, R4, RZ ;  /* 0x000000041c007227 */ /* 0x000fc800078e00ff */
[----:B------:R-:W-:Y:S02]  /*e5b0*/  IMAD.MOV R0, RZ, RZ, -R0 ;  /* 0x000000ffff007224 */ /* 0x000fe400078e0a00 */
[----:B------:R-:W-:Y:S01]  /*e5c0*/  @!P3 IMAD.IADD R27, R27, 0x1, -R29 ;  /* 0x000000011b1bb824 */ /* 0x000fe200078e0a1d */
[C---:B------:R-:W-:Y:S01]  /*e5d0*/  ISETP.GT.U32.AND P3, PT, R29.reuse, R8, PT ;  /* 0x000000081d00720c */ /* 0x040fe20003f64070 */
[C---:B------:R-:W-:Y:S01]  /*e5e0*/  IMAD R4, R29.reuse, R0, R4 ;  /* 0x000000001d047224 */ /* 0x040fe200078e0204 */
[----:B------:R-:W-:Y:S01]  /*e5f0*/  ISETP.GT.U32.AND P4, PT, R29, R9, PT ;  /* 0x000000091d00720c */ /* 0x000fe20003f84070 */
[----:B------:R-:W-:-:S04]  /*e600*/  IMAD.HI.U32 R0, R28, R3, RZ ;  /* 0x000000031c007227 */ /* 0x000fc800078e00ff */
[----:B------:R-:W-:Y:S01]  /*e610*/  IMAD.MOV R0, RZ, RZ, -R0 ;  /* 0x000000ffff007224 */ /* 0x000fe200078e0a00 */
[----:B------:R-:W-:-:S03]  /*e620*/  ISETP.GT.U32.AND P0, PT, R29, R27, PT ;  /* 0x0000001b1d00720c */ /* 0x000fc60003f04070 */
[C---:B------:R-:W-:Y:S01]  /*e630*/  IMAD R3, R29.reuse, R0, R3 ;  /* 0x000000001d037224 */ /* 0x040fe200078e0203 */
[----:B------:R-:W-:Y:S01]  /*e640*/  ISETP.GT.U32.AND P6, PT, R29, R19, PT ;  /* 0x000000131d00720c */ /* 0x000fe20003fc4070 */
[----:B------:R-:W-:-:S04]  /*e650*/  IMAD.HI.U32 R0, R28, R2, RZ ;  /* 0x000000021c007227 */ /* 0x000fc800078e00ff */
[--C-:B------:R-:W-:Y:S01]  /*e660*/  @!P3 IMAD.IADD R8, R8, 0x1, -R29.reuse ;  /* 0x000000010808b824 */ /* 0x100fe200078e0a1d */
[----:B------:R-:W-:Y:S01]  /*e670*/  ISETP.GT.U32.AND P3, PT, R29, R24, PT ;  /* 0x000000181d00720c */ /* 0x000fe20003f64070 */
[----:B------:R-:W-:Y:S02]  /*e680*/  IMAD.MOV R0, RZ, RZ, -R0 ;  /* 0x000000ffff007224 */ /* 0x000fe400078e0a00 */
[--C-:B------:R-:W-:Y:S01]  /*e690*/  @!P4 IMAD.IADD R9, R9, 0x1, -R29.reuse ;  /* 0x000000010909c824 */ /* 0x100fe200078e0a1d */
[C---:B------:R-:W-:Y:S01]  /*e6a0*/  ISETP.GT.U32.AND P4, PT, R29.reuse, R10, PT ;  /* 0x0000000a1d00720c */ /* 0x040fe20003f84070 */
[C---:B------:R-:W-:Y:S01]  /*e6b0*/  IMAD R2, R29.reuse, R0, R2 ;  /* 0x000000001d027224 */ /* 0x040fe200078e0202 */
[----:B------:R-:W-:Y:S02]  /*e6c0*/  IABS R0, R18 ;  /* 0x0000001200007213 */ /* 0x000fe40000000000 */
[----:B------:R-:W2:Y:S01]  /*e6d0*/  LDL.LU R18, [R1+0xd4] ;  /* 0x0000d40001127983 */ /* 0x000ea20000300800 */
[----:B------:R-:W-:Y:S01]  /*e6e0*/  ISETP.GT.U32.AND P5, PT, R29, R20, PT ;  /* 0x000000141d00720c */ /* 0x000fe20003fa4070 */
[--C-:B------:R-:W-:Y:S01]  /*e6f0*/  @!P0 IMAD.IADD R27, R27, 0x1, -R29.reuse ;  /* 0x000000011b1b8824 */ /* 0x100fe200078e0a1d */
[----:B------:R-:W-:Y:S01]  /*e700*/  ISETP.GT.U32.AND P1, PT, R29, R22, PT ;  /* 0x000000161d00720c */ /* 0x000fe20003f24070 */
[--C-:B------:R-:W-:Y:S01]  /*e710*/  @!P6 IMAD.IADD R19, R19, 0x1, -R29.reuse ;  /* 0x000000011313e824 */ /* 0x100fe200078e0a1d */
[C---:B------:R-:W-:Y:S01]  /*e720*/  ISETP.GT.U32.AND P6, PT, R29.reuse, R13, PT ;  /* 0x0000000d1d00720c */ /* 0x040fe20003fc4070 */
[----:B------:R-:W-:Y:S01]  /*e730*/  @!P3 IMAD.IADD R24, R24, 0x1, -R29 ;  /* 0x000000011818b824 */ /* 0x000fe200078e0a1d */
[----:B------:R-:W-:-:S02]  /*e740*/  ISETP.GT.U32.AND P2, PT, R29, R26, PT ;  /* 0x0000001a1d00720c */ /* 0x000fc40003f44070 */
[----:B------:R-:W-:-:S05]  /*e750*/  @!P4 IMAD.IADD R10, R10, 0x1, -R29 ;  /* 0x000000010a0ac824 */ /* 0x000fca00078e0a1d */
[--C-:B------:R-:W-:Y:S01]  /*e760*/  @!P5 IMAD.IADD R20, R20, 0x1, -R29.reuse ;  /* 0x000000011414d824 */ /* 0x100fe200078e0a1d */
[C---:B------:R-:W-:Y:S01]  /*e770*/  ISETP.GT.U32.AND P5, PT, R29.reuse, R21, PT ;  /* 0x000000151d00720c */ /* 0x040fe20003fa4070 */
[--C-:B------:R-:W-:Y:S01]  /*e780*/  @!P1 IMAD.IADD R22, R22, 0x1, -R29.reuse ;  /* 0x0000000116169824 */ /* 0x100fe200078e0a1d */
[----:B------:R-:W-:Y:S01]  /*e790*/  ISETP.GT.U32.AND P1, PT, R29, R23, PT ;  /* 0x000000171d00720c */ /* 0x000fe20003f24070 */
[--C-:B------:R-:W-:Y:S01]  /*e7a0*/  @!P6 IMAD.IADD R13, R13, 0x1, -R29.reuse ;  /* 0x000000010d0de824 */ /* 0x100fe200078e0a1d */
[----:B------:R-:W-:Y:S01]  /*e7b0*/  STL [R1+0x150], R8 ;  /* 0x0001500801007387 */ /* 0x000fe20000100800 */
[----:B------:R-:W-:-:S03]  /*e7c0*/  @!P2 IMAD.IADD R26, R26, 0x1, -R29 ;  /* 0x000000011a1aa824 */ /* 0x000fc600078e0a1d */
[----:B------:R-:W-:Y:S04]  /*e7d0*/  STL [R1+0x140], R9 ;  /* 0x0001400901007387 */ /* 0x000fe80000100800 */
[----:B------:R-:W-:Y:S04]  /*e7e0*/  STL [R1+0x11c], R19 ;  /* 0x00011c1301007387 */ /* 0x000fe80000100800 */
[----:B------:R-:W-:Y:S04]  /*e7f0*/  STL [R1+0x124], R20 ;  /* 0x0001241401007387 */ /* 0x000fe80000100800 */
[----:B------:R-:W-:Y:S01]  /*e800*/  STL [R1+0x128], R22 ;  /* 0x0001281601007387 */ /* 0x000fe20000100800 */
[----:B------:R-:W-:-:S03]  /*e810*/  @!P5 IMAD.IADD R21, R21, 0x1, -R29 ;  /* 0x000000011515d824 */ /* 0x000fc600078e0a1d */
[----:B------:R0:W-:Y:S01]  /*e820*/  STL [R1+0x12c], R26 ;  /* 0x00012c1a01007387 */ /* 0x0001e20000100800 */
[----:B------:R-:W-:-:S03]  /*e830*/  @!P1 IMAD.IADD R23, R23, 0x1, -R29 ;  /* 0x0000000117179824 */ /* 0x000fc600078e0a1d */
[----:B0-----:R-:W2:Y:S04]  /*e840*/  LDL.LU R26, [R1+0xdc] ;  /* 0x0000dc00011a7983 */ /* 0x001ea80000300800 */
[----:B------:R-:W2:Y:S04]  /*e850*/  LDL.LU R19, [R1+0xcc] ;  /* 0x0000cc0001137983 */ /* 0x000ea80000300800 */
[----:B------:R0:W-:Y:S04]  /*e860*/  STL [R1+0x120], R27 ;  /* 0x0001201b01007387 */ /* 0x0001e80000100800 */
[----:B0-----:R-:W2:Y:S04]  /*e870*/  LDL.LU R27, [R1+0xa4] ;  /* 0x0000a400011b7983 */ /* 0x001ea80000300800 */
[----:B------:R-:W2:Y:S04]  /*e880*/  LDL.LU R20, [R1+0xac] ;  /* 0x0000ac0001147983 */ /* 0x000ea80000300800 */
[----:B------:R-:W2:Y:S01]  /*e890*/  LDL.LU R22, [R1+0xb0] ;  /* 0x0000b00001167983 */ /* 0x000ea20000300800 */
[----:B---3--:R-:W-:-:S02]  /*e8a0*/  ISETP.GT.U32.AND P0, PT, R29, R11, PT ;  /* 0x0000000b1d00720c */ /* 0x008fc40003f04070 */
[C---:B----4-:R-:W-:Y:S02]  /*e8b0*/  ISETP.GT.U32.AND P3, PT, R29.reuse, R12, PT ;  /* 0x0000000c1d00720c */ /* 0x050fe40003f64070 */
[----:B-----5:R-:W-:-:S09]  /*e8c0*/  ISETP.GT.U32.AND P4, PT, R29, R14, PT ;  /* 0x0000000e1d00720c */ /* 0x020fd20003f84070 */
[--C-:B------:R-:W-:Y:S01]  /*e8d0*/  @!P0 IMAD.IADD R11, R11, 0x1, -R29.reuse ;  /* 0x000000010b0b8824 */ /* 0x100fe200078e0a1d */
[C---:B------:R-:W-:Y:S01]  /*e8e0*/  ISETP.GT.U32.AND P0, PT, R29.reuse, R24, PT ;  /* 0x000000181d00720c */ /* 0x040fe20003f04070 */
[--C-:B------:R-:W-:Y:S01]  /*e8f0*/  @!P3 IMAD.IADD R12, R12, 0x1, -R29.reuse ;  /* 0x000000010c0cb824 */ /* 0x100fe200078e0a1d */
[C---:B--2---:R-:W-:Y:S02]  /*e900*/  ISETP.GT.U32.AND P6, PT, R29.reuse, R15, PT ;  /* 0x0000000f1d00720c */ /* 0x044fe40003fc4070 */
[C---:B------:R-:W-:Y:S01]  /*e910*/  ISETP.GT.U32.AND P3, PT, R29.reuse, R10, PT ;  /* 0x0000000a1d00720c */ /* 0x040fe20003f64070 */
[----:B------:R-:W-:Y:S01]  /*e920*/  @!P4 IMAD.IADD R14, R14, 0x1, -R29 ;  /* 0x000000010e0ec824 */ /* 0x000fe200078e0a1d */
[C---:B------:R-:W-:Y:S02]  /*e930*/  ISETP.GT.U32.AND P4, PT, R29.reuse, R13, PT ;  /* 0x0000000d1d00720c */ /* 0x040fe40003f84070 */
[----:B------:R-:W-:-:S05]  /*e940*/  ISETP.GT.U32.AND P2, PT, R29, R25, PT ;  /* 0x000000191d00720c */ /* 0x000fca0003f44070 */
[--C-:B------:R-:W-:Y:S02]  /*e950*/  @!P0 IMAD.IADD R24, R24, 0x1, -R29.reuse ;  /* 0x0000000118188824 */ /* 0x100fe400078e0a1d */
[--C-:B------:R-:W-:Y:S01]  /*e960*/  @!P6 IMAD.IADD R15, R15, 0x1, -R29.reuse ;  /* 0x000000010f0fe824 */ /* 0x100fe200078e0a1d */
[C---:B------:R-:W-:Y:S01]  /*e970*/  ISETP.GT.U32.AND P6, PT, R29.reuse, R21, PT ;  /* 0x000000151d00720c */ /* 0x040fe20003fc4070 */
[--C-:B------:R-:W-:Y:S01]  /*e980*/  @!P3 IMAD.IADD R10, R10, 0x1, -R29.reuse ;  /* 0x000000010a0ab824 */ /* 0x100fe200078e0a1d */
[----:B------:R-:W-:Y:S01]  /*e990*/  ISETP.GT.U32.AND P5, PT, R29, R16, PT ;  /* 0x000000101d00720c */ /* 0x000fe20003fa4070 */
[----:B------:R0:W-:Y:S01]  /*e9a0*/  STL [R1+0x100], R24 ;  /* 0x0001001801007387 */ /* 0x0001e20000100800 */
[--C-:B------:R-:W-:Y:S02]  /*e9b0*/  @!P4 IMAD.IADD R13, R13, 0x1, -R29.reuse ;  /* 0x000000010d0dc824 */ /* 0x100fe400078e0a1d */
[----:B------:R-:W-:Y:S01]  /*e9c0*/  @!P2 IMAD.IADD R25, R25, 0x1, -R29 ;  /* 0x000000011919a824 */ /* 0x000fe200078e0a1d */
[----:B0-----:R-:W2:Y:S01]  /*e9d0*/  LDL.LU R24, [R1+0xb4] ;  /* 0x0000b40001187983 */ /* 0x001ea20000300800 */
[----:B------:R-:W-:-:S03]  /*e9e0*/  ISETP.GT.U32.AND P1, PT, R29, R17, PT ;  /* 0x000000111d00720c */ /* 0x000fc60003f24070 */
[----:B------:R-:W3:Y:S04]  /*e9f0*/  LDL.LU R8, [R1+0xa8] ;  /* 0x0000a80001087983 */ /* 0x000ee80000300800 */
[----:B------:R0:W-:Y:S01]  /*ea00*/  STL [R1+0x10c], R10 ;  /* 0x00010c0a01007387 */ /* 0x0001e20000100800 */
[----:B------:R-:W-:-:S03]  /*ea10*/  @!P5 IMAD.IADD R16, R16, 0x1, -R29 ;  /* 0x000000011010d824 */ /* 0x000fc600078e0a1d */
[----:B------:R-:W4:Y:S01]  /*ea20*/  LDL.LU R9, [R1+0x90] ;  /* 0x0000900001097983 */ /* 0x000f220000300800 */
[----:B------:R-:W-:-:S03]  /*ea30*/  ISETP.GT.U32.AND P5, PT, R29, R23, PT ;  /* 0x000000171d00720c */ /* 0x000fc60003fa4070 */
[----:B------:R1:W-:Y:S01]  /*ea40*/  STL [R1+0x114], R13 ;  /* 0x0001140d01007387 */ /* 0x0003e20000100800 */
[----:B------:R-:W-:-:S03]  /*ea50*/  @!P1 IMAD.IADD R17, R17, 0x1, -R29 ;  /* 0x0000000111119824 */ /* 0x000fc600078e0a1d */
[----:B0-----:R-:W5:Y:S01]  /*ea60*/  LDL.LU R10, [R1+0x98] ;  /* 0x00009800010a7983 */ /* 0x001f620000300800 */
[----:B------:R-:W-:Y:S01]  /*ea70*/  ISETP.GT.U32.AND P1, PT, R29, R25, PT ;  /* 0x000000191d00720c */ /* 0x000fe20003f24070 */
[--C-:B------:R-:W-:Y:S02]  /*ea80*/  @!P6 IMAD.IADD R21, R21, 0x1, -R29.reuse ;  /* 0x000000011515e824 */ /* 0x100fe400078e0a1d */
[----:B-1----:R-:W2:Y:S04]  /*ea90*/  LDL.LU R13, [R1+0x9c] ;  /* 0x00009c00010d7983 */ /* 0x002ea80000300800 */
[----:B------:R0:W-:Y:S01]  /*eaa0*/  STL [R1+0x118], R21 ;  /* 0x0001181501007387 */ /* 0x0001e20000100800 */
[----:B------:R-:W-:-:S05]  /*eab0*/  @!P5 IMAD.IADD R23, R23, 0x1, -R29 ;  /* 0x000000011717d824 */ /* 0x000fca00078e0a1d */
[----:B------:R-:W-:Y:S01]  /*eac0*/  @!P1 IMAD.IADD R25, R25, 0x1, -R29 ;  /* 0x0000000119199824 */ /* 0x000fe200078e0a1d */
[----:B0-----:R-:W2:Y:S04]  /*ead0*/  LDL.LU R21, [R1+0xa0] ;  /* 0x0000a00001157983 */ /* 0x001ea80000300800 */
[----:B------:R0:W-:Y:S04]  /*eae0*/  STL [R1+0x104], R23 ;  /* 0x0001041701007387 */ /* 0x0001e80000100800 */
[----:B0-----:R-:W2:Y:S04]  /*eaf0*/  LDL.LU R23, [R1+0x94] ;  /* 0x0000940001177983 */ /* 0x001ea80000300800 */
[----:B------:R0:W-:Y:S04]  /*eb00*/  STL [R1+0xe0], R25 ;  /* 0x0000e01901007387 */ /* 0x0001e80000100800 */
[----:B0-----:R-:W2:Y:S01]  /*eb10*/  LDL.LU R25, [R1+0x7c] ;  /* 0x00007c0001197983 */ /* 0x001ea20000300800 */
[----:B------:R-:W-:-:S02]  /*eb20*/  ISETP.GT.U32.AND P2, PT, R29, R18, PT ;  /* 0x000000121d00720c */ /* 0x000fc40003f44070 */
[C---:B------:R-:W-:Y:S02]  /*eb30*/  ISETP.GT.U32.AND P0, PT, R29.reuse, R11, PT ;  /* 0x0000000b1d00720c */ /* 0x040fe40003f04070 */
[----:B------:R-:W-:-:S09]  /*eb40*/  ISETP.GT.U32.AND P3, PT, R29, R14, PT ;  /* 0x0000000e1d00720c */ /* 0x000fd20003f64070 */
[--C-:B------:R-:W-:Y:S01]  /*eb50*/  @!P2 IMAD.IADD R18, R18, 0x1, -R29.reuse ;  /* 0x000000011212a824 */ /* 0x100fe200078e0a1d */
[C---:B------:R-:W-:Y:S02]  /*eb60*/  ISETP.GT.U32.AND P2, PT, R29.reuse, R12, PT ;  /* 0x0000000c1d00720c */ /* 0x040fe40003f44070 */
[C---:B------:R-:W-:Y:S02]  /*eb70*/  ISETP.GT.U32.AND P4, PT, R29.reuse, R15, PT ;  /* 0x0000000f1d00720c */ /* 0x040fe40003f84070 */
[----:B------:R-:W-:Y:S01]  /*eb80*/  ISETP.GT.U32.AND P6, PT, R29, R18, PT ;  /* 0x000000121d00720c */ /* 0x000fe20003fc4070 */
[----:B------:R-:W-:-:S08]  /*eb90*/  @!P0 IMAD.IADD R11, R11, 0x1, -R29 ;  /* 0x000000010b0b8824 */ /* 0x000fd000078e0a1d */
[--C-:B------:R-:W-:Y:S01]  /*eba0*/  @!P2 IMAD.IADD R12, R12, 0x1, -R29.reuse ;  /* 0x000000010c0ca824 */ /* 0x100fe200078e0a1d */
[C---:B------:R-:W-:Y:S02]  /*ebb0*/  ISETP.GT.U32.AND P0, PT, R29.reuse, R26, PT ;  /* 0x0000001a1d00720c */ /* 0x040fe40003f04070 */
[C---:B------:R-:W-:Y:S01]  /*ebc0*/  ISETP.GT.U32.AND P2, PT, R29.reuse, R19, PT ;  /* 0x000000131d00720c */ /* 0x040fe20003f44070 */
        /* <DEDUP_REMOVED lines=8> */
[--C-:B------:R-:W-:Y:S02]  /*ec50*/  @!P0 IMAD.IADD R26, R26, 0x1, -R29.reuse ;  /* 0x000000011a1a8824 */ /* 0x100fe400078e0a1d */
[--C-:B------:R-:W-:Y:S01]  /*ec60*/  @!P5 IMAD.IADD R16, R16, 0x1, -R29.reuse ;  /* 0x000000011010d824 */ /* 0x100fe200078e0a1d */
[----:B------:R-:W-:Y:S01]  /*ec70*/  ISETP.GT.U32.AND P5, PT, R29, R22, PT ;  /* 0x000000161d00720c */ /* 0x000fe20003fa4070 */
[--C-:B------:R-:W-:Y:S02]  /*ec80*/  @!P1 IMAD.IADD R17, R17, 0x1, -R29.reuse ;  /* 0x0000000111119824 */ /* 0x100fe400078e0a1d */
[----:B------:R-:W-:-:S06]  /*ec90*/  @!P3 IMAD.IADD R27, R27, 0x1, -R29 ;  /* 0x000000011b1bb824 */ /* 0x000fcc00078e0a1d */
[--C-:B------:R-:W-:Y:S01]  /*eca0*/  @!P4 IMAD.IADD R20, R20, 0x1, -R29.reuse ;  /* 0x000000011414c824 */ /* 0x100fe200078e0a1d */
[----:B------:R0:W-:Y:S04]  /*ecb0*/  STL [R1+0xe8], R11 ;  /* 0x0000e80b01007387 */ /* 0x0001e80000100800 */
[----:B------:R1:W-:Y:S01]  /*ecc0*/  STL [R1+0xec], R12 ;  /* 0x0000ec0c01007387 */ /* 0x0003e20000100800 */
[----:B------:R-:W-:-:S03]  /*ecd0*/  @!P5 IMAD.IADD R22, R22, 0x1, -R29 ;  /* 0x000000011616d824 */ /* 0x000fc600078e0a1d */
[----:B------:R0:W-:Y:S04]  /*ece0*/  STL [R1+0xfc], R14 ;  /* 0x0000fc0e01007387 */ /* 0x0001e80000100800 */
[----:B------:R1:W-:Y:S04]  /*ecf0*/  STL [R1+0xe4], R15 ;  /* 0x0000e40f01007387 */ /* 0x0003e80000100800 */
[----:B------:R1:W-:Y:S04]  /*ed00*/  STL [R1+0xc4], R16 ;  /* 0x0000c41001007387 */ /* 0x0003e80000100800 */
[----:B0-----:R-:W2:Y:S04]  /*ed10*/  LDL.LU R11, [R1+0x84] ;  /* 0x00008400010b7983 */ /* 0x001ea80000300800 */
[----:B------:R-:W-:Y:S04]  /*ed20*/  STL [R1+0xd0], R17 ;  /* 0x0000d01101007387 */ /* 0x000fe80000100800 */
[----:B-1----:R-:W2:Y:S04]  /*ed30*/  LDL.LU R12, [R1+0x88] ;  /* 0x00008800010c7983 */ /* 0x002ea80000300800 */
[----:B------:R-:W-:Y:S04]  /*ed40*/  STL [R1+0xd4], R18 ;  /* 0x0000d41201007387 */ /* 0x000fe80000100800 */
[----:B------:R-:W2:Y:S04]  /*ed50*/  LDL.LU R14, [R1+0x8c] ;  /* 0x00008c00010e7983 */ /* 0x000ea80000300800 */
[----:B------:R-:W2:Y:S04]  /*ed60*/  LDL.LU R15, [R1+0x80] ;  /* 0x00008000010f7983 */ /* 0x000ea80000300800 */
[----:B------:R-:W2:Y:S01]  /*ed70*/  LDL.LU R16, [R1+0x6c] ;  /* 0x00006c0001107983 */ /* 0x000ea20000300800 */
[----:B---3--:R-:W-:-:S02]  /*ed80*/  ISETP.GT.U32.AND P6, PT, R29, R8, PT ;  /* 0x000000081d00720c */ /* 0x008fc40003fc4070 */
[C---:B----4-:R-:W-:Y:S02]  /*ed90*/  ISETP.GT.U32.AND P0, PT, R29.reuse, R9, PT ;  /* 0x000000091d00720c */ /* 0x050fe40003f04070 */
[C---:B-----5:R-:W-:Y:S02]  /*eda0*/  ISETP.GT.U32.AND P2, PT, R29.reuse, R10, PT ;  /* 0x0000000a1d00720c */ /* 0x060fe40003f44070 */
[C---:B--2---:R-:W-:Y:S02]  /*edb0*/  ISETP.GT.U32.AND P1, PT, R29.reuse, R24, PT ;  /* 0x000000181d00720c */ /* 0x044fe40003f24070 */
[----:B------:R-:W-:-:S05]  /*edc0*/  ISETP.GT.U32.AND P3, PT, R29, R13, PT ;  /* 0x0000000d1d00720c */ /* 0x000fca0003f64070 */
[--C-:B------:R-:W-:Y:S01]  /*edd0*/  @!P6 IMAD.IADD R8, R8, 0x1, -R29.reuse ;  /* 0x000000010808e824 */ /* 0x100fe200078e0a1d */
[----:B------:R-:W-:Y:S01]  /*ede0*/  ISETP.GT.U32.AND P6, PT, R29, R26, PT ;  /* 0x0000001a1d00720c */ /* 0x000fe20003fc4070 */
[--C-:B------:R-:W-:Y:S01]  /*edf0*/  @!P0 IMAD.IADD R9, R9, 0x1, -R29.reuse ;  /* 0x0000000109098824 */ /* 0x100fe200078e0a1d */
[C---:B------:R-:W-:Y:S01]  /*ee00*/  ISETP.GT.U32.AND P0, PT, R29.reuse, R19, PT ;  /* 0x000000131d00720c */ /* 0x040fe20003f04070 */
[--C-:B------:R-:W-:Y:S01]  /*ee10*/  @!P2 IMAD.IADD R10, R10, 0x1, -R29.reuse ;  /* 0x000000010a0aa824 */ /* 0x100fe200078e0a1d */
[C---:B------:R-:W-:Y:S02]  /*ee20*/  ISETP.GT.U32.AND P2, PT, R29.reuse, R27, PT ;  /* 0x0000001b1d00720c */ /* 0x040fe40003f44070 */
[----:B------:R-:W-:Y:S01]  /*ee30*/  ISETP.GT.U32.AND P4, PT, R29, R21, PT ;  /* 0x000000151d00720c */ /* 0x000fe20003f84070 */
[--C-:B------:R-:W-:Y:S01]  /*ee40*/  @!P3 IMAD.IADD R13, R13, 0x1, -R29.reuse ;  /* 0x000000010d0db824 */ /* 0x100fe200078e0a1d */
[----:B------:R-:W-:Y:S01]  /*ee50*/  ISETP.GT.U32.AND P3, PT, R29, R20, PT ;  /* 0x000000141d00720c */ /* 0x000fe20003f64070 */
[----:B------:R-:W-:-:S04]  /*ee60*/  @!P1 IMAD.IADD R24, R24, 0x1, -R29 ;  /* 0x0000000118189824 */ /* 0x000fc800078e0a1d */
[----:B------:R-:W-:-:S04]  /*ee70*/  @!P6 IMAD.IADD R26, R26, 0x1, -R29 ;  /* 0x000000011a1ae824 */ /* 0x000fc800078e0a1d */
[--C-:B------:R-:W-:Y:S01]  /*ee80*/  @!P2 IMAD.IADD R27, R27, 0x1, -R29.reuse ;  /* 0x000000011b1ba824 */ /* 0x100fe200078e0a1d */
[----:B------:R-:W-:Y:S01]  /*ee90*/  ISETP.GT.U32.AND P5, PT, R29, R23, PT ;  /* 0x000000171d00720c */ /* 0x000fe20003fa4070 */
[--C-:B------:R-:W-:Y:S01]  /*eea0*/  @!P4 IMAD.IADD R21, R21, 0x1, -R29.reuse ;  /* 0x000000011515c824 */ /* 0x100fe200078e0a1d */
[----:B------:R-:W-:Y:S01]  /*eeb0*/  ISETP.GT.U32.AND P4, PT, R29, R22, PT ;  /* 0x000000161d00720c */ /* 0x000fe20003f84070 */
[----:B------:R-:W-:Y:S01]  /*eec0*/  @!P0 IMAD.IADD R19, R19, 0x1, -R29 ;  /* 0x0000000113138824 */ /* 0x000fe200078e0a1d */
[----:B------:R0:W-:Y:S01]  /*eed0*/  STL [R1+0xdc], R26 ;  /* 0x0000dc1a01007387 */ /* 0x0001e20000100800 */
[----:B------:R-:W-:-:S03]  /*eee0*/  ISETP.GT.U32.AND P1, PT, R29, R25, PT ;  /* 0x000000191d00720c */ /* 0x000fc60003f24070 */
[----:B0-----:R-:W2:Y:S05]  /*eef0*/  LDL.LU R26, [R1+0x74] ;  /* 0x00007400011a7983 */ /* 0x001eaa0000300800 */
[--C-:B------:R-:W-:Y:S01]  /*ef00*/  @!P5 IMAD.IADD R23, R23, 0x1, -R29.reuse ;  /* 0x000000011717d824 */ /* 0x100fe200078e0a1d */
[----:B------:R0:W-:Y:S01]  /*ef10*/  STL [R1+0xa4], R27 ;  /* 0x0000a41b01007387 */ /* 0x0001e20000100800 */
[--C-:B------:R-:W-:Y:S01]  /*ef20*/  @!P3 IMAD.IADD R20, R20, 0x1, -R29.reuse ;  /* 0x000000011414b824 */ /* 0x100fe200078e0a1d */
[C---:B------:R-:W-:Y:S02]  /*ef30*/  ISETP.GT.U32.AND P5, PT, R29.reuse, R24, PT ;  /* 0x000000181d00720c */ /* 0x040fe40003fa4070 */
[----:B------:R1:W-:Y:S01]  /*ef40*/  STL [R1+0xcc], R19 ;  /* 0x0000cc1301007387 */ /* 0x0003e20000100800 */
[----:B------:R-:W-:Y:S01]  /*ef50*/  ISETP.GT.U32.AND P0, PT, R29, R9, PT ;  /* 0x000000091d00720c */ /* 0x000fe20003f04070 */
[----:B------:R-:W-:-:S02]  /*ef60*/  @!P4 IMAD.IADD R22, R22, 0x1, -R29 ;  /* 0x000000011616c824 */ /* 0x000fc400078e0a1d */
[----:B------:R-:W-:Y:S01]  /*ef70*/  @!P1 IMAD.IADD R25, R25, 0x1, -R29 ;  /* 0x0000000119199824 */ /* 0x000fe200078e0a1d */
[----:B0-----:R-:W3:Y:S01]  /*ef80*/  LDL.LU R27, [R1+0x78] ;  /* 0x00007800011b7983 */ /* 0x001ee20000300800 */
[----:B------:R-:W-:-:S03]  /*ef90*/  ISETP.GT.U32.AND P1, PT, R29, R8, PT ;  /* 0x000000081d00720c */ /* 0x000fc60003f24070 */
[----:B------:R-:W4:Y:S01]  /*efa0*/  LDL.LU R17, [R1+0x1a4] ;  /* 0x0001a40001117983 */ /* 0x000f220000300800 */
[----:B------:R-:W-:-:S03]  /*efb0*/  ISETP.GT.U32.AND P2, PT, R29, R10, PT ;  /* 0x0000000a1d00720c */ /* 0x000fc60003f44070 */
[----:B------:R-:W5:Y:S01]  /*efc0*/  LDL.LU R18, [R1+0x70] ;  /* 0x0000700001127983 */ /* 0x000f620000300800 */
[----:B------:R-:W-:-:S03]  /*efd0*/  ISETP.GT.U32.AND P4, PT, R29, R21, PT ;  /* 0x000000151d00720c */ /* 0x000fc60003f84070 */
[----:B-1----:R-:W5:Y:S01]  /*efe0*/  LDL.LU R19, [R1+0x5c] ;  /* 0x00005c0001137983 */ /* 0x002f620000300800 */
[----:B------:R-:W-:-:S03]  /*eff0*/  ISETP.GT.U32.AND P3, PT, R29, R13, PT ;  /* 0x0000000d1d00720c */ /* 0x000fc60003f64070 */
[----:B------:R0:W-:Y:S01]  /*f000*/  STL [R1+0xac], R20 ;  /* 0x0000ac1401007387 */ /* 0x0001e20000100800 */
[----:B------:R-:W-:-:S03]  /*f010*/  @!P5 IMAD.IADD R24, R24, 0x1, -R29 ;  /* 0x000000011818d824 */ /* 0x000fc600078e0a1d */
[----:B0-----:R-:W5:Y:S04]  /*f020*/  LDL.LU R20, [R1+0x64] ;  /* 0x0000640001147983 */ /* 0x001f680000300800 */
[----:B------:R0:W-:Y:S01]  /*f030*/  STL [R1+0xb0], R22 ;  /* 0x0000b01601007387 */ /* 0x0001e20000100800 */
[--C-:B------:R-:W-:Y:S02]  /*f040*/  @!P1 IMAD.IADD R8, R8, 0x1, -R29.reuse ;  /* 0x0000000108089824 */ /* 0x100fe400078e0a1d */
[--C-:B------:R-:W-:Y:S01]  /*f050*/  @!P0 IMAD.IADD R9, R9, 0x1, -R29.reuse ;  /* 0x0000000109098824 */ /* 0x100fe200078e0a1d */
[----:B0-----:R-:W5:Y:S01]  /*f060*/  LDL.LU R22, [R1+0x68] ;  /* 0x0000680001167983 */ /* 0x001f620000300800 */
[--C-:B------:R-:W-:Y:S02]  /*f070*/  @!P2 IMAD.IADD R10, R10, 0x1, -R29.reuse ;  /* 0x000000010a0aa824 */ /* 0x100fe400078e0a1d */
[--C-:B------:R-:W-:Y:S01]  /*f080*/  @!P4 IMAD.IADD R21, R21, 0x1, -R29.reuse ;  /* 0x000000011515c824 */ /* 0x100fe200078e0a1d */
[----:B------:R0:W-:Y:S01]  /*f090*/  STL [R1+0xb4], R24 ;  /* 0x0000b41801007387 */ /* 0x0001e20000100800 */
[----:B------:R-:W-:-:S03]  /*f0a0*/  @!P3 IMAD.IADD R13, R13, 0x1, -R29 ;  /* 0x000000010d0db824 */ /* 0x000fc600078e0a1d */
        /* <DEDUP_REMOVED lines=8> */
[C---:B------:R-:W-:Y:S02]  /*f130*/  ISETP.GT.U32.AND P1, PT, R29.reuse, R11, PT ;  /* 0x0000000b1d00720c */ /* 0x040fe40003f24070 */
[C---:B------:R-:W-:Y:S02]  /*f140*/  ISETP.GT.U32.AND P0, PT, R29.reuse, R12, PT ;  /* 0x0000000c1d00720c */ /* 0x040fe40003f04070 */
[C---:B------:R-:W-:Y:S02]  /*f150*/  ISETP.GT.U32.AND P2, PT, R29.reuse, R14, PT ;  /* 0x0000000e1d00720c */ /* 0x040fe40003f44070 */
[C---:B------:R-:W-:Y:S02]  /*f160*/  ISETP.GT.U32.AND P6, PT, R29.reuse, R23, PT ;  /* 0x000000171d00720c */ /* 0x040fe40003fc4070 */
[C---:B------:R-:W-:Y:S02]  /*f170*/  ISETP.GT.U32.AND P3, PT, R29.reuse, R15, PT ;  /* 0x0000000f1d00720c */ /* 0x040fe40003f64070 */
[----:B------:R-:W-:Y:S01]  /*f180*/  ISETP.GT.U32.AND P4, PT, R29, R16, PT ;  /* 0x000000101d00720c */ /* 0x000fe20003f84070 */
[----:B------:R-:W-:-:S02]  /*f190*/  @!P5 IMAD.IADD R25, R25, 0x1, -R29 ;  /* 0x000000011919d824 */ /* 0x000fc400078e0a1d */
[--C-:B------:R-:W-:Y:S02]  /*f1a0*/  @!P1 IMAD.IADD R11, R11, 0x1, -R29.reuse ;  /* 0x000000010b0b9824 */ /* 0x100fe400078e0a1d */
[--C-:B------:R-:W-:Y:S02]  /*f1b0*/  @!P0 IMAD.IADD R12, R12, 0x1, -R29.reuse ;  /* 0x000000010c0c8824 */ /* 0x100fe400078e0a1d */
[--C-:B------:R-:W-:Y:S02]  /*f1c0*/  @!P2 IMAD.IADD R14, R14, 0x1, -R29.reuse ;  /* 0x000000010e0ea824 */ /* 0x100fe400078e0a1d */
[--C-:B------:R-:W-:Y:S02]  /*f1d0*/  @!P6 IMAD.IADD R23, R23, 0x1, -R29.reuse ;  /* 0x000000011717e824 */ /* 0x100fe400078e0a1d */
[--C-:B------:R-:W-:Y:S02]  /*f1e0*/  @!P3 IMAD.IADD R15, R15, 0x1, -R29.reuse ;  /* 0x000000010f0fb824 */ /* 0x100fe400078e0a1d */
[----:B------:R-:W-:-:S02]  /*f1f0*/  @!P4 IMAD.IADD R16, R16, 0x1, -R29 ;  /* 0x000000011010c824 */ /* 0x000fc400078e0a1d */
[----:B------:R-:W-:Y:S01]  /*f200*/  IMAD.HI.U32 R6, R28, R0, RZ ;  /* 0x000000001c067227 */ /* 0x000fe200078e00ff */
[----:B------:R0:W-:Y:S03]  /*f210*/  STL [R1+0x7c], R25 ;  /* 0x00007c1901007387 */ /* 0x0001e60000100800 */
[----:B------:R-:W-:Y:S01]  /*f220*/  IMAD.MOV R6, RZ, RZ, -R6 ;  /* 0x000000ffff067224 */ /* 0x000fe200078e0a06 */
[----:B------:R1:W-:Y:S04]  /*f230*/  STL [R1+0x94], R23 ;  /* 0x0000941701007387 */ /* 0x0003e80000100800 */
[----:B0-----:R-:W5:Y:S01]  /*f240*/  LDL.LU R25, [R1+0x60] ;  /* 0x0000600001197983 */ /* 0x001f620000300800 */
[----:B------:R-:W-:-:S03]  /*f250*/  IMAD R0, R29, R6, R0 ;  /* 0x000000061d007224 */ /* 0x000fc600078e0200 */
[----:B-1----:R-:W5:Y:S01]  /*f260*/  LDL.LU R23, [R1+0x58] ;  /* 0x0000580001177983 */ /* 0x002f620000300800 */
[C---:B--2---:R-:W-:Y:S02]  /*f270*/  ISETP.GT.U32.AND P6, PT, R29.reuse, R26, PT ;  /* 0x0000001a1d00720c */ /* 0x044fe40003fc4070 */
[C---:B---3--:R-:W-:Y:S02]  /*f280*/  ISETP.GT.U32.AND P5, PT, R29.reuse, R27, PT ;  /* 0x0000001b1d00720c */ /* 0x048fe40003fa4070 */
[C---:B----4-:R-:W-:Y:S02]  /*f290*/  ISETP.GT.U32.AND P1, PT, R29.reuse, R17, PT ;  /* 0x000000111d00720c */ /* 0x050fe40003f24070 */
[C---:B-----5:R-:W-:Y:S02]  /*f2a0*/  ISETP.GT.U32.AND P0, PT, R29.reuse, R18, PT ;  /* 0x000000121d00720c */ /* 0x060fe40003f04070 */
[----:B------:R-:W-:-:S07]  /*f2b0*/  ISETP.GT.U32.AND P2, PT, R29, R19, PT ;  /* 0x000000131d00720c */ /* 0x000fce0003f44070 */
[--C-:B------:R-:W-:Y:S01]  /*f2c0*/  @!P5 IMAD.IADD R27, R27, 0x1, -R29.reuse ;  /* 0x000000011b1bd824 */ /* 0x100fe200078e0a1d */
[----:B------:R-:W-:Y:S01]  /*f2d0*/  ISETP.GT.U32.AND P5, PT, R29, R11, PT ;  /* 0x0000000b1d00720c */ /* 0x000fe20003fa4070 */
[--C-:B------:R-:W-:Y:S01]  /*f2e0*/  @!P1 IMAD.IADD R17, R17, 0x1, -R29.reuse ;  /* 0x0000000111119824 */ /* 0x100fe200078e0a1d */
[C---:B------:R-:W-:Y:S01]  /*f2f0*/  ISETP.GT.U32.AND P3, PT, R29.reuse, R20, PT ;  /* 0x000000141d00720c */ /* 0x040fe20003f64070 */
[--C-:B------:R-:W-:Y:S01]  /*f300*/  @!P0 IMAD.IADD R18, R18, 0x1, -R29.reuse ;  /* 0x0000000112128824 */ /* 0x100fe200078e0a1d */
[----:B------:R-:W-:Y:S01]  /*f310*/  ISETP.GT.U32.AND P1, PT, R29, R12, PT ;  /* 0x0000000c1d00720c */ /* 0x000fe20003f24070 */
[--C-:B------:R-:W-:Y:S01]  /*f320*/  @!P2 IMAD.IADD R19, R19, 0x1, -R29.reuse ;  /* 0x000000011313a824 */ /* 0x100fe200078e0a1d */
[C---:B------:R-:W-:Y:S01]  /*f330*/  ISETP.GT.U32.AND P0, PT, R29.reuse, R14, PT ;  /* 0x0000000e1d00720c */ /* 0x040fe20003f04070 */
[----:B------:R-:W-:Y:S01]  /*f340*/  @!P6 IMAD.IADD R26, R26, 0x1, -R29 ;  /* 0x000000011a1ae824 */ /* 0x000fe200078e0a1d */
[C---:B------:R-:W-:Y:S02]  /*f350*/  ISETP.GT.U32.AND P2, PT, R29.reuse, R15, PT ;  /* 0x0000000f1d00720c */ /* 0x040fe40003f44070 */
[----:B------:R-:W-:-:S05]  /*f360*/  ISETP.GT.U32.AND P4, PT, R29, R22, PT ;  /* 0x000000161d00720c */ /* 0x000fca0003f84070 */
[--C-:B------:R-:W-:Y:S01]  /*f370*/  @!P3 IMAD.IADD R20, R20, 0x1, -R29.reuse ;  /* 0x000000011414b824 */ /* 0x100fe200078e0a1d */
[----:B------:R-:W-:Y:S01]  /*f380*/  ISETP.GT.U32.AND P3, PT, R29, R16, PT ;  /* 0x000000101d00720c */ /* 0x000fe20003f64070 */
[--C-:B------:R-:W-:Y:S02]  /*f390*/  @!P5 IMAD.IADD R11, R11, 0x1, -R29.reuse ;  /* 0x000000010b0bd824 */ /* 0x100fe400078e0a1d */
[--C-:B------:R-:W-:Y:S01]  /*f3a0*/  @!P1 IMAD.IADD R12, R12, 0x1, -R29.reuse ;  /* 0x000000010c0c9824 */ /* 0x100fe200078e0a1d */
[C---:B------:R-:W-:Y:S01]  /*f3b0*/  ISETP.GT.U32.AND P5, PT, R29.reuse, R27, PT ;  /* 0x0000001b1d00720c */ /* 0x040fe20003fa4070 */
[--C-:B------:R-:W-:Y:S02]  /*f3c0*/  @!P0 IMAD.IADD R14, R14, 0x1, -R29.reuse ;  /* 0x000000010e0e8824 */ /* 0x100fe400078e0a1d */
[--C-:B------:R-:W-:Y:S01]  /*f3d0*/  @!P4 IMAD.IADD R22, R22, 0x1, -R29.reuse ;  /* 0x000000011616c824 */ /* 0x100fe200078e0a1d */
[----:B------:R-:W-:Y:S01]  /*f3e0*/  ISETP.GT.U32.AND P4, PT, R29, R26, PT ;  /* 0x0000001a1d00720c */ /* 0x000fe20003f84070 */
[----:B------:R-:W-:-:S04]  /*f3f0*/  @!P2 IMAD.IADD R15, R15, 0x1, -R29 ;  /* 0x000000010f0fa824 */ /* 0x000fc800078e0a1d */
[----:B------:R-:W-:-:S04]  /*f400*/  @!P3 IMAD.IADD R16, R16, 0x1, -R29 ;  /* 0x000000011010b824 */ /* 0x000fc800078e0a1d */
[----:B------:R-:W-:-:S04]  /*f410*/  @!P5 IMAD.IADD R27, R27, 0x1, -R29 ;  /* 0x000000011b1bd824 */ /* 0x000fc800078e0a1d */
[----:B------:R-:W-:Y:S01]  /*f420*/  @!P4 IMAD.IADD R26, R26, 0x1, -R29 ;  /* 0x000000011a1ac824 */ /* 0x000fe200078e0a1d */
[----:B------:R-:W-:Y:S02]  /*f430*/  IABS R13, R21 ;  /* 0x00000015000d7213 */ /* 0x000fe40000000000 */
[----:B------:R-:W2:Y:S04]  /*f440*/  LDL.LU R21, [R1+0x134] ;  /* 0x0001340001157983 */ /* 0x000ea80000300800 */
[----:B------:R-:W3:Y:S04]  /*f450*/  LDL.LU R6, [R1+0x13c] ;  /* 0x00013c0001067983 */ /* 0x000ee80000300800 */
[----:B------:R-:W4:Y:S04]  /*f460*/  LDL.LU R7, [R1+0x14c] ;  /* 0x00014c0001077983 */ /* 0x000f280000300800 */
[----:B------:R-:W5:Y:S04]  /*f470*/  LDL.LU R8, [R1+0x130] ;  /* 0x0001300001087983 */ /* 0x000f680000300800 */
[----:B------:R-:W-:Y:S04]  /*f480*/  STL [R1+0x84], R11 ;  /* 0x0000840b01007387 */ /* 0x000fe80000100800 */
[----:B------:R-:W-:Y:S04]  /*f490*/  STL [R1+0x88], R12 ;  /* 0x0000880c01007387 */ /* 0x000fe80000100800 */
[----:B------:R0:W-:Y:S04]  /*f4a0*/  STL [R1+0x8c], R14 ;  /* 0x00008c0e01007387 */ /* 0x0001e80000100800 */
[----:B------:R-:W5:Y:S04]  /*f4b0*/  LDL.LU R9, [R1+0xf0] ;  /* 0x0000f00001097983 */ /* 0x000f680000300800 */
[----:B------:R-:W-:Y:S04]  /*f4c0*/  STL [R1+0x80], R15 ;  /* 0x0000800f01007387 */ /* 0x000fe80000100800 */
[----:B------:R-:W5:Y:S04]  /*f4d0*/  LDL.LU R10, [R1+0xf8] ;  /* 0x0000f800010a7983 */ /* 0x000f680000300800 */
[----:B------:R-:W-:Y:S01]  /*f4e0*/  STL [R1+0x6c], R16 ;  /* 0x00006c1001007387 */ /* 0x000fe20000100800 */
[----:B0-----:R-:W-:-:S03]  /*f4f0*/  IMAD.MOV.U32 R14, RZ, RZ, R13 ;  /* 0x000000ffff0e7224 */ /* 0x001fc600078e000d */
[----:B------:R-:W5:Y:S04]  /*f500*/  LDL.LU R11, [R1+0x108] ;  /* 0x00010800010b7983 */ /* 0x000f680000300800 */
[----:B------:R-:W5:Y:S04]  /*f510*/  LDL.LU R12, [R1+0x110] ;  /* 0x00011000010c7983 */ /* 0x000f680000300800 */
[----:B------:R0:W-:Y:S04]  /*f520*/  STL [R1+0x74], R26 ;  /* 0x0000741a01007387 */ /* 0x0001e80000100800 */
[----:B------:R-:W5:Y:S04]  /*f530*/  LDL.LU R13, [R1+0xf4] ;  /* 0x0000f400010d7983 */ /* 0x000f680000300800 */
[----:B0-----:R-:W5:Y:S04]  /*f540*/  LDL.LU R26, [R1+0xb8] ;  /* 0x0000b800011a7983 */ /* 0x001f680000300800 */
[----:B------:R0:W-:Y:S04]  /*f550*/  STL [R1+0x78], R27 ;  /* 0x0000781b01007387 */ /* 0x0001e80000100800 */
[----:B0-----:R-:W5:Y:S01]  /*f560*/  LDL.LU R27, [R1+0xc0] ;  /* 0x0000c000011b7983 */ /* 0x001f620000300800 */
[----:B------:R-:W-:-:S02]  /*f570*/  ISETP.GT.U32.AND P6, PT, R29, R24, PT ;  /* 0x000000181d00720c */ /* 0x000fc40003fc4070 */
[C---:B------:R-:W-:Y:S02]  /*f580*/  ISETP.GT.U32.AND P1, PT, R29.reuse, R17, PT ;  /* 0x000000111d00720c */ /* 0x040fe40003f24070 */
[C---:B------:R-:W-:Y:S02]  /*f590*/  ISETP.GT.U32.AND P0, PT, R29.reuse, R18, PT ;  /* 0x000000121d00720c */ /* 0x040fe40003f04070 */
[C---:B------:R-:W-:Y:S02]  /*f5a0*/  ISETP.GT.U32.AND P2, PT, R29.reuse, R19, PT ;  /* 0x000000131d00720c */ /* 0x040fe40003f44070 */
[----:B------:R-:W-:-:S05]  /*f5b0*/  ISETP.GT.U32.AND P3, PT, R29, R20, PT ;  /* 0x000000141d00720c */ /* 0x000fca0003f64070 */
[--C-:B------:R-:W-:Y:S01]  /*f5c0*/  @!P6 IMAD.IADD R24, R24, 0x1, -R29.reuse ;  /* 0x000000011818e824 */ /* 0x100fe200078e0a1d */
[----:B------:R-:W-:Y:S01]  /*f5d0*/  ISETP.GT.U32.AND P4, PT, R29, R22, PT ;  /* 0x000000161d00720c */ /* 0x000fe20003f84070 */
[--C-:B------:R-:W-:Y:S01]  /*f5e0*/  @!P1 IMAD.IADD R17, R17, 0x1, -R29.reuse ;  /* 0x0000000111119824 */ /* 0x100fe200078e0a1d */
[C---:B------:R-:W-:Y:S02]  /*f5f0*/  ISETP.GT.U32.AND P5, PT, R29.reuse, R25, PT ;  /* 0x000000191d00720c */ /* 0x040fe40003fa4070 */
[C---:B------:R-:W-:Y:S01]  /*f600*/  ISETP.GT.U32.AND P6, PT, R29.reuse, R24, PT ;  /* 0x000000181d00720c */ /* 0x040fe20003fc4070 */
[--C-:B------:R-:W-:Y:S01]  /*f610*/  @!P0 IMAD.IADD R18, R18, 0x1, -R29.reuse ;  /* 0x0000000112128824 */ /* 0x100fe200078e0a1d */
[----:B------:R-:W-:Y:S01]  /*f620*/  ISETP.GT.U32.AND P1, PT, R29, R23, PT ;  /* 0x000000171d00720c */ /* 0x000fe20003f24070 */
[--C-:B------:R-:W-:Y:S02]  /*f630*/  @!P2 IMAD.IADD R19, R19, 0x1, -R29.reuse ;  /* 0x000000011313a824 */ /* 0x100fe400078e0a1d */
[----:B------:R-:W-:-:S04]  /*f640*/  @!P3 IMAD.IADD R20, R20, 0x1, -R29 ;  /* 0x000000011414b824 */ /* 0x000fc800078e0a1d */
[--C-:B------:R-:W-:Y:S02]  /*f650*/  @!P4 IMAD.IADD R22, R22, 0x1, -R29.reuse ;  /* 0x000000011616c824 */ /* 0x100fe400078e0a1d */
[--C-:B------:R-:W-:Y:S02]  /*f660*/  @!P5 IMAD.IADD R25, R25, 0x1, -R29.reuse ;  /* 0x000000011919d824 */ /* 0x100fe400078e0a1d */
[--C-:B------:R-:W-:Y:S02]  /*f670*/  @!P6 IMAD.IADD R24, R24, 0x1, -R29.reuse ;  /* 0x000000011818e824 */ /* 0x100fe400078e0a1d */
[----:B------:R-:W-:Y:S01]  /*f680*/  @!P1 IMAD.IADD R23, R23, 0x1, -R29 ;  /* 0x0000000117179824 */ /* 0x000fe200078e0a1d */
[----:B------:R0:W-:Y:S04]  /*f690*/  STL [R1+0x1a4], R17 ;  /* 0x0001a41101007387 */ /* 0x0001e80000100800 */
[----:B------:R1:W-:Y:S04]  /*f6a0*/  STL [R1+0x70], R18 ;  /* 0x0000701201007387 */ /* 0x0003e80000100800 */
[----:B------:R0:W-:Y:S04]  /*f6b0*/  STL [R1+0x5c], R19 ;  /* 0x00005c1301007387 */ /* 0x0001e80000100800 */
[----:B------:R0:W-:Y:S04]  /*f6c0*/  STL [R1+0x64], R20 ;  /* 0x0000641401007387 */ /* 0x0001e80000100800 */
[----:B------:R-:W5:Y:S04]  /*f6d0*/  LDL.LU R15, [R1+0xc8] ;  /* 0x0000c800010f7983 */ /* 0x000f680000300800 */
[----:B------:R-:W-:Y:S04]  /*f6e0*/  STL [R1+0x68], R22 ;  /* 0x0000681601007387 */ /* 0x000fe80000100800 */
[----:B------:R-:W5:Y:S04]  /*f6f0*/  LDL.LU R16, [R1+0xd8] ;  /* 0x0000d80001107983 */ /* 0x000f680000300800 */
[----:B0-----:R-:W5:Y:S04]  /*f700*/  LDL.LU R17, [R1+0xbc] ;  /* 0x0000bc0001117983 */ /* 0x001f680000300800 */
[----:B------:R-:W-:Y:S04]  /*f710*/  STL [R1+0x174], R24 ;  /* 0x0001741801007387 */ /* 0x000fe80000100800 */
[----:B-1----:R-:W5:Y:S04]  /*f720*/  LDL.LU R18, [R1+0x1c] ;  /* 0x00001c0001127983 */ /* 0x002f680000300800 */
[----:B------:R-:W5:Y:S04]  /*f730*/  LDL.LU R19, [R1+0x18] ;  /* 0x0000180001137983 */ /* 0x000f680000300800 */
[----:B------:R-:W5:Y:S01]  /*f740*/  LDL.LU R20, [R1+0x14] ;  /* 0x0000140001147983 */ /* 0x000f620000300800 */
[----:B--2---:R-:W-:-:S02]  /*f750*/  ISETP.GT.U32.AND P0, PT, R29, R21, PT ;  /* 0x000000151d00720c */ /* 0x004fc40003f04070 */
[C---:B---3--:R-:W-:Y:S02]  /*f760*/  ISETP.GT.U32.AND P2, PT, R29.reuse, R6, PT ;  /* 0x000000061d00720c */ /* 0x048fe40003f44070 */
[C---:B----4-:R-:W-:Y:S02]  /*f770*/  ISETP.GT.U32.AND P3, PT, R29.reuse, R7, PT ;  /* 0x000000071d00720c */ /* 0x050fe40003f64070 */
[----:B-----5:R-:W-:-:S07]  /*f780*/  ISETP.GT.U32.AND P4, PT, R29, R8, PT ;  /* 0x000000081d00720c */ /* 0x020fce0003f84070 */
[--C-:B------:R-:W-:Y:S02]  /*f790*/  @!P0 IMAD.IADD R21, R21, 0x1, -R29.reuse ;  /* 0x0000000115158824 */ /* 0x100fe400078e0a1d */
[--C-:B------:R-:W-:Y:S01]  /*f7a0*/  @!P2 IMAD.IADD R6, R6, 0x1, -R29.reuse ;  /* 0x000000010606a824 */ /* 0x100fe200078e0a1d */
[C---:B------:R-:W-:Y:S02]  /*f7b0*/  ISETP.GT.U32.AND P6, PT, R29.reuse, R9, PT ;  /* 0x000000091d00720c */ /* 0x040fe40003fc4070 */
[----:B------:R-:W-:Y:S01]  /*f7c0*/  ISETP.GT.U32.AND P5, PT, R29, R10, PT ;  /* 0x0000000a1d00720c */ /* 0x000fe20003fa4070 */
[--C-:B------:R-:W-:Y:S01]  /*f7d0*/  @!P3 IMAD.IADD R7, R7, 0x1, -R29.reuse ;  /* 0x000000010707b824 */ /* 0x100fe200078e0a1d */
[C---:B------:R-:W-:Y:S02]  /*f7e0*/  ISETP.GT.U32.AND P1, PT, R29.reuse, R11, PT ;  /* 0x0000000b1d00720c */ /* 0x040fe40003f24070 */
[----:B------:R-:W-:Y:S01]  /*f7f0*/  ISETP.GT.U32.AND P0, PT, R29, R12, PT ;  /* 0x0000000c1d00720c */ /* 0x000fe20003f04070 */
[----:B------:R-:W-:-:S06]  /*f800*/  @!P4 IMAD.IADD R8, R8, 0x1, -R29 ;  /* 0x000000010808c824 */ /* 0x000fcc00078e0a1d */
[--C-:B------:R-:W-:Y:S01]  /*f810*/  @!P6 IMAD.IADD R9, R9, 0x1, -R29.reuse ;  /* 0x000000010909e824 */ /* 0x100fe200078e0a1d */
[C---:B------:R-:W-:Y:S01]  /*f820*/  ISETP.GT.U32.AND P2, PT, R29.reuse, R13, PT ;  /* 0x0000000d1d00720c */ /* 0x040fe20003f44070 */
[--C-:B------:R-:W-:Y:S01]  /*f830*/  @!P5 IMAD.IADD R10, R10, 0x1, -R29.reuse ;  /* 0x000000010a0ad824 */ /* 0x100fe200078e0a1d */
[C---:B------:R-:W-:Y:S02]  /*f840*/  ISETP.GT.U32.AND P6, PT, R29.reuse, R25, PT ;  /* 0x000000191d00720c */ /* 0x040fe40003fc4070 */
[----:B------:R-:W-:Y:S01]  /*f850*/  ISETP.GT.U32.AND P3, PT, R29, R26, PT ;  /* 0x0000001a1d00720c */ /* 0x000fe20003f64070 */
[--C-:B------:R-:W-:Y:S01]  /*f860*/  @!P1 IMAD.IADD R11, R11, 0x1, -R29.reuse ;  /* 0x000000010b0b9824 */ /* 0x100fe200078e0a1d */
[C---:B------:R-:W-:Y:S01]  /*f870*/  ISETP.GT.U32.AND P5, PT, R29.reuse, R23, PT ;  /* 0x000000171d00720c */ /* 0x040fe20003fa4070 */
[----:B------:R-:W-:Y:S01]  /*f880*/  @!P0 IMAD.IADD R12, R12, 0x1, -R29 ;  /* 0x000000010c0c8824 */ /* 0x000fe200078e0a1d */
[C---:B------:R-:W-:Y:S02]  /*f890*/  ISETP.GT.U32.AND P1, PT, R29.reuse, R21, PT ;  /* 0x000000151d00720c */ /* 0x040fe40003f24070 */
[----:B------:R-:W-:-:S03]  /*f8a0*/  ISETP.GT.U32.AND P0, PT, R29, R6, PT ;  /* 0x000000061d00720c */ /* 0x000fc60003f04070 */
[--C-:B------:R-:W-:Y:S01]  /*f8b0*/  @!P2 IMAD.IADD R13, R13, 0x1, -R29.reuse ;  /* 0x000000010d0da824 */ /* 0x100fe200078e0a1d */
[C---:B------:R-:W-:Y:S02]  /*f8c0*/  ISETP.GT.U32.AND P4, PT, R29.reuse, R27, PT ;  /* 0x0000001b1d00720c */ /* 0x040fe40003f84070 */
[C---:B------:R-:W-:Y:S01]  /*f8d0*/  ISETP.GT.U32.AND P2, PT, R29.reuse, R7, PT ;  /* 0x000000071d00720c */ /* 0x040fe20003f44070 */
[--C-:B------:R-:W-:Y:S01]  /*f8e0*/  @!P3 IMAD.IADD R26, R26, 0x1, -R29.reuse ;  /* 0x000000011a1ab824 */ /* 0x100fe200078e0a1d */
[----:B------:R-:W-:Y:S01]  /*f8f0*/  ISETP.GT.U32.AND P3, PT, R29, R8, PT ;  /* 0x000000081d00720c */ /* 0x000fe20003f64070 */
[--C-:B------:R-:W-:Y:S02]  /*f900*/  @!P6 IMAD.IADD R25, R25, 0x1, -R29.reuse ;  /* 0x000000011919e824 */ /* 0x100fe400078e0a1d */
[--C-:B------:R-:W-:Y:S01]  /*f910*/  @!P5 IMAD.IADD R23, R23, 0x1, -R29.reuse ;  /* 0x000000011717d824 */ /* 0x100fe200078e0a1d */
[----:B------:R-:W-:Y:S01]  /*f920*/  ISETP.GT.U32.AND P5, PT, R29, R10, PT ;  /* 0x0000000a1d00720c */ /* 0x000fe20003fa4070 */
[----:B------:R-:W-:-:S04]  /*f930*/  @!P1 IMAD.IADD R21, R21, 0x1, -R29 ;  /* 0x0000000115159824 */ /* 0x000fc800078e0a1d */
[--C-:B------:R-:W-:Y:S01]  /*f940*/  @!P4 IMAD.IADD R27, R27, 0x1, -R29.reuse ;  /* 0x000000011b1bc824 */ /* 0x100fe200078e0a1d */
[C---:B------:R-:W-:Y:S01]  /*f950*/  ISETP.GT.U32.AND P4, PT, R29.reuse, R9, PT ;  /* 0x000000091d00720c */ /* 0x040fe20003f84070 */
[----:B------:R0:W-:Y:S01]  /*f960*/  STL [R1+0x60], R25 ;  /* 0x0000601901007387 */ /* 0x0001e20000100800 */
[C---:B------:R-:W-:Y:S01]  /*f970*/  ISETP.GT.U32.AND P1, PT, R29.reuse, R11, PT ;  /* 0x0000000b1d00720c */ /* 0x040fe20003f24070 */
[--C-:B------:R-:W-:Y:S01]  /*f980*/  @!P0 IMAD.IADD R6, R6, 0x1, -R29.reuse ;  /* 0x0000000106068824 */ /* 0x100fe200078e0a1d */
[----:B------:R-:W-:Y:S01]  /*f990*/  ISETP.GT.U32.AND P0, PT, R29, R12, PT ;  /* 0x0000000c1d00720c */ /* 0x000fe20003f04070 */
[----:B------:R-:W-:Y:S01]  /*f9a0*/  @!P2 IMAD.IADD R7, R7, 0x1, -R29 ;  /* 0x000000010707a824 */ /* 0x000fe200078e0a1d */
[C---:B------:R-:W-:Y:S01]  /*f9b0*/  ISETP.GT.U32.AND P2, PT, R29.reuse, R13, PT ;  /* 0x0000000d1d00720c */ /* 0x040fe20003f44070 */
[----:B0-----:R-:W2:Y:S04]  /*f9c0*/  LDL.LU R25, [R1+0x10] ;  /* 0x0000100001197983 */ /* 0x001ea80000300800 */
[----:B------:R-:W3:Y:S01]  /*f9d0*/  LDL.LU R24, [R1+0xc] ;  /* 0x00000c0001187983 */ /* 0x000ee20000300800 */
[----:B------:R-:W-:-:S03]  /*f9e0*/  ISETP.GT.U32.AND P6, PT, R29, R26, PT ;  /* 0x0000001a1d00720c */ /* 0x000fc60003fc4070 */
[----:B------:R0:W-:Y:S01]  /*f9f0*/  STL [R1+0x58], R23 ;  /* 0x0000581701007387 */ /* 0x0001e20000100800 */
[--C-:B------:R-:W-:Y:S01]  /*fa00*/  @!P3 IMAD.IADD R8, R8, 0x1, -R29.reuse ;  /* 0x000000010808b824 */ /* 0x100fe200078e0a1d */
[----:B------:R-:W-:Y:S01]  /*fa10*/  ISETP.GT.U32.AND P3, PT, R29, R27, PT ;  /* 0x0000001b1d00720c */ /* 0x000fe20003f64070 */
[--C-:B------:R-:W-:Y:S01]  /*fa20*/  @!P4 IMAD.IADD R9, R9, 0x1, -R29.reuse ;  /* 0x000000010909c824 */ /* 0x100fe200078e0a1d */
[----:B0-----:R-:W4:Y:S04]  /*fa30*/  LDL.LU R23, [R1+0x8] ;  /* 0x0000080001177983 */ /* 0x001f280000300800 */
[----:B------:R-:W5:Y:S04]  /*fa40*/  LDL.LU R22, [R1+0x4] ;  /* 0x0000040001167983 */ /* 0x000f680000300800 */
[----:B------:R0:W-:Y:S01]  /*fa50*/  STL [R1+0x134], R21 ;  /* 0x0001341501007387 */ /* 0x0001e20000100800 */
[----:B------:R-:W-:-:S02]  /*fa60*/  @!P5 IMAD.IADD R10, R10, 0x1, -R29 ;  /* 0x000000010a0ad824 */ /* 0x000fc400078e0a1d */
[--C-:B------:R-:W-:Y:S01]  /*fa70*/  @!P1 IMAD.IADD R11, R11, 0x1, -R29.reuse ;  /* 0x000000010b0b9824 */ /* 0x100fe200078e0a1d */
[----:B0-----:R-:W5:Y:S04]  /*fa80*/  LDL.LU R21, [R1] ;  /* 0x0000000001157983 */ /* 0x001f680000300800 */
[----:B------:R0:W-:Y:S01]  /*fa90*/  STL [R1+0x13c], R6 ;  /* 0x00013c0601007387 */ /* 0x0001e20000100800 */
[----:B------:R-:W-:-:S03]  /*faa0*/  @!P0 IMAD.IADD R12, R12, 0x1, -R29 ;  /* 0x000000010c0c8824 */ /* 0x000fc600078e0a1d */
[----:B0-----:R-:W5:Y:S04]  /*fab0*/  LDL.LU R6, [R1+0x340c] ;  /* 0x00340c0001067983 */ /* 0x001f680000300800 */
        /* <DEDUP_REMOVED lines=9> */
[----:B------:R0:W-:Y:S04]  /*fb50*/  STL [R1+0xf8], R10 ;  /* 0x0000f80a01007387 */ /* 0x0001e80000100800 */
        /* <DEDUP_REMOVED lines=16> */
[--C-:B------:R-:W-:Y:S02]  /*fc60*/  @!P4 IMAD.IADD R15, R15, 0x1, -R29.reuse ;  /* 0x000000010f0fc824 */ /* 0x100fe400078e0a1d */
[--C-:B------:R-:W-:Y:S01]  /*fc70*/  @!P5 IMAD.IADD R16, R16, 0x1, -R29.reuse ;  /* 0x000000011010d824 */ /* 0x100fe200078e0a1d */
[----:B------:R-:W-:Y:S01]  /*fc80*/  ISETP.GT.U32.AND P6, PT, R29, R20, PT ;  /* 0x000000141d00720c */ /* 0x000fe20003fc4070 */
[--C-:B------:R-:W-:Y:S02]  /*fc90*/  @!P1 IMAD.IADD R17, R17, 0x1, -R29.reuse ;  /* 0x0000000111119824 */ /* 0x100fe400078e0a1d */
[--C-:B------:R-:W-:Y:S02]  /*fca0*/  @!P0 IMAD.IADD R18, R18, 0x1, -R29.reuse ;  /* 0x0000000112128824 */ /* 0x100fe400078e0a1d */
[----:B------:R-:W-:Y:S02]  /*fcb0*/  @!P2 IMAD.IADD R19, R19, 0x1, -R29 ;  /* 0x000000011313a824 */ /* 0x000fe400078e0a1d */
[----:B------:R-:W-:-:S06]  /*fcc0*/  IMAD.HI.U32 R28, R28, R14, RZ ;  /* 0x0000000e1c1c7227 */ /* 0x000fcc00078e00ff */
[----:B------:R-:W-:Y:S02]  /*fcd0*/  @!P6 IMAD.IADD R20, R20, 0x1, -R29 ;  /* 0x000000011414e824 */ /* 0x000fe400078e0a1d */
[----:B------:R-:W-:-:S04]  /*fce0*/  IMAD.MOV R28, RZ, RZ, -R28 ;  /* 0x000000ffff1c7224 */ /* 0x000fc800078e0a1c */
[C---:B------:R-:W-:Y:S02]  /*fcf0*/  IMAD R28, R29.reuse, R28, R14 ;  /* 0x0000001c1d1c7224 */ /* 0x040fe400078e020e */
[----:B------:R-:W5:Y:S01]  /*fd00*/  LDL.LU R14, [R1+0x33e4] ;  /* 0x0033e400010e7983 */ /* 0x000f620000300800 */
[C---:B--2---:R-:W-:Y:S02]  /*fd10*/  ISETP.GT.U32.AND P3, PT, R29.reuse, R25, PT ;  /* 0x000000191d00720c */ /* 0x044fe40003f64070 */
[C---:B---3--:R-:W-:Y:S02]  /*fd20*/  ISETP.GT.U32.AND P4, PT, R29.reuse, R24, PT ;  /* 0x000000181d00720c */ /* 0x048fe40003f84070 */
[C---:B----4-:R-:W-:Y:S02]  /*fd30*/  ISETP.GT.U32.AND P5, PT, R29.reuse, R23, PT ;  /* 0x000000171d00720c */ /* 0x050fe40003fa4070 */
[----:B-----5:R-:W-:-:S07]  /*fd40*/  ISETP.GT.U32.AND P1, PT, R29, R22, PT ;  /* 0x000000161d00720c */ /* 0x020fce0003f24070 */
        /* <DEDUP_REMOVED lines=8> */
[----:B------:R-:W-:-:S05]  /*fdd0*/  ISETP.GT.U32.AND P1, PT, R29, R18, PT ;  /* 0x000000121d00720c */ /* 0x000fca0003f24070 */
[--C-:B------:R-:W-:Y:S01]  /*fde0*/  @!P3 IMAD.IADD R15, R15, 0x1, -R29.reuse ;  /* 0x000000010f0fb824 */ /* 0x100fe200078e0a1d */
[----:B------:R-:W-:Y:S01]  /*fdf0*/  ISETP.GT.U32.AND P3, PT, R29, R25, PT ;  /* 0x000000191d00720c */ /* 0x000fe20003f64070 */
[--C-:B------:R-:W-:Y:S02]  /*fe00*/  @!P4 IMAD.IADD R16, R16, 0x1, -R29.reuse ;  /* 0x000000011010c824 */ /* 0x100fe400078e0a1d */
[--C-:B------:R-:W-:Y:S01]  /*fe10*/  @!P0 IMAD.IADD R21, R21, 0x1, -R29.reuse ;  /* 0x0000000115158824 */ /* 0x100fe200078e0a1d */
[----:B------:R-:W-:Y:S01]  /*fe20*/  ISETP.GT.U32.AND P0, PT, R29, R19, PT ;  /* 0x000000131d00720c */ /* 0x000fe20003f04070 */
[--C-:B------:R-:W-:Y:S01]  /*fe30*/  @!P5 IMAD.IADD R17, R17, 0x1, -R29.reuse ;  /* 0x000000011111d824 */ /* 0x100fe200078e0a1d */
[C---:B------:R-:W-:Y:S02]  /*fe40*/  ISETP.GT.U32.AND P4, PT, R29.reuse, R24, PT ;  /* 0x000000181d00720c */ /* 0x040fe40003f84070 */
[C---:B------:R-:W-:Y:S01]  /*fe50*/  ISETP.GT.U32.AND P5, PT, R29.reuse, R23, PT ;  /* 0x000000171d00720c */ /* 0x040fe20003fa4070 */
[----:B------:R0:W-:Y:S01]  /*fe60*/  STL [R1+0xc8], R15 ;  /* 0x0000c80f01007387 */ /* 0x0001e20000100800 */
[----:B------:R-:W-:Y:S01]  /*fe70*/  @!P1 IMAD.IADD R18, R18, 0x1, -R29 ;  /* 0x0000000112129824 */ /* 0x000fe200078e0a1d */
[----:B------:R-:W-:-:S02]  /*fe80*/  ISETP.GT.U32.AND P1, PT, R29, R22, PT ;  /* 0x000000161d00720c */ /* 0x000fc40003f24070 */
[----:B------:R-:W-:-:S04]  /*fe90*/  @!P3 IMAD.IADD R25, R25, 0x1, -R29 ;  /* 0x000000011919b824 */ /* 0x000fc800078e0a1d */
[--C-:B------:R-:W-:Y:S01]  /*fea0*/  @!P0 IMAD.IADD R19, R19, 0x1, -R29.reuse ;  /* 0x0000000113138824 */ /* 0x100fe200078e0a1d */
[----:B0-----:R-:W2:Y:S04]  /*feb0*/  LDL.LU R15, [R1+0x33e0] ;  /* 0x0033e000010f7983 */ /* 0x001ea80000300800 */
[----:B------:R0:W-:Y:S01]  /*fec0*/  STL [R1+0xd8], R16 ;  /* 0x0000d81001007387 */ /* 0x0001e20000100800 */
[----:B------:R-:W-:-:S03]  /*fed0*/  @!P4 IMAD.IADD R24, R24, 0x1, -R29 ;  /* 0x000000011818c824 */ /* 0x000fc600078e0a1d */
[----:B0-----:R-:W3:Y:S04]  /*fee0*/  LDL.LU R16, [R1+0x33dc] ;  /* 0x0033dc0001107983 */ /* 0x001ee80000300800 */
[----:B------:R0:W-:Y:S01]  /*fef0*/  STL [R1+0xbc], R17 ;  /* 0x0000bc1101007387 */ /* 0x0001e20000100800 */
[----:B------:R-:W-:-:S03]  /*ff00*/  @!P5 IMAD.IADD R23, R23, 0x1, -R29 ;  /* 0x000000011717d824 */ /* 0x000fc600078e0a1d */
[----:B0-----:R-:W4:Y:S04]  /*ff10*/  LDL.LU R17, [R1+0x33d8] ;  /* 0x0033d80001117983 */ /* 0x001f280000300800 */
[----:B------:R0:W-:Y:S04]  /*ff20*/  STL [R1+0x1c], R18 ;  /* 0x00001c1201007387 */ /* 0x0001e80000100800 */
[----:B0-----:R-:W5:Y:S04]  /*ff30*/  LDL.LU R18, [R1+0x33d4] ;  /* 0x0033d40001127983 */ /* 0x001f680000300800 */
[----:B------:R0:W-:Y:S04]  /*ff40*/  STL [R1+0x18], R19 ;  /* 0x0000181301007387 */ /* 0x0001e80000100800 */
[----:B0-----:R-:W2:Y:S01]  /*ff50*/  LDL.LU R19, [R1+0x33d0] ;  /* 0x0033d00001137983 */ /* 0x001ea20000300800 */
[----:B------:R-:W-:Y:S01]  /*ff60*/  @!P1 IMAD.IADD R22, R22, 0x1, -R29 ;  /* 0x0000000116169824 */ /* 0x000fe200078e0a1d */
[----:B------:R-:W-:-:S13]  /*ff70*/  ISETP.GT.U32.AND P2, PT, R29, R27, PT ;  /* 0x0000001b1d00720c */ /* 0x000fda0003f44070 */
[----:B------:R-:W-:Y:S01]  /*ff80*/  @!P2 IMAD.IADD R27, R27, 0x1, -R29 ;  /* 0x000000011b1ba824 */ /* 0x000fe200078e0a1d */
[----:B------:R-:W-:-:S13]  /*ff90*/  ISETP.GT.U32.AND P2, PT, R29, R20, PT ;  /* 0x000000141d00720c */ /* 0x000fda0003f44070 */
[----:B------:R-:W-:-:S05]  /*ffa0*/  @!P2 IMAD.IADD R20, R20, 0x1, -R29 ;  /* 0x000000011414a824 */ /* 0x000fca00078e0a1d */
[----:B------:R0:W-:Y:S04]  /*ffb0*/  STL [R1+0x14], R20 ;  /* 0x0000141401007387 */ /* 0x0001e80000100800 */
[----:B0-----:R-:W3:Y:S04]  /*ffc0*/  LDL.LU R20, [R1+0x33cc] ;  /* 0x0033cc0001147983 */ /* 0x001ee80000300800 */
[----:B------:R0:W-:Y:S04]  /*ffd0*/  STL [R1+0x10], R25 ;  /* 0x0000101901007387 */ /* 0x0001e80000100800 */
[----:B0-----:R-:W3:Y:S04]  /*ffe0*/  LDL.LU R25, [R1+0x33c8] ;  /* 0x0033c80001197983 */ /* 0x001ee80000300800 */
[----:B------:R0:W-:Y:S04]  /*fff0*/  STL [R1+0xc], R24 ;  /* 0x00000c1801007387 */ /* 0x0001e80000100800 */
[----:B0-----:R-:W4:Y:S04]  /*10000*/  LDL.LU R24, [R1+0x33c4] ;  /* 0x0033c40001187983 */ /* 0x001f280000300800 */
[----:B------:R0:W-:Y:S04]  /*10010*/  STL [R1+0x8], R23 ;  /* 0x0000081701007387 */ /* 0x0001e80000100800 */
[----:B0-----:R-:W5:Y:S04]  /*10020*/  LDL.LU R23, [R1+0x33c0] ;  /* 0x0033c00001177983 */ /* 0x001f680000300800 */
[----:B------:R0:W-:Y:S04]  /*10030*/  STL [R1+0x4], R22 ;  /* 0x0000041601007387 */ /* 0x0001e80000100800 */
[----:B0-----:R-:W5:Y:S01]  /*10040*/  LDL.LU R22, [R1+0x33bc] ;  /* 0x0033bc0001167983 */ /* 0x001f620000300800 */
[----:B------:R-:W-:-:S13]  /*10050*/  ISETP.GT.U32.AND P0, PT, R29, R21, PT ;  /* 0x000000151d00720c */ /* 0x000fda0003f04070 */
[----:B------:R-:W-:-:S05]  /*10060*/  @!P0 IMAD.IADD R21, R21, 0x1, -R29 ;  /* 0x0000000115158824 */ /* 0x000fca00078e0a1d */
[----:B------:R0:W-:Y:S04]  /*10070*/  STL [R1], R21 ;  /* 0x0000001501007387 */ /* 0x0001e80000100800 */
[----:B0-----:R-:W5:Y:S01]  /*10080*/  LDL.LU R21, [R1+0x33b8] ;  /* 0x0033b80001157983 */ /* 0x001f620000300800 */
[----:B------:R-:W-:-:S13]  /*10090*/  ISETP.GT.U32.AND P6, PT, R29, R26, PT ;  /* 0x0000001a1d00720c */ /* 0x000fda0003fc4070 */
[----:B------:R-:W-:-:S05]  /*100a0*/  @!P6 IMAD.IADD R26, R26, 0x1, -R29 ;  /* 0x000000011a1ae824 */ /* 0x000fca00078e0a1d */
[----:B------:R-:W-:-:S13]  /*100b0*/  ISETP.GT.U32.AND P6, PT, R29, R26, PT ;  /* 0x0000001a1d00720c */ /* 0x000fda0003fc4070 */
[----:B------:R-:W-:Y:S01]  /*100c0*/  @!P6 IMAD.IADD R26, R26, 0x1, -R29 ;  /* 0x000000011a1ae824 */ /* 0x000fe200078e0a1d */
[----:B------:R-:W-:-:S13]  /*100d0*/  ISETP.GT.U32.AND P2, PT, R29, R27, PT ;  /* 0x0000001b1d00720c */ /* 0x000fda0003f44070 */
[----:B------:R-:W-:-:S05]  /*100e0*/  @!P2 IMAD.IADD R27, R27, 0x1, -R29 ;  /* 0x000000011b1ba824 */ /* 0x000fca00078e0a1d */
[----:B------:R0:W-:Y:S04]  /*100f0*/  STL [R1+0x339c], R27 ;  /* 0x00339c1b01007387 */ /* 0x0001e80000100800 */
[----:B------:R-:W-:Y:S04]  /*10100*/  STL [R1+0x3394], R26 ;  /* 0x0033941a01007387 */ /* 0x000fe80000100800 */
[----:B0-----:R-:W5:Y:S01]  /*10110*/  LDL R27, [R1+0x1de4] ;  /* 0x001de400011b7983 */ /* 0x001f620000100800 */
[----:B--2---:R-:W-:-:S13]  /*10120*/  ISETP.GT.U32.AND P6, PT, R29, R19, PT ;  /* 0x000000131d00720c */ /* 0x004fda0003fc4070 */
[----:B------:R-:W-:Y:S01]  /*10130*/  @!P6 IMAD.IADD R19, R19, 0x1, -R29 ;  /* 0x000000011313e824 */ /* 0x000fe200078e0a1d */
[C---:B---3--:R-:W-:Y:S02]  /*10140*/  ISETP.GT.U32.AND P3, PT, R29.reuse, R25, PT ;  /* 0x000000191d00720c */ /* 0x048fe40003f64070 */
[----:B----4-:R-:W-:-:S11]  /*10150*/  ISETP.GT.U32.AND P4, PT, R29, R24, PT ;  /* 0x000000181d00720c */ /* 0x010fd60003f84070 */
[--C-:B------:R-:W-:Y:S01]  /*10160*/  @!P3 IMAD.IADD R25, R25, 0x1, -R29.reuse ;  /* 0x000000011919b824 */ /* 0x100fe200078e0a1d */
[C---:B-----5:R-:W-:Y:S02]  /*10170*/  ISETP.GT.U32.AND P3, PT, R29.reuse, R18, PT ;  /* 0x000000121d00720c */ /* 0x060fe40003f64070 */
[C---:B------:R-:W-:Y:S01]  /*10180*/  ISETP.GT.U32.AND P5, PT, R29.reuse, R23, PT ;  /* 0x000000171d00720c */ /* 0x040fe20003fa4070 */
[----:B------:R-:W-:Y:S01]  /*10190*/  @!P4 IMAD.IADD R24, R24, 0x1, -R29 ;  /* 0x000000011818c824 */ /* 0x000fe200078e0a1d */
[C---:B------:R-:W-:Y:S02]  /*101a0*/  ISETP.GT.U32.AND P4, PT, R29.reuse, R17, PT ;  /* 0x000000111d00720c */ /* 0x040fe40003f84070 */
[----:B------:R-:W-:-:S09]  /*101b0*/  ISETP.GT.U32.AND P1, PT, R29, R22, PT ;  /* 0x000000161d00720c */ /* 0x000fd20003f24070 */
[--C-:B------:R-:W-:Y:S01]  /*101c0*/  @!P5 IMAD.IADD R23, R23, 0x1, -R29.reuse ;  /* 0x000000011717d824 */ /* 0x100fe200078e0a1d */
[C---:B------:R-:W-:Y:S01]  /*101d0*/  ISETP.GT.U32.AND P5, PT, R29.reuse, R16, PT ;  /* 0x000000101d00720c */ /* 0x040fe20003fa4070 */
[--C-:B------:R-:W-:Y:S01]  /*101e0*/  @!P3 IMAD.IADD R18, R18, 0x1, -R29.reuse ;  /* 0x000000011212b824 */ /* 0x100fe200078e0a1d */
[----:B------:R-:W-:Y:S01]  /*101f0*/  ISETP.GT.U32.AND P6, PT, R29, R25, PT ;  /* 0x000000191d00720c */ /* 0x000fe20003fc4070 */
[--C-:B------:R-:W-:Y:S01]  /*10200*/  @!P4 IMAD.IADD R17, R17, 0x1, -R29.reuse ;  /* 0x000000011111c824 */ /* 0x100fe200078e0a1d */
[C---:B------:R-:W-:Y:S02]  /*10210*/  ISETP.GT.U32.AND P3, PT, R29.reuse, R24, PT ;  /* 0x000000181d00720c */ /* 0x040fe40003f64070 */
[----:B------:R-:W-:Y:S01]  /*10220*/  ISETP.GT.U32.AND P4, PT, R29, R23, PT ;  /* 0x000000171d00720c */ /* 0x000fe20003f84070 */
[----:B------:R-:W-:-:S06]  /*10230*/  @!P1 IMAD.IADD R22, R22, 0x1, -R29 ;  /* 0x0000000116169824 */ /* 0x000fcc00078e0a1d */
[--C-:B------:R-:W-:Y:S01]  /*10240*/  @!P5 IMAD.IADD R16, R16, 0x1, -R29.reuse ;  /* 0x000000011010d824 */ /* 0x100fe200078e0a1d */
[----:B------:R-:W-:Y:S01]  /*10250*/  ISETP.GT.U32.AND P5, PT, R29, R22, PT ;  /* 0x000000161d00720c */ /* 0x000fe20003fa4070 */
[--C-:B------:R-:W-:Y:S02]  /*10260*/  @!P6 IMAD.IADD R25, R25, 0x1, -R29.reuse ;  /* 0x000000011919e824 */ /* 0x100fe400078e0a1d */
[--C-:B------:R-:W-:Y:S02]  /*10270*/  @!P3 IMAD.IADD R24, R24, 0x1, -R29.reuse ;  /* 0x000000011818b824 */ /* 0x100fe400078e0a1d */
[--C-:B------:R-:W-:Y:S01]  /*10280*/  @!P4 IMAD.IADD R23, R23, 0x1, -R29.reuse ;  /* 0x000000011717c824 */ /* 0x100fe200078e0a1d */
[----:B------:R-:W-:Y:S04]  /*10290*/  STL [R1+0x3390], R25 ;  /* 0x0033901901007387 */ /* 0x000fe80000100800 */
[----:B------:R-:W-:Y:S03]  /*102a0*/  STL [R1+0x338c], R24 ;  /* 0x00338c1801007387 */ /* 0x000fe60000100800 */
[----:B------:R-:W-:Y:S01]  /*102b0*/  @!P5 IMAD.IADD R22, R22, 0x1, -R29 ;  /* 0x000000011616d824 */ /* 0x000fe200078e0a1d */
[----:B------:R0:W-:Y:S04]  /*102c0*/  STL [R1+0x3388], R23 ;  /* 0x0033881701007387 */ /* 0x0001e80000100800 */
[----:B0-----:R-:W2:Y:S04]  /*102d0*/  LDL R23, [R1+0x1de0] ;  /* 0x001de00001177983 */ /* 0x001ea80000100800 */
[----:B------:R0:W-:Y:S04]  /*102e0*/  STL [R1+0x3398], R22 ;  /* 0x0033981601007387 */ /* 0x0001e80000100800 */
[----:B0-----:R-:W3:Y:S01]  /*102f0*/  LDL R22, [R1+0x1dd8] ;  /* 0x001dd80001167983 */ /* 0x001ee20000100800 */
[----:B------:R-:W-:-:S02]  /*10300*/  ISETP.GT.U32.AND P2, PT, R29, R20, PT ;  /* 0x000000141d00720c */ /* 0x000fc40003f44070 */
[----:B------:R-:W-:-:S11]  /*10310*/  ISETP.GT.U32.AND P0, PT, R29, R21, PT ;  /* 0x000000151d00720c */ /* 0x000fd60003f04070 */
[--C-:B------:R-:W-:Y:S01]  /*10320*/  @!P2 IMAD.IADD R20, R20, 0x1, -R29.reuse ;  /* 0x000000011414a824 */ /* 0x100fe200078e0a1d */
[----:B------:R-:W-:Y:S01]  /*10330*/  ISETP.GT.U32.AND P2, PT, R29, R13, PT ;  /* 0x0000000d1d00720c */ /* 0x000fe20003f44070 */
[----:B------:R-:W-:Y:S01]  /*10340*/  @!P0 IMAD.IADD R21, R21, 0x1, -R29 ;  /* 0x0000000115158824 */ /* 0x000fe200078e0a1d */
[C---:B------:R-:W-:Y:S02]  /*10350*/  ISETP.GT.U32.AND P1, PT, R29.reuse, R15, PT ;  /* 0x0000000f1d00720c */ /* 0x040fe40003f24070 */
[C---:B------:R-:W-:Y:S02]  /*10360*/  ISETP.GT.U32.AND P4, PT, R29.reuse, R17, PT ;  /* 0x000000111d00720c */ /* 0x040fe40003f84070 */
[----:B------:R-:W-:-:S07]  /*10370*/  ISETP.GT.U32.AND P0, PT, R29, R14, PT ;  /* 0x0000000e1d00720c */ /* 0x000fce0003f04070 */
[--C-:B------:R-:W-:Y:S01]  /*10380*/  @!P2 IMAD.IADD R13, R13, 0x1, -R29.reuse ;  /* 0x000000010d0da824 */ /* 0x100fe200078e0a1d */
[C---:B------:R-:W-:Y:S02]  /*10390*/  ISETP.GT.U32.AND P2, PT, R29.reuse, R19, PT ;  /* 0x000000131d00720c */ /* 0x040fe40003f44070 */
[C---:B------:R-:W-:Y:S02]  /*103a0*/  ISETP.GT.U32.AND P3, PT, R29.reuse, R18, PT ;  /* 0x000000121d00720c */ /* 0x040fe40003f64070 */
[----:B------:R-:W-:Y:S01]  /*103b0*/  ISETP.GT.U32.AND P5, PT, R29, R16, PT ;  /* 0x000000101d00720c */ /* 0x000fe20003fa4070 */
[--C-:B------:R-:W-:Y:S01]  /*103c0*/  @!P1 IMAD.IADD R15, R15, 0x1, -R29.reuse ;  /* 0x000000010f0f9824 */ /* 0x100fe200078e0a1d */
[----:B------:R-:W-:Y:S01]  /*103d0*/  ISETP.GT.U32.AND P1, PT, R29, R21, PT ;  /* 0x000000151d00720c */ /* 0x000fe20003f24070 */
[--C-:B------:R-:W-:Y:S01]  /*103e0*/  @!P4 IMAD.IADD R17, R17, 0x1, -R29.reuse ;  /* 0x000000011111c824 */ /* 0x100fe200078e0a1d */
[C---:B------:R-:W-:Y:S01]  /*103f0*/  ISETP.GT.U32.AND P4, PT, R29.reuse, R10, PT ;  /* 0x0000000a1d00720c */ /* 0x040fe20003f84070 */
[----:B------:R-:W-:Y:S01]  /*10400*/  @!P0 IMAD.IADD R14, R14, 0x1, -R29 ;  /* 0x000000010e0e8824 */ /* 0x000fe200078e0a1d */
[----:B------:R-:W-:-:S03]  /*10410*/  ISETP.GT.U32.AND P0, PT, R29, R20, PT ;  /* 0x000000141d00720c */ /* 0x000fc60003f04070 */
[--C-:B------:R-:W-:Y:S01]  /*10420*/  @!P2 IMAD.IADD R19, R19, 0x1, -R29.reuse ;  /* 0x000000011313a824 */ /* 0x100fe200078e0a1d */
[C---:B------:R-:W-:Y:S01]  /*10430*/  ISETP.GT.U32.AND P2, PT, R29.reuse, R12, PT ;  /* 0x0000000c1d00720c */ /* 0x040fe20003f44070 */
[--C-:B------:R-:W-:Y:S01]  /*10440*/  @!P3 IMAD.IADD R18, R18, 0x1, -R29.reuse ;  /* 0x000000011212b824 */ /* 0x100fe200078e0a1d */
        /* <DEDUP_REMOVED lines=8> */
[----:B------:R-:W-:Y:S01]  /*104d0*/  ISETP.GT.U32.AND P2, PT, R29, R5, PT ;  /* 0x000000051d00720c */ /* 0x000fe20003f44070 */
[----:B------:R-:W0:Y:S04]  /*104e0*/  S2R R26, SR_TID.X ;  /* 0x00000000001a7919 */ /* 0x000e280000002100 */
[----:B------:R1:W-:Y:S01]  /*104f0*/  STL [R1+0x33a0], R21 ;  /* 0x0033a01501007387 */ /* 0x0003e20000100800 */
[--C-:B------:R-:W-:Y:S02]  /*10500*/  @!P3 IMAD.IADD R11, R11, 0x1, -R29.reuse ;  /* 0x000000010b0bb824 */ /* 0x100fe400078e0a1d */
[--C-:B------:R-:W-:Y:S01]  /*10510*/  @!P5 IMAD.IADD R9, R9, 0x1, -R29.reuse ;  /* 0x000000010909d824 */ /* 0x100fe200078e0a1d */
[----:B-1----:R-:W4:Y:S04]  /*10520*/  LDL R21, [R1+0x1dd4] ;  /* 0x001dd40001157983 */ /* 0x002f280000100800 */
[----:B------:R-:W-:Y:S04]  /*10530*/  STL [R1+0x33a4], R20 ;  /* 0x0033a41401007387 */ /* 0x000fe80000100800 */
[----:B------:R1:W-:Y:S01]  /*10540*/  STL [R1+0x33a8], R19 ;  /* 0x0033a81301007387 */ /* 0x0003e20000100800 */
[--C-:B------:R-:W-:Y:S01]  /*10550*/  @!P2 IMAD.IADD R5, R5, 0x1, -R29.reuse ;  /* 0x000000010505a824 */ /* 0x100fe200078e0a1d */
[----:B------:R-:W-:Y:S01]  /*10560*/  ISETP.GT.U32.AND P2, PT, R29, R11, PT ;  /* 0x0000000b1d00720c */ /* 0x000fe20003f44070 */
[----:B------:R-:W-:Y:S01]  /*10570*/  @!P4 IMAD.IADD R3, R3, 0x1, -R29 ;  /* 0x000000010303c824 */ /* 0x000fe200078e0a1d */
[----:B------:R-:W-:Y:S01]  /*10580*/  ISETP.GT.U32.AND P4, PT, R29, R9, PT ;  /* 0x000000091d00720c */ /* 0x000fe20003f84070 */
[----:B-1----:R-:W1:Y:S01]  /*10590*/  S2R R19, SR_TID.X ;  /* 0x0000000000137919 */ /* 0x002e620000002100 */
[----:B0-----:R-:W-:-:S09]  /*105a0*/  LOP3.LUT R26, R26, 0x7, RZ, 0xc0, !PT ;  /* 0x000000071a1a7812 */ /* 0x001fd200078ec0ff */
[--C-:B------:R-:W-:Y:S01]  /*105b0*/  @!P2 IMAD.IADD R11, R11, 0x1, -R29.reuse ;  /* 0x000000010b0ba824 */ /* 0x100fe200078e0a1d */
[----:B------:R-:W-:Y:S01]  /*105c0*/  ISETP.GT.U32.AND P2, PT, R29, R5, PT ;  /* 0x000000051d00720c */ /* 0x000fe20003f44070 */
[----:B------:R-:W-:Y:S01]  /*105d0*/  @!P4 IMAD.IADD R9, R9, 0x1, -R29 ;  /* 0x000000010909c824 */ /* 0x000fe200078e0a1d */
[----:B------:R-:W-:Y:S01]  /*105e0*/  ISETP.GT.U32.AND P4, PT, R29, R3, PT ;  /* 0x000000031d00720c */ /* 0x000fe20003f84070 */
[C---:B------:R-:W-:Y:S01]  /*105f0*/  IMAD R24, R26.reuse, 0x210, RZ ;  /* 0x000002101a187824 */ /* 0x040fe200078e02ff */
[----:B------:R-:W-:Y:S01]  /*10600*/  STL [R1+0x33ac], R18 ;  /* 0x0033ac1201007387 */ /* 0x000fe20000100800 */
[----:B------:R-:W-:-:S03]  /*10610*/  IMAD R20, R26, 0x90, RZ ;  /* 0x000000901a147824 */ /* 0x000fc600078e02ff */
[----:B------:R-:W-:Y:S04]  /*10620*/  STL [R1+0x33b0], R17 ;  /* 0x0033b01101007387 */ /* 0x000fe80000100800 */
[----:B------:R0:W-:Y:S01]  /*10630*/  STL [R1+0x33b4], R16 ;  /* 0x0033b41001007387 */ /* 0x0001e20000100800 */
[----:B-1----:R-:W-:-:S03]  /*10640*/  IMAD.SHL.U32 R19, R19, 0x2, RZ ;  /* 0x0000000213137824 */ /* 0x002fc600078e00ff */
[----:B------:R-:W5:Y:S02]  /*10650*/  LDL R25, [R1+0x31ec] ;  /* 0x0031ec0001197983 */ /* 0x000f640000100800 */
[----:B0-----:R-:W-:Y:S01]  /*10660*/  LOP3.LUT R16, R24, 0x10, R19, 0x78, !PT ;  /* 0x0000001018107812 */ /* 0x001fe200078e7813 */
[----:B------:R-:W-:Y:S01]  /*10670*/  @!P2 IMAD.IADD R5, R5, 0x1, -R29 ;  /* 0x000000010505a824 */ /* 0x000fe200078e0a1d */
[----:B------:R-:W-:Y:S01]  /*10680*/  LOP3.LUT R16, R20, 0x30, R19, 0x78, !PT ;  /* 0x0000003014107812 */ /* 0x000fe200078e7813 */
[----:B------:R-:W-:Y:S01]  /*10690*/  @!P4 IMAD.IADD R3, R3, 0x1, -R29 ;  /* 0x000000010303c824 */ /* 0x000fe200078e0a1d */
[----:B------:R-:W-:Y:S01]  /*106a0*/  ISETP.GE.AND P4, PT, R27, RZ, PT ;  /* 0x000000ff1b00720c */ /* 0x000fe20003f86270 */
[----:B------:R-:W5:Y:S04]  /*106b0*/  LDL R26, [R1+0x31e8] ;  /* 0x0031e800011a7983 */ /* 0x000f680000100800 */
[----:B------:R-:W5:Y:S04]  /*106c0*/  LDL R24, [R1+0x31e0] ;  /* 0x0031e00001187983 */ /* 0x000f680000100800 */
[----:B------:R-:W5:Y:S04]  /*106d0*/  LDL R19, [R1+0x31d8] ;  /* 0x0031d80001137983 */ /* 0x000f680000100800 */
[----:B------:R-:W5:Y:S01]  /*106e0*/  LDL R27, [R1+0x31dc] ;  /* 0x0031dc00011b7983 */ /* 0x000f620000100800 */
[----:B---3--:R-:W-:-:S03]  /*106f0*/  ISETP.GE.AND P2, PT, R22, RZ, PT ;  /* 0x000000ff1600720c */ /* 0x008fc60003f46270 */
[----:B------:R-:W3:Y:S04]  /*10700*/  LDL R22, [R1+0x31e4] ;  /* 0x0031e40001167983 */ /* 0x000ee80000100800 */
[----:B------:R-:W3:Y:S01]  /*10710*/  LDL.LU R16, [R1+0x50] ;  /* 0x0000500001107983 */ /* 0x000ee20000300800 */
[C---:B------:R-:W-:Y:S02]  /*10720*/  ISETP.GT.U32.AND P1, PT, R29.reuse, R15, PT ;  /* 0x0000000f1d00720c */ /* 0x040fe40003f24070 */
[C---:B------:R-:W-:Y:S02]  /*10730*/  ISETP.GT.U32.AND P0, PT, R29.reuse, R13, PT ;  /* 0x0000000d1d00720c */ /* 0x040fe40003f04070 */
[----:B------:R-:W-:-:S09]  /*10740*/  ISETP.GT.U32.AND P6, PT, R29, R14, PT ;  /* 0x0000000e1d00720c */ /* 0x000fd20003fc4070 */
[--C-:B------:R-:W-:Y:S01]  /*10750*/  @!P1 IMAD.IADD R15, R15, 0x1, -R29.reuse ;  /* 0x000000010f0f9824 */ /* 0x100fe200078e0a1d */
[----:B------:R-:W-:Y:S01]  /*10760*/  ISETP.GT.U32.AND P1, PT, R29, R8, PT ;  /* 0x000000081d00720c */ /* 0x000fe20003f24070 */
[--C-:B------:R-:W-:Y:S01]  /*10770*/  @!P0 IMAD.IADD R13, R13, 0x1, -R29.reuse ;  /* 0x000000010d0d8824 */ /* 0x100fe200078e0a1d */
[C---:B------:R-:W-:Y:S01]  /*10780*/  ISETP.GT.U32.AND P0, PT, R29.reuse, R6, PT ;  /* 0x000000061d00720c */ /* 0x040fe20003f04070 */
[----:B------:R-:W-:Y:S01]  /*10790*/  @!P6 IMAD.IADD R14, R14, 0x1, -R29 ;  /* 0x000000010e0ee824 */ /* 0x000fe200078e0a1d */
[C---:B------:R-:W-:Y:S02]  /*107a0*/  ISETP.GT.U32.AND P6, PT, R29.reuse, R7, PT ;  /* 0x000000071d00720c */ /* 0x040fe40003fc4070 */
[----:B------:R-:W-:-:S07]  /*107b0*/  ISETP.GT.U32.AND P3, PT, R29, R4, PT ;  /* 0x000000041d00720c */ /* 0x000fce0003f64070 */
        /* <DEDUP_REMOVED lines=10> */
[C---:B------:R-:W-:Y:S01]  /*10860*/  ISETP.GT.U32.AND P1, PT, R29.reuse, R7, PT ;  /* 0x000000071d00720c */ /* 0x040fe20003f24070 */
[--C-:B------:R-:W-:Y:S01]  /*10870*/  @!P0 IMAD.IADD R12, R12, 0x1, -R29.reuse ;  /* 0x000000010c0c8824 */ /* 0x100fe200078e0a1d */
[C---:B------:R-:W-:Y:S01]  /*10880*/  ISETP.GT.U32.AND P0, PT, R29.reuse, R6, PT ;  /* 0x000000061d00720c */ /* 0x040fe20003f04070 */
[--C-:B------:R-:W-:Y:S01]  /*10890*/  @!P5 IMAD.IADD R2, R2, 0x1, -R29.reuse ;  /* 0x000000010202d824 */ /* 0x100fe200078e0a1d */
[C---:B------:R-:W-:Y:S01]  /*108a0*/  ISETP.GT.U32.AND P5, PT, R29.reuse, R8, PT ;  /* 0x000000081d00720c */ /* 0x040fe20003fa4070 */
[--C-:B------:R-:W-:Y:S02]  /*108b0*/  @!P6 IMAD.IADD R28, R28, 0x1, -R29.reuse ;  /* 0x000000011c1ce824 */ /* 0x100fe400078e0a1d */
[----:B------:R-:W-:Y:S01]  /*108c0*/  @!P3 IMAD.IADD R10, R10, 0x1, -R29 ;  /* 0x000000010a0ab824 */ /* 0x000fe200078e0a1d */
[----:B------:R-:W-:-:S05]  /*108d0*/  ISETP.GT.U32.AND P3, PT, R29, R4, PT ;  /* 0x000000041d00720c */ /* 0x000fca0003f64070 */
[--C-:B------:R-:W-:Y:S01]  /*108e0*/  @!P1 IMAD.IADD R7, R7, 0x1, -R29.reuse ;  /* 0x0000000107079824 */ /* 0x100fe200078e0a1d */
[C---:B------:R-:W-:Y:S01]  /*108f0*/  ISETP.GT.U32.AND P1, PT, R29.reuse, R28, PT ;  /* 0x0000001c1d00720c */ /* 0x040fe20003f24070 */
[--C-:B------:R-:W-:Y:S01]  /*10900*/  @!P0 IMAD.IADD R6, R6, 0x1, -R29.reuse ;  /* 0x0000000106068824 */ /* 0x100fe200078e0a1d */
[C---:B------:R-:W-:Y:S01]  /*10910*/  ISETP.GT.U32.AND P6, PT, R29.reuse, R0, PT ;  /* 0x000000001d00720c */ /* 0x040fe20003fc4070 */
[--C-:B------:R-:W-:Y:S01]  /*10920*/  @!P5 IMAD.IADD R8, R8, 0x1, -R29.reuse ;  /* 0x000000010808d824 */ /* 0x100fe200078e0a1d */
[----:B------:R-:W-:Y:S02]  /*10930*/  ISETP.GT.U32.AND P5, PT, R29, R2, PT ;  /* 0x000000021d00720c */ /* 0x000fe40003fa4070 */
[----:B----4-:R-:W-:Y:S01]  /*10940*/  ISETP.GE.AND P0, PT, R21, RZ, PT ;  /* 0x000000ff1500720c */ /* 0x010fe20003f06270 */
[----:B------:R-:W-:Y:S01]  /*10950*/  @!P3 IMAD.IADD R4, R4, 0x1, -R29 ;  /* 0x000000010404b824 */ /* 0x000fe200078e0a1d */
[----:B--2---:R-:W-:-:S05]  /*10960*/  ISETP.GE.AND P3, PT, R23, RZ, PT ;  /* 0x000000ff1700720c */ /* 0x004fca0003f66270 */
[--C-:B------:R-:W-:Y:S01]  /*10970*/  @!P1 IMAD.IADD R28, R28, 0x1, -R29.reuse ;  /* 0x000000011c1c9824 */ /* 0x100fe200078e0a1d */
[----:B------:R-:W2:Y:S01]  /*10980*/  LDL R23, [R1+0x31d4] ;  /* 0x0031d40001177983 */ /* 0x000ea20000100800 */
[--C-:B------:R-:W-:Y:S02]  /*10990*/  @!P6 IMAD.IADD R0, R0, 0x1, -R29.reuse ;  /* 0x000000010000e824 */ /* 0x100fe400078e0a1d */
[----:B------:R-:W-:Y:S01]  /*109a0*/  @!P5 IMAD.IADD R2, R2, 0x1, -R29 ;  /* 0x000000010202d824 */ /* 0x000fe200078e0a1d */
[----:B-----5:R-:W-:Y:S02]  /*109b0*/  ISETP.GE.AND P1, PT, R25, RZ, PT ;  /* 0x000000ff1900720c */ /* 0x020fe40003f26270 */
[----:B------:R-:W4:Y:S04]  /*109c0*/  LDL R25, [R1+0x31d0] ;  /* 0x0031d00001197983 */ /* 0x000f280000100800 */
[----:B------:R-:W5:Y:S01]  /*109d0*/  LDL.LU R21, [R1+0x4c] ;  /* 0x00004c0001157983 */ /* 0x000f620000300800 */
[----:B---3--:R-:W-:Y:S01]  /*109e0*/  @!P0 IMAD.MOV R16, RZ, RZ, -R16 ;  /* 0x000000ffff108224 */ /* 0x008fe200078e0a10 */
[----:B------:R-:W-:-:S02]  /*109f0*/  ISETP.GE.AND P0, PT, R26, RZ, PT ;  /* 0x000000ff1a00720c */ /* 0x000fc40003f06270 */
[----:B------:R-:W3:Y:S04]  /*10a00*/  LDL R26, [R1+0x31c8] ;  /* 0x0031c800011a7983 */ /* 0x000ee80000100800 */
[----:B------:R-:W2:Y:S04]  /*10a10*/  LDL.LU R17, [R1+0x48] ;  /* 0x0000480001117983 */ /* 0x000ea80000300800 */
[----:B------:R-:W3:Y:S01]  /*10a20*/  LDL.LU R29, [R1+0x44] ;  /* 0x00004400011d7983 */ /* 0x000ee20000300800 */
[----:B------:R-:W-:Y:S02]  /*10a30*/  ISETP.NE.AND P5, PT, RZ, c[0x0][0x178], PT ;  /* 0x00005e00ff007a0c */ /* 0x000fe40003fa5270 */
[----:B------:R-:W-:Y:S01]  /*10a40*/  LOP3.LUT R18, RZ, c[0x0][0x178], RZ, 0x33, !PT ;  /* 0x00005e00ff127a12 */ /* 0x000fe200078e33ff */
[----:B------:R-:W4:Y:S03]  /*10a50*/  LDL R20, [R1+0x31cc] ;  /* 0x0031cc0001147983 */ /* 0x000f260000100800 */
[----:B------:R-:W-:Y:S01]  /*10a60*/  SEL R16, R18, R16, !P5 ;  /* 0x0000001012107207 */ /* 0x000fe20006800000 */
[----:B-----5:R-:W-:Y:S01]  /*10a70*/  @!P2 IMAD.MOV R21, RZ, RZ, -R21 ;  /* 0x000000ffff15a224 */ /* 0x020fe200078e0a15 */
[----:B------:R-:W-:-:S02]  /*10a80*/  ISETP.GE.AND P2, PT, R24, RZ, PT ;  /* 0x000000ff1800720c */ /* 0x000fc40003f46270 */
[----:B------:R-:W5:Y:S02]  /*10a90*/  LDL R24, [R1+0x31c4] ;  /* 0x0031c40001187983 */ /* 0x000f640000100800 */
[----:B------:R-:W-:Y:S02]  /*10aa0*/  SEL R21, R18, R21, !P5 ;  /* 0x0000001512157207 */ /* 0x000fe40006800000 */
[----:B------:R0:W-:Y:S04]  /*10ab0*/  STL [R1+0x448], R16 ;  /* 0x0004481001007387 */ /* 0x0001e80000100800 */
[----:B0-----:R-:W4:Y:S04]  /*10ac0*/  LDL.LU R16, [R1+0x33b4] ;  /* 0x0033b40001107983 */ /* 0x001f280000300800 */
[----:B------:R0:W-:Y:S04]  /*10ad0*/  STL [R1+0x444], R21 ;  /* 0x0004441501007387 */ /* 0x0001e80000100800 */
[----:B0-----:R-:W4:Y:S01]  /*10ae0*/  LDL R21, [R1+0x31c0] ;  /* 0x0031c00001157983 */ /* 0x001f220000100800 */
[----:B--2---:R-:W-:-:S02]  /*10af0*/  @!P3 IMAD.MOV R17, RZ, RZ, -R17 ;  /* 0x000000ffff11b224 */ /* 0x004fc400078e0a11 */
[----:B---3--:R-:W-:-:S03]  /*10b00*/  @!P4 IMAD.MOV R29, RZ, RZ, -R29 ;  /* 0x000000ffff1dc224 */ /* 0x008fc600078e0a1d */
[C---:B------:R-:W-:Y:S02]  /*10b10*/  SEL R17, R18.reuse, R17, !P5 ;  /* 0x0000001112117207 */ /* 0x040fe40006800000 */
[----:B------:R-:W-:-:S03]  /*10b20*/  SEL R18, R18, R29, !P5 ;  /* 0x0000001d12127207 */ /* 0x000fc60006800000 */
[----:B------:R0:W-:Y:S01]  /*10b30*/  STL [R1+0x440], R17 ;  /* 0x0004401101007387 */ /* 0x0001e20000100800 */
[----:B------:R-:W-:-:S03]  /*10b40*/  ISETP.GE.AND P4, PT, R22, RZ, PT ;  /* 0x000000ff1600720c */ /* 0x000fc60003f86270 */
[----:B0-----:R-:W2:Y:S04]  /*10b50*/  LDL.LU R17, [R1+0x33b0] ;  /* 0x0033b00001117983 */ /* 0x001ea80000300800 */
[----:B------:R-:W3:Y:S04]  /*10b60*/  LDL R22, [R1+0x31bc] ;  /* 0x0031bc0001167983 */ /* 0x000ee80000100800 */
[----:B------:R0:W-:Y:S04]  /*10b70*/  STL [R1+0x43c], R18 ;  /* 0x00043c1201007387 */ /* 0x0001e80000100800 */
[----:B0-----:R-:W2:Y:S01]  /*10b80*/  LDL.LU R18, [R1+0x40] ;  /* 0x0000400001127983 */ /* 0x001ea20000300800 */
[----:B------:R-:W-:-:S02]  /*10b90*/  ISETP.GE.AND P3, PT, R27, RZ, PT ;  /* 0x000000ff1b00720c */ /* 0x000fc40003f66270 */
[----:B------:R-:W-:Y:S01]  /*10ba0*/  ISETP.GE.AND P5, PT, R19, RZ, PT ;  /* 0x000000ff1300720c */ /* 0x000fe20003fa6270 */
[----:B------:R-:W3:Y:S04]  /*10bb0*/  LDL R27, [R1+0x31b8] ;  /* 0x0031b800011b7983 */ /* 0x000ee80000100800 */
[----:B------:R-:W3:Y:S01]  /*10bc0*/  LDL.LU R19, [R1+0x3c] ;  /* 0x00003c0001137983 */ /* 0x000ee20000300800 */
[----:B--2---:R-:W-:Y:S01]  /*10bd0*/  @!P1 IMAD.MOV R18, RZ, RZ, -R18 ;  /* 0x000000ffff129224 */ /* 0x004fe200078e0a12 */
[----:B------:R-:W-:Y:S02]  /*10be0*/  ISETP.GE.AND P1, PT, R23, RZ, PT ;  /* 0x000000ff1700720c */ /* 0x000fe40003f26270 */
[----:B------:R-:W2:Y:S04]  /*10bf0*/  LDL R23, [R1+0x31b4] ;  /* 0x0031b40001177983 */ /* 0x000ea80000100800 */
[----:B------:R0:W-:Y:S04]  /*10c00*/  STL [R1+0x3d0], R18 ;  /* 0x0003d01201007387 */ /* 0x0001e80000100800 */
[----:B0-----:R-:W2:Y:S01]  /*10c10*/  LDL.LU R18, [R1+0x38] ;  /* 0x0000380001127983 */ /* 0x001ea20000300800 */
[----:B---3--:R-:W-:Y:S01]  /*10c20*/  @!P0 IMAD.MOV R19, RZ, RZ, -R19 ;  /* 0x000000ffff138224 */ /* 0x008fe200078e0a13 */
[----:B----4-:R-:W-:-:S02]  /*10c30*/  ISETP.GE.AND P0, PT, R25, RZ, PT ;  /* 0x000000ff1900720c */ /* 0x010fc40003f06270 */
[----:B------:R-:W3:Y:S04]  /*10c40*/  LDL R25, [R1+0x31b0] ;  /* 0x0031b00001197983 */ /* 0x000ee80000100800 */
[----:B------:R0:W-:Y:S04]  /*10c50*/  STL [R1+0x3cc], R19 ;  /* 0x0003cc1301007387 */ /* 0x0001e80000100800 */
[----:B0-----:R-:W4:Y:S01]  /*10c60*/  LDL.LU R19, [R1+0x34] ;  /* 0x0000340001137983 */ /* 0x001f220000300800 */
[----:B--2---:R-:W-:Y:S01]  /*10c70*/  @!P2 IMAD.MOV R18, RZ, RZ, -R18 ;  /* 0x000000ffff12a224 */ /* 0x004fe200078e0a12 */
[----:B------:R-:W-:-:S02]  /*10c80*/  ISETP.GE.AND P2, PT, R26, RZ, PT ;  /* 0x000000ff1a00720c */ /* 0x000fc40003f46270 */
[----:B------:R-:W2:Y:S04]  /*10c90*/  LDL R26, [R1+0x31ac] ;  /* 0x0031ac00011a7983 */ /* 0x000ea80000100800 */
[----:B------:R0:W-:Y:S04]  /*10ca0*/  STL [R1+0x3c8], R18 ;  /* 0x0003c81201007387 */ /* 0x0001e80000100800 */
[----:B0-----:R-:W2:Y:S01]  /*10cb0*/  LDL.LU R18, [R1+0x30] ;  /* 0x0000300001127983 */ /* 0x001ea20000300800 */
[----:B----4-:R-:W-:Y:S01]  /*10cc0*/  @!P4 IMAD.MOV R19, RZ, RZ, -R19 ;  /* 0x000000ffff13c224 */ /* 0x010fe200078e0a13 */
[----:B------:R-:W-:-:S02]  /*10cd0*/  ISETP.GE.AND P4, PT, R20, RZ, PT ;  /* 0x000000ff1400720c */ /* 0x000fc40003f86270 */
[----:B------:R-:W4:Y:S04]  /*10ce0*/  LDL R20, [R1+0x31a8] ;  /* 0x0031a80001147983 */ /* 0x000f280000100800 */
[----:B------:R0:W-:Y:S04]  /*10cf0*/  STL [R1+0x3c4], R19 ;  /* 0x0003c41301007387 */ /* 0x0001e80000100800 */
[----:B0-----:R-:W3:Y:S01]  /*10d00*/  LDL.LU R19, [R1+0x2c] ;  /* 0x00002c0001137983 */ /* 0x001ee20000300800 */
[----:B--2---:R-:W-:Y:S01]  /*10d10*/  @!P5 IMAD.MOV R18, RZ, RZ, -R18 ;  /* 0x000000ffff12d224 */ /* 0x004fe200078e0a12 */
[----:B-----5:R-:W-:-:S02]  /*10d20*/  ISETP.GE.AND P5, PT, R24, RZ, PT ;  /* 0x000000ff1800720c */ /* 0x020fc40003fa6270 */
[----:B------:R-:W2:Y:S04]  /*10d30*/  LDL R24, [R1+0x31a4] ;  /* 0x0031a40001187983 */ /* 0x000ea80000100800 */
[----:B------:R0:W-:Y:S04]  /*10d40*/  STL [R1+0x3c0], R18 ;  /* 0x0003c01201007387 */ /* 0x0001e80000100800 */
[----:B0-----:R-:W5:Y:S01]  /*10d50*/  LDL.LU R18, [R1+0x28] ;  /* 0x0000280001127983 */ /* 0x001f620000300800 */
[----:B---3--:R-:W-:Y:S01]  /*10d60*/  @!P3 IMAD.MOV R19, RZ, RZ, -R19 ;  /* 0x000000ffff13b224 */ /* 0x008fe200078e0a13 */
[----:B------:R-:W-:-:S02]  /*10d70*/  ISETP.GE.AND P3, PT, R21, RZ, PT ;  /* 0x000000ff1500720c */ /* 0x000fc40003f66270 */
[----:B------:R-:W3:Y:S04]  /*10d80*/  LDL R21, [R1+0x31a0] ;  /* 0x0031a00001157983 */ /* 0x000ee80000100800 */
[----:B------:R0:W-:Y:S04]  /*10d90*/  STL [R1+0x3bc], R19 ;  /* 0x0003bc1301007387 */ /* 0x0001e80000100800 */
[----:B0-----:R-:W2:Y:S01]  /*10da0*/  LDL.LU R19, [R1+0x24] ;  /* 0x0000240001137983 */ /* 0x001ea20000300800 */
[----:B-----5:R-:W-:Y:S01]  /*10db0*/  @!P1 IMAD.MOV R18, RZ, RZ, -R18 ;  /* 0x000000ffff129224 */ /* 0x020fe200078e0a12 */
[----:B------:R-:W-:-:S02]  /*10dc0*/  ISETP.GE.AND P1, PT, R22, RZ, PT ;  /* 0x000000ff1600720c */ /* 0x000fc40003f26270 */
[----:B------:R-:W5:Y:S04]  /*10dd0*/  LDL R22, [R1+0x319c] ;  /* 0x00319c0001167983 */ /* 0x000f680000100800 */
[----:B------:R0:W-:Y:S04]  /*10de0*/  STL [R1+0x3b8], R18 ;  /* 0x0003b81201007387 */ /* 0x0001e80000100800 */
[----:B0-----:R-:W3:Y:S01]  /*10df0*/  LDL.LU R18, [R1+0x20] ;  /* 0x0000200001127983 */ /* 0x001ee20000300800 */
[----:B--2---:R-:W-:Y:S01]  /*10e00*/  @!P0 IMAD.MOV R19, RZ, RZ, -R19 ;  /* 0x000000ffff138224 */ /* 0x004fe200078e0a13 */
[----:B------:R-:W-:-:S02]  /*10e10*/  ISETP.GE.AND P0, PT, R27, RZ, PT ;  /* 0x000000ff1b00720c */ /* 0x000fc40003f06270 */
[----:B------:R-:W2:Y:S04]  /*10e20*/  LDL R27, [R1+0x3198] ;  /* 0x00319800011b7983 */ /* 0x000ea80000100800 */
[----:B------:R0:W-:Y:S04]  /*10e30*/  STL [R1+0x3b4], R19 ;  /* 0x0003b41301007387 */ /* 0x0001e80000100800 */
[----:B0-----:R-:W2:Y:S01]  /*10e40*/  LDL.LU R19, [R1+0x38c] ;  /* 0x00038c0001137983 */ /* 0x001ea20000300800 */
[----:B---3--:R-:W-:Y:S01]  /*10e50*/  @!P2 IMAD.MOV R18, RZ, RZ, -R18 ;  /* 0x000000ffff12a224 */ /* 0x008fe200078e0a12 */
[----:B------:R-:W-:-:S02]  /*10e60*/  ISETP.GE.AND P2, PT, R23, RZ, PT ;  /* 0x000000ff1700720c */ /* 0x000fc40003f46270 */
[----:B------:R-:W3:Y:S04]  /*10e70*/  LDL R23, [R1+0x3194] ;  /* 0x0031940001177983 */ /* 0x000ee80000100800 */
        /* <DEDUP_REMOVED lines=13> */
[----:B----4-:R-:W-:-:S02]  /*10f50*/  ISETP.GE.AND P3, PT, R20, RZ, PT ;  /* 0x000000ff1400720c */ /* 0x010fc40003f66270 */
[----:B------:R-:W2:Y:S04]  /*10f60*/  LDL R20, [R1+0x3188] ;  /* 0x0031880001147983 */ /* 0x000ea80000100800 */
[----:B------:R0:W-:Y:S04]  /*10f70*/  STL [R1+0x3a4], R19 ;  /* 0x0003a41301007387 */ /* 0x0001e80000100800 */
[----:B0-----:R-:W4:Y:S01]  /*10f80*/  LDL.LU R19, [R1+0x3d4] ;  /* 0x0003d40001137983 */ /* 0x001f220000300800 */
[----:B---3--:R-:W-:Y:S01]  /*10f90*/  @!P1 IMAD.MOV R18, RZ, RZ, -R18 ;  /* 0x000000ffff129224 */ /* 0x008fe200078e0a12 */
[----:B------:R-:W-:-:S02]  /*10fa0*/  ISETP.GE.AND P1, PT, R24, RZ, PT ;  /* 0x000000ff1800720c */ /* 0x000fc40003f26270 */
[----:B------:R-:W3:Y:S04]  /*10fb0*/  LDL R24, [R1+0x3184] ;  /* 0x0031840001187983 */ /* 0x000ee80000100800 */
        /* <DEDUP_REMOVED lines=43> */
[----:B----4-:R-:W-:-:S04]  /*11270*/  ISETP.GE.AND P4, PT, R21, RZ, PT ;  /* 0x000000ff1500720c */ /* 0x010fc80003f86270 */
[----:B------:R0:W-:Y:S04]  /*11280*/  STL [R1+0x37c], R19 ;  /* 0x00037c1301007387 */ /* 0x0001e80000100800 */
[----:B------:R-:W2:Y:S04]  /*11290*/  LDL R21, [R1+0x3160] ;  /* 0x0031600001157983 */ /* 0x000ea80000100800 */
        /* <DEDUP_REMOVED lines=931> */
[----:B---3--:R-:W-:-:S05]  /*14cd0*/  @!P5 IMAD.MOV R18, RZ, RZ, -R18 ;  /* 0x000000ffff12d224 */ /* 0x008fca00078e0a12 */
[----:B------:R0:W-:Y:S04]  /*14ce0*/  STL [R1+0x50], R18 ;  /* 0x0000501201007387 */ /* 0x0001e80000100800 */
[----:B0-----:R-:W3:Y:S01]  /*14cf0*/  LDL.LU R18, [R1+0xf0] ;  /* 0x0000f00001127983 */ /* 0x001ee20000300800 */
[----:B--2---:R-:W-:Y:S01]  /*14d00*/  @!P3 IMAD.MOV R19, RZ, RZ, -R19 ;  /* 0x000000ffff13b224 */ /* 0x004fe200078e0a13 */
[----:B------:R-:W-:Y:S02]  /*14d10*/  ISETP.GE.AND P5, PT, R23, RZ, PT ;  /* 0x000000ff1700720c */ /* 0x000fe40003fa6270 */
[----:B------:R-:W2:Y:S04]  /*14d20*/  LDL R23, [R1+0x2e78] ;  /* 0x002e780001177983 */ /* 0x000ea80000100800 */
[----:B------:R0:W-:Y:S01]  /*14d30*/  STL [R1+0x4c], R19 ;  /* 0x00004c1301007387 */ /* 0x0001e20000100800 */
[----:B------:R-:W-:-:S03]  /*14d40*/  ISETP.GE.AND P3, PT, R25, RZ, PT ;  /* 0x000000ff1900720c */ /* 0x000fc60003f66270 */
[----:B0-----:R-:W2:Y:S04]  /*14d50*/  LDL.LU R19, [R1+0xf8] ;  /* 0x0000f80001137983 */ /* 0x001ea80000300800 */
[----:B------:R-:W4:Y:S01]  /*14d60*/  LDL R25, [R1+0x2e74] ;  /* 0x002e740001197983 */ /* 0x000f220000100800 */
[----:B---3--:R-:W-:-:S05]  /*14d70*/  @!P1 IMAD.MOV R18, RZ, RZ, -R18 ;  /* 0x000000ffff129224 */ /* 0x008fca00078e0a12 */
[----:B------:R0:W-:Y:S04]  /*14d80*/  STL [R1+0x48], R18 ;  /* 0x0000481201007387 */ /* 0x0001e80000100800 */
[----:B0-----:R-:W3:Y:S01]  /*14d90*/  LDL.LU R18, [R1+0x108] ;  /* 0x0001080001127983 */ /* 0x001ee20000300800 */
[----:B------:R-:W-:-:S03]  /*14da0*/  ISETP.GE.AND P1, PT, R26, RZ, PT ;  /* 0x000000ff1a00720c */ /* 0x000fc60003f26270 */
[----:B------:R-:W5:Y:S01]  /*14db0*/  LDL R26, [R1+0x2e70] ;  /* 0x002e7000011a7983 */ /* 0x000f620000100800 */
[----:B--2---:R-:W-:-:S05]  /*14dc0*/  @!P0 IMAD.MOV R19, RZ, RZ, -R19 ;  /* 0x000000ffff138224 */ /* 0x004fca00078e0a13 */
[----:B------:R0:W-:Y:S01]  /*14dd0*/  STL [R1+0x44], R19 ;  /* 0x0000441301007387 */ /* 0x0001e20000100800 */
[----:B----4-:R-:W-:-:S03]  /*14de0*/  ISETP.GE.AND P0, PT, R20, RZ, PT ;  /* 0x000000ff1400720c */ /* 0x010fc60003f06270 */
[----:B0-----:R-:W2:Y:S01]  /*14df0*/  LDL.LU R19, [R1+0x110] ;  /* 0x0001100001137983 */ /* 0x001ea20000300800 */
[----:B---3--:R-:W-:-:S05]  /*14e00*/  @!P2 IMAD.MOV R18, RZ, RZ, -R18 ;  /* 0x000000ffff12a224 */ /* 0x008fca00078e0a12 */
[----:B------:R0:W-:Y:S04]  /*14e10*/  STL [R1+0x40], R18 ;  /* 0x0000401201007387 */ /* 0x0001e80000100800 */
[----:B0-----:R-:W3:Y:S04]  /*14e20*/  LDL R18, [R1+0x2e6c] ;  /* 0x002e6c0001127983 */ /* 0x001ee80000100800 */
[----:B------:R-:W4:Y:S01]  /*14e30*/  LDL.LU R20, [R1+0xf4] ;  /* 0x0000f40001147983 */ /* 0x000f220000300800 */
[----:B------:R-:W-:Y:S01]  /*14e40*/  ISETP.GE.AND P2, PT, R24, RZ, PT ;  /* 0x000000ff1800720c */ /* 0x000fe20003f46270 */
[----:B--2---:R-:W-:Y:S01]  /*14e50*/  @!P4 IMAD.MOV R19, RZ, RZ, -R19 ;  /* 0x000000ffff13c224 */ /* 0x004fe200078e0a13 */
[----:B------:R-:W-:Y:S01]  /*14e60*/  ISETP.GE.AND P4, PT, R21, RZ, PT ;  /* 0x000000ff1500720c */ /* 0x000fe20003f86270 */
[----:B------:R-:W2:Y:S04]  /*14e70*/  LDL R24, [R1+0x2e68] ;  /* 0x002e680001187983 */ /* 0x000ea80000100800 */
[----:B------:R-:W2:Y:S04]  /*14e80*/  LDL.LU R21, [R1+0xb8] ;  /* 0x0000b80001157983 */ /* 0x000ea80000300800 */
[----:B------:R0:W-:Y:S04]  /*14e90*/  STL [R1+0x3c], R19 ;  /* 0x00003c1301007387 */ /* 0x0001e80000100800 */
[----:B0-----:R-:W3:Y:S01]  /*14ea0*/  LDL R19, [R1+0x2e64] ;  /* 0x002e640001137983 */ /* 0x001ee20000100800 */
[----:B----4-:R-:W-:Y:S01]  /*14eb0*/  @!P5 IMAD.MOV R20, RZ, RZ, -R20 ;  /* 0x000000ffff14d224 */ /* 0x010fe200078e0a14 */
[----:B-----5:R-:W-:-:S02]  /*14ec0*/  ISETP.GE.AND P5, PT, R22, RZ, PT ;  /* 0x000000ff1600720c */ /* 0x020fc40003fa6270 */
[----:B------:R-:W4:Y:S01]  /*14ed0*/  LDL.LU R22, [R1+0xc0] ;  /* 0x0000c00001167983 */ /* 0x000f220000300800 */
[----:B--2---:R-:W-:-:S03]  /*14ee0*/  @!P3 IMAD.MOV R21, RZ, RZ, -R21 ;  /* 0x000000ffff15b224 */ /* 0x004fc600078e0a15 */
[----:B------:R0:W-:Y:S01]  /*14ef0*/  STL [R1+0x38], R20 ;  /* 0x0000381401007387 */ /* 0x0001e20000100800 */
[----:B------:R-:W-:-:S03]  /*14f00*/  ISETP.GE.AND P3, PT, R27, RZ, PT ;  /* 0x000000ff1b00720c */ /* 0x000fc60003f66270 */
[----:B0-----:R-:W2:Y:S04]  /*14f10*/  LDL R20, [R1+0x2e60] ;  /* 0x002e600001147983 */ /* 0x001ea80000100800 */
[----:B------:R0:W-:Y:S04]  /*14f20*/  STL [R1+0x34], R21 ;  /* 0x0000341501007387 */ /* 0x0001e80000100800 */
[----:B0-----:R-:W5:Y:S04]  /*14f30*/  LDL R21, [R1+0x2e5c] ;  /* 0x002e5c0001157983 */ /* 0x001f680000100800 */
[----:B------:R-:W2:Y:S04]  /*14f40*/  LDL.LU R29, [R1+0xc8] ;  /* 0x0000c800011d7983 */ /* 0x000ea80000300800 */
[----:B------:R-:W3:Y:S01]  /*14f50*/  LDL R27, [R1+0x2e58] ;  /* 0x002e5800011b7983 */ /* 0x000ee20000100800 */
[----:B----4-:R-:W-:Y:S01]  /*14f60*/  @!P1 IMAD.MOV R22, RZ, RZ, -R22 ;  /* 0x000000ffff169224 */ /* 0x010fe200078e0a16 */
[----:B------:R-:W-:-:S02]  /*14f70*/  ISETP.GE.AND P1, PT, R23, RZ, PT ;  /* 0x000000ff1700720c */ /* 0x000fc40003f26270 */
[----:B------:R-:W4:Y:S04]  /*14f80*/  LDL.LU R23, [R1+0xd8] ;  /* 0x0000d80001177983 */ /* 0x000f280000300800 */
[----:B------:R0:W-:Y:S04]  /*14f90*/  STL [R1+0x30], R22 ;  /* 0x0000301601007387 */ /* 0x0001e80000100800 */
[----:B0-----:R-:W3:Y:S01]  /*14fa0*/  LDL R22, [R1+0x2e54] ;  /* 0x002e540001167983 */ /* 0x001ee20000100800 */
        /* <DEDUP_REMOVED lines=9> */
[----:B0-----:R-:W4:Y:S01]  /*15040*/  LDL.LU R23, [R1+0x1c] ;  /* 0x00001c0001177983 */ /* 0x001f220000300800 */
[----:B--2---:R-:W-:Y:S01]  /*15050*/  @!P4 IMAD.MOV R29, RZ, RZ, -R29 ;  /* 0x000000ffff1dc224 */ /* 0x004fe200078e0a1d */
[----:B---3--:R-:W-:-:S04]  /*15060*/  ISETP.GE.AND P4, PT, R18, RZ, PT ;  /* 0x000000ff1200720c */ /* 0x008fc80003f86270 */
[----:B------:R0:W-:Y:S04]  /*15070*/  STL [R1+0x24], R29 ;  /* 0x0000241d01007387 */ /* 0x0001e80000100800 */
[----:B0-----:R-:W2:Y:S04]  /*15080*/  LDL R29, [R1+0x2e48] ;  /* 0x002e4800011d7983 */ /* 0x001ea80000100800 */
[----:B------:R-:W3:Y:S01]  /*15090*/  LDL.LU R18, [R1+0x18] ;  /* 0x0000180001127983 */ /* 0x000ee20000300800 */
[----:B----4-:R-:W-:-:S05]  /*150a0*/  @!P5 IMAD.MOV R23, RZ, RZ, -R23 ;  /* 0x000000ffff17d224 */ /* 0x010fca00078e0a17 */
[----:B------:R0:W-:Y:S04]  /*150b0*/  STL [R1+0x20], R23 ;  /* 0x0000201701007387 */ /* 0x0001e80000100800 */
[----:B0-----:R-:W4:Y:S01]  /*150c0*/  LDL.LU R23, [R1+0x14] ;  /* 0x0000140001177983 */ /* 0x001f220000300800 */
[----:B------:R-:W-:-:S03]  /*150d0*/  ISETP.GE.AND P5, PT, R24, RZ, PT ;  /* 0x000000ff1800720c */ /* 0x000fc60003fa6270 */
[----:B------:R-:W2:Y:S01]  /*150e0*/  LDL R24, [R1+0x2e44] ;  /* 0x002e440001187983 */ /* 0x000ea20000100800 */
[----:B---3--:R-:W-:Y:S01]  /*150f0*/  @!P3 IMAD.MOV R18, RZ, RZ, -R18 ;  /* 0x000000ffff12b224 */ /* 0x008fe200078e0a12 */
[----:B------:R-:W-:-:S04]  /*15100*/  ISETP.GE.AND P3, PT, R19, RZ, PT ;  /* 0x000000ff1300720c */ /* 0x000fc80003f66270 */
[----:B------:R0:W-:Y:S04]  /*15110*/  STL [R1+0x1c], R18 ;  /* 0x00001c1201007387 */ /* 0x0001e80000100800 */
[----:B0-----:R-:W3:Y:S04]  /*15120*/  LDL.LU R18, [R1+0x33ac] ;  /* 0x0033ac0001127983 */ /* 0x001ee80000300800 */
[----:B------:R-:W2:Y:S01]  /*15130*/  LDL.LU R19, [R1+0x10] ;  /* 0x0000100001137983 */ /* 0x000ea20000300800 */
[----:B----4-:R-:W-:Y:S01]  /*15140*/  @!P1 IMAD.MOV R23, RZ, RZ, -R23 ;  /* 0x000000ffff179224 */ /* 0x010fe200078e0a17 */
[----:B------:R-:W-:-:S04]  /*15150*/  ISETP.GE.AND P1, PT, R20, RZ, PT ;  /* 0x000000ff1400720c */ /* 0x000fc80003f26270 */
[----:B------:R0:W-:Y:S04]  /*15160*/  STL [R1+0x18], R23 ;  /* 0x0000181701007387 */ /* 0x0001e80000100800 */
[----:B0-----:R-:W4:Y:S04]  /*15170*/  LDL R23, [R1+0x2e40] ;  /* 0x002e400001177983 */ /* 0x001f280000100800 */
[----:B------:R-:W3:Y:S01]  /*15180*/  LDL.LU R20, [R1+0xc] ;  /* 0x00000c0001147983 */ /* 0x000ee20000300800 */
[----:B--2---:R-:W-:Y:S01]  /*15190*/  @!P0 IMAD.MOV R19, RZ, RZ, -R19 ;  /* 0x000000ffff138224 */ /* 0x004fe200078e0a13 */
[----:B-----5:R-:W-:-:S04]  /*151a0*/  ISETP.GE.AND P0, PT, R21, RZ, PT ;  /* 0x000000ff1500720c */ /* 0x020fc80003f06270 */
[----:B------:R0:W-:Y:S04]  /*151b0*/  STL [R1+0x14], R19 ;  /* 0x0000141301007387 */ /* 0x0001e80000100800 */
[----:B0-----:R-:W2:Y:S04]  /*151c0*/  LDL.LU R19, [R1+0x33a8] ;  /* 0x0033a80001137983 */ /* 0x001ea80000300800 */
[----:B------:R-:W5:Y:S01]  /*151d0*/  LDL.LU R21, [R1+0x8] ;  /* 0x0000080001157983 */ /* 0x000f620000300800 */
[----:B---3--:R-:W-:Y:S01]  /*151e0*/  @!P2 IMAD.MOV R20, RZ, RZ, -R20 ;  /* 0x000000ffff14a224 */ /* 0x008fe200078e0a14 */
[----:B------:R-:W-:-:S04]  /*151f0*/  ISETP.GE.AND P2, PT, R27, RZ, PT ;  /* 0x000000ff1b00720c */ /* 0x000fc80003f46270 */
[----:B------:R0:W-:Y:S04]  /*15200*/  STL [R1+0x10], R20 ;  /* 0x0000101401007387 */ /* 0x0001e80000100800 */
[----:B0-----:R-:W3:Y:S04]  /*15210*/  LDL.LU R20, [R1+0x33a4] ;  /* 0x0033a40001147983 */ /* 0x001ee80000300800 */
[----:B------:R-:W2:Y:S01]  /*15220*/  LDL.LU R27, [R1+0x4] ;  /* 0x00000400011b7983 */ /* 0x000ea20000300800 */
[----:B-----5:R-:W-:Y:S01]  /*15230*/  @!P4 IMAD.MOV R21, RZ, RZ, -R21 ;  /* 0x000000ffff15c224 */ /* 0x020fe200078e0a15 */
[----:B------:R-:W-:-:S04]  /*15240*/  ISETP.GE.AND P4, PT, R22, RZ, PT ;  /* 0x000000ff1600720c */ /* 0x000fc80003f86270 */
[----:B------:R0:W-:Y:S04]  /*15250*/  STL [R1+0xc], R21 ;  /* 0x00000c1501007387 */ /* 0x0001e80000100800 */
[----:B0-----:R-:W5:Y:S04]  /*15260*/  LDL.LU R21, [R1+0x33a0] ;  /* 0x0033a00001157983 */ /* 0x001f680000300800 */
[----:B------:R-:W3:Y:S01]  /*15270*/  LDL.LU R22, [R1] ;  /* 0x0000000001167983 */ /* 0x000ee20000300800 */
[----:B--2---:R-:W-:-:S05]  /*15280*/  @!P5 IMAD.MOV R27, RZ, RZ, -R27 ;  /* 0x000000ffff1bd224 */ /* 0x004fca00078e0a1b */
[----:B------:R0:W-:Y:S04]  /*15290*/  STL [R1+0x8], R27 ;  /* 0x0000081b01007387 */ /* 0x0001e80000100800 */
[----:B0-----:R-:W2:Y:S01]  /*152a0*/  LDL.LU R27, [R1+0x339c] ;  /* 0x00339c00011b7983 */ /* 0x001ea20000300800 */
[----:B------:R-:W-:Y:S01]  /*152b0*/  ISETP.GE.AND P5, PT, R25, RZ, PT ;  /* 0x000000ff1900720c */ /* 0x000fe20003fa6270 */
[----:B---3--:R-:W-:Y:S01]  /*152c0*/  @!P3 IMAD.MOV R22, RZ, RZ, -R22 ;  /* 0x000000ffff16b224 */ /* 0x008fe200078e0a16 */
[----:B------:R-:W-:Y:S01]  /*152d0*/  ISETP.GE.AND P3, PT, R26, RZ, PT ;  /* 0x000000ff1a00720c */ /* 0x000fe20003f66270 */
[----:B--2---:R-:W-:Y:S02]  /*152e0*/  IMAD.MOV.U32 R25, RZ, RZ, R27 ;  /* 0x000000ffff197224 */ /* 0x004fe400078e001b */
[----:B------:R-:W2:Y:S04]  /*152f0*/  LDL R27, [R1+0x2e34] ;  /* 0x002e3400011b7983 */ /* 0x000ea80000100800 */
[----:B------:R0:W-:Y:S04]  /*15300*/  STL [R1+0x4], R22 ;  /* 0x0000041601007387 */ /* 0x0001e80000100800 */
[----:B0-----:R-:W3:Y:S04]  /*15310*/  LDL.LU R22, [R1+0x3398] ;  /* 0x0033980001167983 */ /* 0x001ee80000300800 */
[----:B------:R-:W2:Y:S01]  /*15320*/  LDL.LU R26, [R1+0x3394] ;  /* 0x00339400011a7983 */ /* 0x000ea20000300800 */
[----:B------:R-:W-:Y:S01]  /*15330*/  @!P1 IMAD.MOV R25, RZ, RZ, -R25 ;  /* 0x000000ffff199224 */ /* 0x000fe200078e0a19 */
[----:B------:R-:W-:-:S04]  /*15340*/  ISETP.GE.AND P1, PT, R29, RZ, PT ;  /* 0x000000ff1d00720c */ /* 0x000fc80003f26270 */
[----:B------:R0:W-:Y:S04]  /*15350*/  STL [R1], R25 ;  /* 0x0000001901007387 */ /* 0x0001e80000100800 */
[----:B0-----:R-:W3:Y:S04]  /*15360*/  LDL.LU R25, [R1+0x3390] ;  /* 0x0033900001197983 */ /* 0x001ee80000300800 */
[----:B------:R-:W3:Y:S01]  /*15370*/  LDL R29, [R1+0x2e2c] ;  /* 0x002e2c00011d7983 */ /* 0x000ee20000100800 */
[----:B--2---:R-:W-:Y:S01]  /*15380*/  @!P0 IMAD.MOV R26, RZ, RZ, -R26 ;  /* 0x000000ffff1a8224 */ /* 0x004fe200078e0a1a */
[----:B------:R-:W-:-:S04]  /*15390*/  ISETP.GE.AND P0, PT, R24, RZ, PT ;  /* 0x000000ff1800720c */ /* 0x000fc80003f06270 */
[----:B------:R0:W-:Y:S04]  /*153a0*/  STL [R1+0x32c8], R26 ;  /* 0x0032c81a01007387 */ /* 0x0001e80000100800 */
[----:B0-----:R-:W2:Y:S04]  /*153b0*/  LDL R26, [R1+0x2e30] ;  /* 0x002e3000011a7983 */ /* 0x001ea80000100800 */
[----:B------:R-:W2:Y:S01]  /*153c0*/  LDL.LU R24, [R1+0x338c] ;  /* 0x00338c0001187983 */ /* 0x000ea20000300800 */
[----:B---3--:R-:W-:Y:S01]  /*153d0*/  @!P2 IMAD.MOV R25, RZ, RZ, -R25 ;  /* 0x000000ffff19a224 */ /* 0x008fe200078e0a19 */
[----:B----4-:R-:W-:-:S04]  /*153e0*/  ISETP.GE.AND P2, PT, R23, RZ, PT ;  /* 0x000000ff1700720c */ /* 0x010fc80003f46270 */
[----:B------:R0:W-:Y:S04]  /*153f0*/  STL [R1+0x32cc], R25 ;  /* 0x0032cc1901007387 */ /* 0x0001e80000100800 */
[----:B0-----:R-:W3:Y:S04]  /*15400*/  LDL R25, [R1+0x2e38] ;  /* 0x002e380001197983 */ /* 0x001ee80000100800 */
[----:B------:R-:W4:Y:S01]  /*15410*/  LDL.LU R23, [R1+0x3388] ;  /* 0x0033880001177983 */ /* 0x000f220000300800 */
[----:B--2---:R-:W-:-:S05]  /*15420*/  @!P4 IMAD.MOV R24, RZ, RZ, -R24 ;  /* 0x000000ffff18c224 */ /* 0x004fca00078e0a18 */
[----:B------:R0:W-:Y:S04]  /*15430*/  STL [R1+0x32d0], R24 ;  /* 0x0032d01801007387 */ /* 0x0001e80000100800 */
[----:B0-----:R-:W2:Y:S01]  /*15440*/  LDL R24, [R1+0x2e3c] ;  /* 0x002e3c0001187983 */ /* 0x001ea20000100800 */
[----:B------:R-:W-:Y:S02]  /*15450*/  @!P3 IMAD.MOV R22, RZ, RZ, -R22 ;  /* 0x000000ffff16b224 */ /* 0x000fe400078e0a16 */
[----:B----4-:R-:W-:Y:S01]  /*15460*/  @!P5 IMAD.MOV R23, RZ, RZ, -R23 ;  /* 0x000000ffff17d224 */ /* 0x010fe200078e0a17 */
[----:B---3--:R-:W-:Y:S02]  /*15470*/  ISETP.GE.AND P5, PT, R25, RZ, PT ;  /* 0x000000ff1900720c */ /* 0x008fe40003fa6270 */
[----:B------:R-:W-:-:S02]  /*15480*/  ISETP.GE.AND P3, PT, R27, RZ, PT ;  /* 0x000000ff1b00720c */ /* 0x000fc40003f66270 */
[----:B--2---:R-:W-:Y:S02]  /*15490*/  ISETP.GE.AND P4, PT, R24, RZ, PT ;  /* 0x000000ff1800720c */ /* 0x004fe40003f86270 */
[----:B------:R-:W2:Y:S04]  /*154a0*/  LDL R24, [R1+0x2e20] ;  /* 0x002e200001187983 */ /* 0x000ea80000100800 */
[----:B------:R0:W-:Y:S04]  /*154b0*/  STL [R1+0x32d4], R23 ;  /* 0x0032d41701007387 */ /* 0x0001e80000100800 */
[----:B------:R-:W3:Y:S04]  /*154c0*/  LDL R25, [R1+0x2e1c] ;  /* 0x002e1c0001197983 */ /* 0x000ee80000100800 */
[----:B0-----:R-:W4:Y:S04]  /*154d0*/  LDL R23, [R1+0x2e24] ;  /* 0x002e240001177983 */ /* 0x001f280000100800 */
[----:B------:R0:W-:Y:S04]  /*154e0*/  STL [R1+0x32d8], R22 ;  /* 0x0032d81601007387 */ /* 0x0001e80000100800 */
[----:B------:R-:W2:Y:S04]  /*154f0*/  LDL R27, [R1+0x2e18] ;  /* 0x002e1800011b7983 */ /* 0x000ea80000100800 */
[----:B0-----:R-:W2:Y:S01]  /*15500*/  LDL R22, [R1+0x2e28] ;  /* 0x002e280001167983 */ /* 0x001ea20000100800 */
[----:B-----5:R-:W-:-:S02]  /*15510*/  @!P1 IMAD.MOV R21, RZ, RZ, -R21 ;  /* 0x000000ffff159224 */ /* 0x020fc400078e0a15 */
[----:B------:R-:W-:Y:S01]  /*15520*/  @!P0 IMAD.MOV R20, RZ, RZ, -R20 ;  /* 0x000000ffff148224 */ /* 0x000fe200078e0a14 */
[----:B------:R-:W-:Y:S01]  /*15530*/  ISETP.GE.AND P1, PT, R26, RZ, PT ;  /* 0x000000ff1a00720c */ /* 0x000fe20003f26270 */
[----:B------:R-:W-:Y:S01]  /*15540*/  @!P2 IMAD.MOV R19, RZ, RZ, -R19 ;  /* 0x000000ffff13a224 */ /* 0x000fe200078e0a13 */
[----:B------:R-:W-:Y:S01]  /*15550*/  STL [R1+0x32dc], R21 ;  /* 0x0032dc1501007387 */ /* 0x000fe20000100800 */
[----:B------:R-:W-:Y:S01]  /*15560*/  @!P4 IMAD.MOV R18, RZ, RZ, -R18 ;  /* 0x000000ffff12c224 */ /* 0x000fe200078e0a12 */
[----:B------:R-:W-:Y:S01]  /*15570*/  ISETP.GE.AND P0, PT, R29, RZ, PT ;  /* 0x000000ff1d00720c */ /* 0x000fe20003f06270 */
[----:B------:R-:W-:Y:S01]  /*15580*/  @!P5 IMAD.MOV R17, RZ, RZ, -R17 ;  /* 0x000000ffff11d224 */ /* 0x000fe200078e0a11 */
[----:B------:R-:W5:Y:S04]  /*15590*/  LDL R26, [R1+0x2e14] ;  /* 0x002e1400011a7983 */ /* 0x000f680000100800 */
[----:B------:R-:W-:Y:S04]  /*155a0*/  STL [R1+0x32e0], R20 ;  /* 0x0032e01401007387 */ /* 0x000fe80000100800 */
[----:B------:R-:W3:Y:S04]  /*155b0*/  LDL R29, [R1+0x2e0c] ;  /* 0x002e0c00011d7983 */ /* 0x000ee80000100800 */
[----:B------:R-:W-:Y:S01]  /*155c0*/  STL [R1+0x32e4], R19 ;  /* 0x0032e41301007387 */ /* 0x000fe20000100800 */
[----:B------:R-:W-:Y:S01]  /*155d0*/  @!P3 IMAD.MOV R16, RZ, RZ, -R16 ;  /* 0x000000ffff10b224 */ /* 0x000fe200078e0a10 */
[----:B----4-:R-:W-:-:S02]  /*155e0*/  ISETP.GE.AND P4, PT, R23, RZ, PT ;  /* 0x000000ff1700720c */ /* 0x010fc40003f86270 */
[----:B--2---:R-:W-:Y:S02]  /*155f0*/  ISETP.GE.AND P2, PT, R22, RZ, PT ;  /* 0x000000ff1600720c */ /* 0x004fe40003f46270 */
[----:B------:R-:W2:Y:S04]  /*15600*/  LDL R22, [R1+0x2e08] ;  /* 0x002e080001167983 */ /* 0x000ea80000100800 */
[----:B------:R-:W-:Y:S04]  /*15610*/  STL [R1+0x32e8], R18 ;  /* 0x0032e81201007387 */ /* 0x000fe80000100800 */
[----:B------:R-:W-:Y:S04]  /*15620*/  STL [R1+0x32ec], R17 ;  /* 0x0032ec1101007387 */ /* 0x000fe80000100800 */
[----:B------:R-:W4:Y:S01]  /*15630*/  LDL R23, [R1+0x1ddc] ;  /* 0x001ddc0001177983 */ /* 0x000f220000100800 */
[----:B------:R-:W-:-:S03]  /*15640*/  ISETP.GE.AND P5, PT, R24, RZ, PT ;  /* 0x000000ff1800720c */ /* 0x000fc60003fa6270 */
[----:B------:R-:W-:Y:S04]  /*15650*/  STL [R1+0x32f0], R16 ;  /* 0x0032f01001007387 */ /* 0x000fe80000100800 */
[----:B------:R-:W4:Y:S01]  /*15660*/  LDL R24, [R1+0x2e04] ;  /* 0x002e040001187983 */ /* 0x000f220000100800 */
[----:B------:R-:W-:Y:S01]  /*15670*/  @!P1 IMAD.MOV R15, RZ, RZ, -R15 ;  /* 0x000000ffff0f9224 */ /* 0x000fe200078e0a0f */
[----:B------:R-:W-:-:S04]  /*15680*/  ISETP.GE.AND P1, PT, R27, RZ, PT ;  /* 0x000000ff1b00720c */ /* 0x000fc80003f26270 */
[----:B------:R0:W-:Y:S04]  /*15690*/  STL [R1+0x32f4], R15 ;  /* 0x0032f40f01007387 */ /* 0x0001e80000100800 */
[----:B------:R-:W4:Y:S01]  /*156a0*/  LDL R27, [R1+0x2e00] ;  /* 0x002e0000011b7983 */ /* 0x000f220000100800 */
[----:B---3--:R-:W-:Y:S01]  /*156b0*/  ISETP.GE.AND P3, PT, R25, RZ, PT ;  /* 0x000000ff1900720c */ /* 0x008fe20003f66270 */
[----:B------:R-:W-:Y:S01]  /*156c0*/  @!P0 IMAD.MOV R14, RZ, RZ, -R14 ;  /* 0x000000ffff0e8224 */ /* 0x000fe200078e0a0e */
[----:B-----5:R-:W-:Y:S01]  /*156d0*/  ISETP.GE.AND P0, PT, R26, RZ, PT ;  /* 0x000000ff1a00720c */ /* 0x020fe20003f06270 */
[----:B------:R-:W-:Y:S01]  /*156e0*/  @!P2 IMAD.MOV R13, RZ, RZ, -R13 ;  /* 0x000000ffff0da224 */ /* 0x000fe200078e0a0d */
[----:B------:R-:W-:Y:S01]  /*156f0*/  ISETP.GE.AND P2, PT, R29, RZ, PT ;  /* 0x000000ff1d00720c */ /* 0x000fe20003f46270 */
[----:B------:R-:W-:Y:S01]  /*15700*/  @!P4 IMAD.MOV R12, RZ, RZ, -R12 ;  /* 0x000000ffff0cc224 */ /* 0x000fe200078e0a0c */
[----:B------:R-:W-:Y:S04]  /*15710*/  STL [R1+0x32f8], R14 ;  /* 0x0032f80e01007387 */ /* 0x000fe80000100800 */
[----:B------:R-:W3:Y:S03]  /*15720*/  LDL R25, [R1+0x2dfc] ;  /* 0x002dfc0001197983 */ /* 0x000ee60000100800 */
[----:B------:R-:W-:Y:S01]  /*15730*/  @!P3 IMAD.MOV R10, RZ, RZ, -R10 ;  /* 0x000000ffff0ab224 */ /* 0x000fe200078e0a0a */
[----:B------:R-:W5:Y:S01]  /*15740*/  LDL R26, [R1+0x2df8] ;  /* 0x002df800011a7983 */ /* 0x000f620000100800 */
[----:B------:R-:W-:-:S03]  /*15750*/  @!P5 IMAD.MOV R11, RZ, RZ, -R11 ;  /* 0x000000ffff0bd224 */ /* 0x000fc600078e0a0b */
[----:B------:R-:W-:Y:S04]  /*15760*/  STL [R1+0x32fc], R13 ;  /* 0x0032fc0d01007387 */ /* 0x000fe80000100800 */
[----:B------:R-:W3:Y:S01]  /*15770*/  LDL R29, [R1+0x2df4] ;  /* 0x002df400011d7983 */ /* 0x000ee20000100800 */
[----:B------:R-:W-:Y:S02]  /*15780*/  @!P1 IMAD.MOV R9, RZ, RZ, -R9 ;  /* 0x000000ffff099224 */ /* 0x000fe400078e0a09 */
[----:B------:R-:W-:Y:S01]  /*15790*/  @!P0 IMAD.MOV R8, RZ, RZ, -R8 ;  /* 0x000000ffff088224 */ /* 0x000fe200078e0a08 */
[----:B------:R-:W-:Y:S01]  /*157a0*/  STL [R1+0x3300], R12 ;  /* 0x0033000c01007387 */ /* 0x000fe20000100800 */
[----:B------:R-:W-:-:S03]  /*157b0*/  @!P2 IMAD.MOV R7, RZ, RZ, -R7 ;  /* 0x000000ffff07a224 */ /* 0x000fc600078e0a07 */
[----:B------:R-:W-:Y:S04]  /*157c0*/  STL [R1+0x3304], R11 ;  /* 0x0033040b01007387 */ /* 0x000fe80000100800 */
[----:B------:R-:W-:Y:S04]  /*157d0*/  STL [R1+0x3308], R10 ;  /* 0x0033080a01007387 */ /* 0x000fe80000100800 */
[----:B------:R-:W-:Y:S04]  /*157e0*/  STL [R1+0x330c], R9 ;  /* 0x00330c0901007387 */ /* 0x000fe80000100800 */
[----:B------:R-:W-:Y:S04]  /*157f0*/  STL [R1+0x3310], R8 ;  /* 0x0033100801007387 */ /* 0x000fe80000100800 */
[----:B------:R-:W-:Y:S01]  /*15800*/  STL [R1+0x3314], R7 ;  /* 0x0033140701007387 */ /* 0x000fe20000100800 */
[----:B--2---:R-:W-:-:S02]  /*15810*/  ISETP.GE.AND P4, PT, R22, RZ, PT ;  /* 0x000000ff1600720c */ /* 0x004fc40003f86270 */
[----:B----4-:R-:W-:-:S11]  /*15820*/  ISETP.GE.AND P3, PT, R23, RZ, PT ;  /* 0x000000ff1700720c */ /* 0x010fd60003f66270 */
[----:B------:R-:W-:-:S05]  /*15830*/  @!P4 IMAD.MOV R6, RZ, RZ, -R6 ;  /* 0x000000ffff06c224 */ /* 0x000fca00078e0a06 */
[----:B------:R1:W-:Y:S01]  /*15840*/  STL [R1+0x3318], R6 ;  /* 0x0033180601007387 */ /* 0x0003e20000100800 */
[----:B------:R-:W-:-:S05]  /*15850*/  @!P3 IMAD.MOV R5, RZ, RZ, -R5 ;  /* 0x000000ffff05b224 */ /* 0x000fca00078e0a05 */
[----:B------:R-:W-:Y:S04]  /*15860*/  STL [R1+0x331c], R5 ;  /* 0x00331c0501007387 */ /* 0x000fe80000100800 */
[----:B0-----:R-:W2:Y:S04]  /*15870*/  LDL.LU R15, [R1+0x3d0] ;  /* 0x0003d000010f7983 */ /* 0x001ea80000300800 */
[----:B------:R-:W4:Y:S04]  /*15880*/  LDL.LU R16, [R1+0x3cc] ;  /* 0x0003cc0001107983 */ /* 0x000f280000300800 */
[----:B------:R-:W4:Y:S04]  /*15890*/  LDL.LU R17, [R1+0x3c8] ;  /* 0x0003c80001117983 */ /* 0x000f280000300800 */
[----:B------:R-:W4:Y:S04]  /*158a0*/  LDL.LU R18, [R1+0x3c4] ;  /* 0x0003c40001127983 */ /* 0x000f280000300800 */
[----:B------:R-:W4:Y:S04]  /*158b0*/  LDL.LU R19, [R1+0x3c0] ;  /* 0x0003c00001137983 */ /* 0x000f280000300800 */
[----:B------:R-:W4:Y:S04]  /*158c0*/  LDL.LU R20, [R1+0x3bc] ;  /* 0x0003bc0001147983 */ /* 0x000f280000300800 */
[----:B------:R-:W4:Y:S01]  /*158d0*/  LDL.LU R21, [R1+0x3b8] ;  /* 0x0003b80001157983 */ /* 0x000f220000300800 */
[----:B------:R-:W-:-:S03]  /*158e0*/  ISETP.GE.AND P1, PT, R24, RZ, PT ;  /* 0x000000ff1800720c */ /* 0x000fc60003f26270 */
[----:B------:R-:W4:Y:S04]  /*158f0*/  LDL.LU R22, [R1+0x3b4] ;  /* 0x0003b40001167983 */ /* 0x000f280000300800 */
[----:B------:R-:W4:Y:S04]  /*15900*/  LDL.LU R23, [R1+0x3b0] ;  /* 0x0003b00001177983 */ /* 0x000f280000300800 */
[----:B------:R-:W4:Y:S01]  /*15910*/  LDL.LU R24, [R1+0x3ac] ;  /* 0x0003ac0001187983 */ /* 0x000f220000300800 */
[----:B------:R-:W-:-:S03]  /*15920*/  ISETP.GE.AND P0, PT, R27, RZ, PT ;  /* 0x000000ff1b00720c */ /* 0x000fc60003f06270 */
[----:B------:R-:W0:Y:S01]  /*15930*/  S2R R27, SR_TID.X ;  /* 0x00000000001b7919 */ /* 0x000e220000002100 */
[----:B---3--:R-:W-:Y:S02]  /*15940*/  ISETP.GE.AND P2, PT, R25, RZ, PT ;  /* 0x000000ff1900720c */ /* 0x008fe40003f46270 */
[----:B-----5:R-:W-:Y:S02]  /*15950*/  ISETP.GE.AND P4, PT, R26, RZ, PT ;  /* 0x000000ff1a00720c */ /* 0x020fe40003f86270 */
[----:B------:R-:W-:Y:S01]  /*15960*/  ISETP.GE.AND P3, PT, R29, RZ, PT ;  /* 0x000000ff1d00720c */ /* 0x000fe20003f66270 */
[----:B------:R-:W-:Y:S01]  /*15970*/  @!P1 IMAD.MOV R4, RZ, RZ, -R4 ;  /* 0x000000ffff049224 */ /* 0x000fe200078e0a04 */
[----:B------:R-:W3:Y:S01]  /*15980*/  LDL.LU R25, [R1+0x3a8] ;  /* 0x0003a80001197983 */ /* 0x000ee20000300800 */
[----:B------:R-:W-:Y:S02]  /*15990*/  ISETP.NE.AND P5, PT, RZ, c[0x0][0x17c], PT ;  /* 0x00005f00ff007a0c */ /* 0x000fe40003fa5270 */
[----:B------:R-:W-:Y:S01]  /*159a0*/  @!P0 IMAD.MOV R3, RZ, RZ, -R3 ;  /* 0x000000ffff038224 */ /* 0x000fe200078e0a03 */
[----:B------:R-:W5:Y:S01]  /*159b0*/  LDL.LU R26, [R1+0x3a4] ;  /* 0x0003a400011a7983 */ /* 0x000f620000300800 */
[----:B0-----:R-:W-:-:S05]  /*159c0*/  LOP3.LUT R27, R27, 0x3f, RZ, 0xc0, !PT ;  /* 0x0000003f1b1b7812 */ /* 0x001fca00078ec0ff */
[----:B-1----:R-:W-:Y:S01]  /*159d0*/  IMAD R6, R27, c[0x0][0x18c], RZ ;  /* 0x000063001b067a24 */ /* 0x002fe200078e02ff */
[----:B------:R-:W-:-:S04]  /*159e0*/  LOP3.LUT R29, RZ, c[0x0][0x17c], RZ, 0x33, !PT ;  /* 0x00005f00ff1d7a12 */ /* 0x000fc800078e33ff */
[----:B------:R-:W-:Y:S01]  /*159f0*/  LEA R27, P6, R6, c[0x0][0x168], 0x1 ;  /* 0x00005a00061b7a11 */ /* 0x000fe200078c08ff */
[----:B------:R-:W-:Y:S02]  /*15a00*/  @!P2 IMAD.MOV R2, RZ, RZ, -R2 ;  /* 0x000000ffff02a224 */ /* 0x000fe400078e0a02 */
[----:B------:R-:W-:Y:S02]  /*15a10*/  @!P4 IMAD.MOV R0, RZ, RZ, -R0 ;  /* 0x000000ffff00c224 */ /* 0x000fe400078e0a00 */
[----:B------:R-:W-:Y:S01]  /*15a20*/  STL [R1+0x3228], R27 ;  /* 0x0032281b01007387 */ /* 0x000fe20000100800 */
[----:B------:R-:W-:-:S03]  /*15a30*/  @!P3 IMAD.MOV R28, RZ, RZ, -R28 ;  /* 0x000000ffff1cb224 */ /* 0x000fc600078e0a1c */
[----:B------:R-:W-:Y:S04]  /*15a40*/  STL [R1+0x3320], R4 ;  /* 0x0033200401007387 */ /* 0x000fe80000100800 */
[----:B------:R2:W-:Y:S04]  /*15a50*/  STL [R1+0x3324], R3 ;  /* 0x0033240301007387 */ /* 0x0005e80000100800 */
[----:B------:R4:W-:Y:S04]  /*15a60*/  STL [R1+0x3328], R2 ;  /* 0x0033280201007387 */ /* 0x0009e80000100800 */
[----:B------:R0:W-:Y:S04]  /*15a70*/  STL [R1+0x332c], R0 ;  /* 0x00332c0001007387 */ /* 0x0001e80000100800 */
[----:B------:R-:W-:Y:S01]  /*15a80*/  STL [R1+0x3330], R28 ;  /* 0x0033301c01007387 */ /* 0x000fe20000100800 */
[----:B--2---:R-:W-:-:S02]  /*15a90*/  SEL R3, R29, R15, !P5 ;  /* 0x0000000f1d037207 */ /* 0x004fc40006800000 */
[----:B----4-:R-:W-:-:S03]  /*15aa0*/  SEL R2, R29, R16, !P5 ;  /* 0x000000101d027207 */ /* 0x010fc60006800000 */
[----:B------:R1:W-:Y:S01]  /*15ab0*/  STL [R1+0x438], R3 ;  /* 0x0004380301007387 */ /* 0x0003e20000100800 */
[----:B0-----:R-:W-:-:S03]  /*15ac0*/  SEL R0, R29, R17, !P5 ;  /* 0x000000111d007207 */ /* 0x001fc60006800000 */
[----:B------:R0:W-:Y:S01]  /*15ad0*/  STL [R1+0x434], R2 ;  /* 0x0004340201007387 */ /* 0x0001e20000100800 */
[----:B-1----:R-:W-:-:S03]  /*15ae0*/  SEL R3, R29, R18, !P5 ;  /* 0x000000121d037207 */ /* 0x002fc60006800000 */
[----:B------:R1:W-:Y:S01]  /*15af0*/  STL [R1+0x430], R0 ;  /* 0x0004300001007387 */ /* 0x0003e20000100800 */
[----:B0-----:R-:W-:-:S03]  /*15b00*/  SEL R2, R29, R19, !P5 ;  /* 0x000000131d027207 */ /* 0x001fc60006800000 */
[----:B------:R0:W-:Y:S01]  /*15b10*/  STL [R1+0x42c], R3 ;  /* 0x00042c0301007387 */ /* 0x0001e20000100800 */
[----:B-1----:R-:W-:-:S03]  /*15b20*/  SEL R0, R29, R20, !P5 ;  /* 0x000000141d007207 */ /* 0x002fc60006800000 */
[----:B------:R1:W-:Y:S01]  /*15b30*/  STL [R1+0x428], R2 ;  /* 0x0004280201007387 */ /* 0x0003e20000100800 */
[----:B0-----:R-:W-:-:S03]  /*15b40*/  SEL R3, R29, R21, !P5 ;  /* 0x000000151d037207 */ /* 0x001fc60006800000 */
[----:B------:R0:W-:Y:S04]  /*15b50*/  STL [R1+0x424], R0 ;  /* 0x0004240001007387 */ /* 0x0001e80000100800 */
[----:B------:R2:W-:Y:S01]  /*15b60*/  STL [R1+0x420], R3 ;  /* 0x0004200301007387 */ /* 0x0005e20000100800 */
[C---:B-1----:R-:W-:Y:S02]  /*15b70*/  SEL R2, R29.reuse, R22, !P5 ;  /* 0x000000161d027207 */ /* 0x042fe40006800000 */
[----:B0-----:R-:W-:-:S03]  /*15b80*/  SEL R0, R29, R23, !P5 ;  /* 0x000000171d007207 */ /* 0x001fc60006800000 */
[----:B------:R3:W-:Y:S01]  /*15b90*/  STL [R1+0x41c], R2 ;  /* 0x00041c0201007387 */ /* 0x0007e20000100800 */
[----:B--2---:R-:W-:-:S03]  /*15ba0*/  SEL R3, R29, R24, !P5 ;  /* 0x000000181d037207 */ /* 0x004fc60006800000 */
[----:B------:R5:W-:Y:S04]  /*15bb0*/  STL [R1+0x418], R0 ;  /* 0x0004180001007387 */ /* 0x000be80000100800 */
[----:B------:R-:W-:Y:S04]  /*15bc0*/  STL [R1+0x414], R3 ;  /* 0x0004140301007387 */ /* 0x000fe80000100800 */
[----:B------:R-:W2:Y:S01]  /*15bd0*/  LDL.LU R28, [R1+0x394] ;  /* 0x00039400011c7983 */ /* 0x000ea20000300800 */
[C---:B---3--:R-:W-:Y:S02]  /*15be0*/  SEL R2, R29.reuse, R25, !P5 ;  /* 0x000000191d027207 */ /* 0x048fe40006800000 */
[----:B-----5:R-:W-:-:S03]  /*15bf0*/  SEL R0, R29, R26, !P5 ;  /* 0x0000001a1d007207 */ /* 0x020fc60006800000 */
[----:B------:R-:W-:Y:S04]  /*15c00*/  STL [R1+0x410], R2 ;  /* 0x0004100201007387 */ /* 0x000fe80000100800 */
[----:B--2---:R0:W-:Y:S04]  /*15c10*/  STL [R1+0x337c], R28 ;  /* 0x00337c1c01007387 */ /* 0x0041e80000100800 */
[----:B------:R-:W-:Y:S04]  /*15c20*/  STL [R1+0x40c], R0 ;  /* 0x00040c0001007387 */ /* 0x000fe80000100800 */
[----:B0-----:R-:W2:Y:S04]  /*15c30*/  LDL.LU R28, [R1+0x398] ;  /* 0x00039800011c7983 */ /* 0x001ea80000300800 */
[----:B--2---:R0:W-:Y:S04]  /*15c40*/  STL [R1+0x3380], R28 ;  /* 0x0033801c01007387 */ /* 0x0041e80000100800 */
[----:B0-----:R-:W2:Y:S04]  /*15c50*/  LDL.LU R28, [R1+0x39c] ;  /* 0x00039c00011c7983 */ /* 0x001ea80000300800 */
[----:B--2---:R0:W-:Y:S04]  /*15c60*/  STL [R1+0x3384], R28 ;  /* 0x0033841c01007387 */ /* 0x0041e80000100800 */
[----:B0-----:R-:W2:Y:S04]  /*15c70*/  LDL.LU R28, [R1+0x3a0] ;  /* 0x0003a000011c7983 */ /* 0x001ea80000300800 */
[----:B------:R-:W3:Y:S04]  /*15c80*/  LDL.LU R0, [R1+0x390] ;  /* 0x0003900001007983 */ /* 0x000ee80000300800 */
[----:B------:R-:W4:Y:S04]  /*15c90*/  LDL.LU R2, [R1+0x38c] ;  /* 0x00038c0001027983 */ /* 0x000f280000300800 */
[----:B------:R-:W5:Y:S04]  /*15ca0*/  LDL.LU R3, [R1+0x388] ;  /* 0x0003880001037983 */ /* 0x000f680000300800 */
[----:B------:R-:W3:Y:S04]  /*15cb0*/  LDL.LU R4, [R1+0x384] ;  /* 0x0003840001047983 */ /* 0x000ee80000300800 */
        /* <DEDUP_REMOVED lines=22> */
[----:B------:R-:W3:Y:S01]  /*15e20*/  LDL.LU R26, [R1+0x328] ;  /* 0x00032800011a7983 */ /* 0x000ee20000300800 */
[----:B--2---:R-:W-:-:S05]  /*15e30*/  SEL R28, R29, R28, !P5 ;  /* 0x0000001c1d1c7207 */ /* 0x004fca0006800000 */
[----:B------:R0:W-:Y:S04]  /*15e40*/  STL [R1+0x408], R28 ;  /* 0x0004081c01007387 */ /* 0x0001e80000100800 */
[----:B0-----:R-:W2:Y:S02]  /*15e50*/  LDL.LU R28, [R1+0x3384] ;  /* 0x00338400011c7983 */ /* 0x001ea40000300800 */
[----:B--2---:R-:W-:-:S05]  /*15e60*/  SEL R28, R29, R28, !P5 ;  /* 0x0000001c1d1c7207 */ /* 0x004fca0006800000 */
[----:B------:R0:W-:Y:S04]  /*15e70*/  STL [R1+0x404], R28 ;  /* 0x0004041c01007387 */ /* 0x0001e80000100800 */
[----:B0-----:R-:W2:Y:S02]  /*15e80*/  LDL.LU R28, [R1+0x3380] ;  /* 0x00338000011c7983 */ /* 0x001ea40000300800 */
[----:B--2---:R-:W-:-:S05]  /*15e90*/  SEL R28, R29, R28, !P5 ;  /* 0x0000001c1d1c7207 */ /* 0x004fca0006800000 */
[----:B------:R0:W-:Y:S04]  /*15ea0*/  STL [R1+0x400], R28 ;  /* 0x0004001c01007387 */ /* 0x0001e80000100800 */
[----:B0-----:R-:W2:Y:S01]  /*15eb0*/  LDL.LU R28, [R1+0x337c] ;  /* 0x00337c00011c7983 */ /* 0x001ea20000300800 */
[C---:B----4-:R-:W-:Y:S02]  /*15ec0*/  SEL R2, R29.reuse, R2, !P5 ;  /* 0x000000021d027207 */ /* 0x050fe40006800000 */
[----:B--2---:R-:W-:-:S05]  /*15ed0*/  SEL R28, R29, R28, !P5 ;  /* 0x0000001c1d1c7207 */ /* 0x004fca0006800000 */
[----:B------:R3:W-:Y:S02]  /*15ee0*/  STL [R1+0x3fc], R28 ;  /* 0x0003fc1c01007387 */ /* 0x0007e40000100800 */
[C---:B---3--:R-:W-:Y:S02]  /*15ef0*/  SEL R28, R29.reuse, R0, !P5 ;  /* 0x000000001d1c7207 */ /* 0x048fe40006800000 */
[C---:B-----5:R-:W-:Y:S02]  /*15f00*/  SEL R0, R29.reuse, R3, !P5 ;  /* 0x000000031d007207 */ /* 0x060fe40006800000 */
[C---:B------:R-:W-:Y:S01]  /*15f10*/  SEL R3, R29.reuse, R4, !P5 ;  /* 0x000000041d037207 */ /* 0x040fe20006800000 */
[----:B------:R-:W-:Y:S04]  /*15f20*/  STL [R1+0x3f8], R28 ;  /* 0x0003f81c01007387 */ /* 0x000fe80000100800 */
[----:B------:R0:W-:Y:S04]  /*15f30*/  STL [R1+0x3f4], R2 ;  /* 0x0003f40201007387 */ /* 0x0001e80000100800 */
[----:B------:R1:W-:Y:S04]  /*15f40*/  STL [R1+0x3f0], R0 ;  /* 0x0003f00001007387 */ /* 0x0003e80000100800 */
[----:B------:R2:W-:Y:S01]  /*15f50*/  STL [R1+0x3ec], R3 ;  /* 0x0003ec0301007387 */ /* 0x0005e20000100800 */
[----:B0-----:R-:W-:-:S02]  /*15f60*/  SEL R2, R29, R27, !P5 ;  /* 0x0000001b1d027207 */ /* 0x001fc40006800000 */
[----:B-1----:R-:W-:-:S03]  /*15f70*/  SEL R0, R29, R5, !P5 ;  /* 0x000000051d007207 */ /* 0x002fc60006800000 */
[----:B------:R0:W-:Y:S01]  /*15f80*/  STL [R1+0x3e8], R2 ;  /* 0x0003e80201007387 */ /* 0x0001e20000100800 */
[----:B--2---:R-:W-:-:S03]  /*15f90*/  SEL R3, R29, R6, !P5 ;  /* 0x000000061d037207 */ /* 0x004fc60006800000 */
[----:B------:R1:W-:Y:S04]  /*15fa0*/  STL [R1+0x3e4], R0 ;  /* 0x0003e40001007387 */ /* 0x0003e80000100800 */
[----:B------:R2:W-:Y:S01]  /*15fb0*/  STL [R1+0x3e0], R3 ;  /* 0x0003e00301007387 */ /* 0x0005e20000100800 */
[C---:B0-----:R-:W-:Y:S02]  /*15fc0*/  SEL R2, R29.reuse, R7, !P5 ;  /* 0x000000071d027207 */ /* 0x041fe40006800000 */
        /* <DEDUP_REMOVED lines=34> */
[----:B------:R-:W-:Y:S04]  /*161f0*/  STL [R1+0x398], R3 ;  /* 0x0003980301007387 */ /* 0x000fe80000100800 */
[----:B------:R-:W2:Y:S01]  /*16200*/  LDL.LU R28, [R1+0x318] ;  /* 0x00031800011c7983 */ /* 0x000ea20000300800 */
[C---:B0-----:R-:W-:Y:S02]  /*16210*/  SEL R2, R29.reuse, R25, !P5 ;  /* 0x000000191d027207 */ /* 0x041fe40006800000 */
[----:B-1----:R-:W-:-:S03]  /*16220*/  SEL R0, R29, R26, !P5 ;  /* 0x0000001a1d007207 */ /* 0x002fc60006800000 */
        /* <DEDUP_REMOVED lines=529> */
[----:B------:R-:W3:Y:S01]  /*18340*/  LDL.LU R27, [R1] ;  /* 0x00000000011b7983 */ /* 0x000ee20000300800 */
        /* <DEDUP_REMOVED lines=9> */
[C---:B---3--:R-:W-:Y:S02]  /*183e0*/  SEL R0, R29.reuse, R0, !P5 ;  /* 0x000000001d007207 */ /* 0x048fe40006800000 */
[C---:B----4-:R-:W-:Y:S02]  /*183f0*/  SEL R2, R29.reuse, R2, !P5 ;  /* 0x000000021d027207 */ /* 0x050fe40006800000 */
[C---:B-----5:R-:W-:Y:S02]  /*18400*/  SEL R3, R29.reuse, R3, !P5 ;  /* 0x000000031d037207 */ /* 0x060fe40006800000 */
[----:B------:R-:W-:-:S02]  /*18410*/  SEL R4, R29, R4, !P5 ;  /* 0x000000041d047207 */ /* 0x000fc40006800000 */
[C---:B------:R-:W-:Y:S02]  /*18420*/  SEL R5, R29.reuse, R5, !P5 ;  /* 0x000000051d057207 */ /* 0x040fe40006800000 */
[C---:B------:R-:W-:Y:S02]  /*18430*/  SEL R6, R29.reuse, R6, !P5 ;  /* 0x000000061d067207 */ /* 0x040fe40006800000 */
[C---:B------:R-:W-:Y:S02]  /*18440*/  SEL R7, R29.reuse, R7, !P5 ;  /* 0x000000071d077207 */ /* 0x040fe40006800000 */
[C---:B------:R-:W-:Y:S02]  /*18450*/  SEL R8, R29.reuse, R8, !P5 ;  /* 0x000000081d087207 */ /* 0x040fe40006800000 */
[C---:B------:R-:W-:Y:S02]  /*18460*/  SEL R9, R29.reuse, R9, !P5 ;  /* 0x000000091d097207 */ /* 0x040fe40006800000 */
        /* <DEDUP_REMOVED lines=17> */
[----:B--2---:R-:W-:-:S05]  /*18580*/  SEL R28, R29, R28, !P5 ;  /* 0x0000001c1d1c7207 */ /* 0x004fca0006800000 */
[----:B------:R0:W-:Y:S04]  /*18590*/  STL [R1+0xd8], R28 ;  /* 0x0000d81c01007387 */ /* 0x0001e80000100800 */
[----:B0-----:R-:W2:Y:S04]  /*185a0*/  LDL.LU R28, [R1+0x3330] ;  /* 0x00333000011c7983 */ /* 0x001ea80000300800 */
[----:B------:R0:W-:Y:S04]  /*185b0*/  STL [R1+0xd4], R0 ;  /* 0x0000d40001007387 */ /* 0x0001e80000100800 */
[----:B0-----:R-:W3:Y:S04]  /*185c0*/  LDL.LU R0, [R1+0x332c] ;  /* 0x00332c0001007983 */ /* 0x001ee80000300800 */
[----:B------:R0:W-:Y:S04]  /*185d0*/  STL [R1+0xd0], R2 ;  /* 0x0000d00201007387 */ /* 0x0001e80000100800 */
[----:B0-----:R-:W4:Y:S04]  /*185e0*/  LDL.LU R2, [R1+0x3328] ;  /* 0x0033280001027983 */ /* 0x001f280000300800 */
[----:B------:R0:W-:Y:S04]  /*185f0*/  STL [R1+0xcc], R3 ;  /* 0x0000cc0301007387 */ /* 0x0001e80000100800 */
[----:B0-----:R-:W5:Y:S04]  /*18600*/  LDL.LU R3, [R1+0x3324] ;  /* 0x0033240001037983 */ /* 0x001f680000300800 */
[----:B------:R0:W-:Y:S04]  /*18610*/  STL [R1+0xc8], R4 ;  /* 0x0000c80401007387 */ /* 0x0001e80000100800 */
[----:B0-----:R-:W2:Y:S04]  /*18620*/  LDL.LU R4, [R1+0x3320] ;  /* 0x0033200001047983 */ /* 0x001ea80000300800 */
[----:B------:R0:W-:Y:S04]  /*18630*/  STL [R1+0xc4], R5 ;  /* 0x0000c40501007387 */ /* 0x0001e80000100800 */
[----:B0-----:R-:W2:Y:S04]  /*18640*/  LDL.LU R5, [R1+0x331c] ;  /* 0x00331c0001057983 */ /* 0x001ea80000300800 */
[----:B------:R0:W-:Y:S04]  /*18650*/  STL [R1+0xc0], R6 ;  /* 0x0000c00601007387 */ /* 0x0001e80000100800 */
[----:B0-----:R-:W3:Y:S04]  /*18660*/  LDL.LU R6, [R1+0x3318] ;  /* 0x0033180001067983 */ /* 0x001ee80000300800 */
        /* <DEDUP_REMOVED lines=39> */
[----:B0-----:R-:W3:Y:S01]  /*188e0*/  LDL.LU R26, [R1+0x32c8] ;  /* 0x0032c800011a7983 */ /* 0x001ee20000300800 */
[----:B------:R-:W-:-:S05]  /*188f0*/  SEL R27, R29, R27, !P5 ;  /* 0x0000001b1d1b7207 */ /* 0x000fca0006800000 */
[----:B------:R-:W-:Y:S01]  /*18900*/  STL [R1+0x6c], R27 ;  /* 0x00006c1b01007387 */ /* 0x000fe20000100800 */
[C---:B--2---:R-:W-:Y:S02]  /*18910*/  SEL R5, R29.reuse, R5, !P5 ;  /* 0x000000051d057207 */ /* 0x044fe40006800000 */
[C---:B------:R-:W-:Y:S02]  /*18920*/  SEL R4, R29.reuse, R4, !P5 ;  /* 0x000000041d047207 */ /* 0x040fe40006800000 */
[C---:B-----5:R-:W-:Y:S02]  /*18930*/  SEL R3, R29.reuse, R3, !P5 ;  /* 0x000000031d037207 */ /* 0x060fe40006800000 */
[C---:B----4-:R-:W-:Y:S02]  /*18940*/  SEL R2, R29.reuse, R2, !P5 ;  /* 0x000000021d027207 */ /* 0x050fe40006800000 */
[C---:B---3--:R-:W-:Y:S02]  /*18950*/  SEL R0, R29.reuse, R0, !P5 ;  /* 0x000000001d007207 */ /* 0x048fe40006800000 */
        /* <DEDUP_REMOVED lines=19> */
[----:B------:R-:W-:-:S05]  /*18a90*/  SEL R26, R29, R26, !P5 ;  /* 0x0000001a1d1a7207 */ /* 0x000fca0006800000 */
[----:B------:R0:W-:Y:S04]  /*18aa0*/  STL [R1+0x68], R26 ;  /* 0x0000681a01007387 */ /* 0x0001e80000100800 */
[----:B------:R-:W-:Y:S04]  /*18ab0*/  STL [R1+0x64], R25 ;  /* 0x0000641901007387 */ /* 0x000fe80000100800 */
        /* <DEDUP_REMOVED lines=9> */
[----:B------:R1:W-:Y:S04]  /*18b50*/  STL [R1+0x20], R15 ;  /* 0x0000200f01007387 */ /* 0x0003e80000100800 */
[----:B0-----:R-:W0:Y:S04]  /*18b60*/  S2R R26, SR_TID.X ;  /* 0x00000000001a7919 */ /* 0x001e280000002100 */
[----:B-1----:R-:W2:Y:S04]  /*18b70*/  LDL.LU R15, [R1+0x448] ;  /* 0x00044800010f7983 */ /* 0x002ea80000300800 */
[----:B------:R1:W-:Y:S04]  /*18b80*/  STL [R1+0x18], R14 ;  /* 0x0000180e01007387 */ /* 0x0003e80000100800 */
[----:B------:R-:W3:Y:S04]  /*18b90*/  LDL.LU R16, [R1+0x444] ;  /* 0x0004440001107983 */ /* 0x000ee80000300800 */
[----:B------:R-:W-:Y:S04]  /*18ba0*/  STL [R1+0x8], R13 ;  /* 0x0000080d01007387 */ /* 0x000fe80000100800 */
[----:B------:R-:W4:Y:S04]  /*18bb0*/  LDL.LU R17, [R1+0x440] ;  /* 0x0004400001117983 */ /* 0x000f280000300800 */
[----:B------:R-:W5:Y:S04]  /*18bc0*/  LDL.LU R18, [R1+0x43c] ;  /* 0x00043c0001127983 */ /* 0x000f680000300800 */
[----:B------:R-:W5:Y:S01]  /*18bd0*/  LDL.LU R19, [R1+0x438] ;  /* 0x0004380001137983 */ /* 0x000f620000300800 */
[----:B------:R-:W-:-:S03]  /*18be0*/  SEL R27, R29, R12, !P5 ;  /* 0x0000000c1d1b7207 */ /* 0x000fc60006800000 */
[----:B------:R-:W5:Y:S04]  /*18bf0*/  LDL.LU R20, [R1+0x434] ;  /* 0x0004340001147983 */ /* 0x000f680000300800 */
[----:B------:R-:W5:Y:S04]  /*18c00*/  LDL.LU R21, [R1+0x430] ;  /* 0x0004300001157983 */ /* 0x000f680000300800 */
[----:B------:R-:W5:Y:S04]  /*18c10*/  LDL.LU R22, [R1+0x42c] ;  /* 0x00042c0001167983 */ /* 0x000f680000300800 */
[----:B------:R-:W5:Y:S04]  /*18c20*/  LDL.LU R23, [R1+0x428] ;  /* 0x0004280001177983 */ /* 0x000f680000300800 */
[----:B------:R-:W5:Y:S04]  /*18c30*/  LDL.LU R24, [R1+0x424] ;  /* 0x0004240001187983 */ /* 0x000f680000300800 */
[----:B------:R-:W5:Y:S04]  /*18c40*/  LDL.LU R25, [R1+0x420] ;  /* 0x0004200001197983 */ /* 0x000f680000300800 */
[----:B------:R0:W-:Y:S04]  /*18c50*/  STL [R1+0x322c], R27 ;  /* 0x00322c1b01007387 */ /* 0x0001e80000100800 */
[----:B------:R-:W-:Y:S04]  /*18c60*/  STL [R1+0x3230], R11 ;  /* 0x0032300b01007387 */ /* 0x000fe80000100800 */
[----:B------:R1:W-:Y:S04]  /*18c70*/  STL [R1+0x3234], R10 ;  /* 0x0032340a01007387 */ /* 0x0003e80000100800 */
[----:B------:R-:W-:Y:S01]  /*18c80*/  STL [R1+0x3238], R9 ;  /* 0x0032380901007387 */ /* 0x000fe20000100800 */
[----:B0-----:R-:W-:-:S03]  /*18c90*/  LOP3.LUT R26, R26, 0x3f, RZ, 0xc0, !PT ;  /* 0x0000003f1a1a7812 */ /* 0x001fc600078ec0ff */
[----:B------:R-:W-:Y:S01]  /*18ca0*/  STL [R1+0x323c], R8 ;  /* 0x00323c0801007387 */ /* 0x000fe20000100800 */
[----:B------:R-:W-:-:S03]  /*18cb0*/  SEL R29, R29, R28, !P5 ;  /* 0x0000001c1d1d7207 */ /* 0x000fc60006800000 */
[----:B------:R-:W-:Y:S04]  /*18cc0*/  STL [R1+0x3240], R7 ;  /* 0x0032400701007387 */ /* 0x000fe80000100800 */
[----:B------:R-:W-:Y:S04]  /*18cd0*/  STL [R1+0x3244], R6 ;  /* 0x0032440601007387 */ /* 0x000fe80000100800 */
[----:B------:R-:W-:Y:S04]  /*18ce0*/  STL [R1+0x3248], R5 ;  /* 0x0032480501007387 */ /* 0x000fe80000100800 */
[----:B------:R-:W-:Y:S01]  /*18cf0*/  STL [R1+0x324c], R4 ;  /* 0x00324c0401007387 */ /* 0x000fe20000100800 */
[----:B-1----:R-:W-:-:S03]  /*18d00*/  IMAD R14, R26, c[0x0][0x18c], RZ ;  /* 0x000063001a0e7a24 */ /* 0x002fc600078e02ff */
[----:B------:R-:W-:Y:S04]  /*18d10*/  STL [R1+0x3250], R3 ;  /* 0x0032500301007387 */ /* 0x000fe80000100800 */
[----:B------:R-:W-:Y:S04]  /*18d20*/  STL [R1+0x3254], R2 ;  /* 0x0032540201007387 */ /* 0x000fe80000100800 */
[----:B------:R2:W-:Y:S04]  /*18d30*/  STL [R1+0x3258], R0 ;  /* 0x0032580001007387 */ /* 0x0005e80000100800 */
[----:B------:R-:W-:Y:S04]  /*18d40*/  STL [R1+0x325c], R29 ;  /* 0x00325c1d01007387 */ /* 0x000fe80000100800 */
[----:B------:R-:W5:Y:S01]  /*18d50*/  LDL.LU R26, [R1+0x41c] ;  /* 0x00041c00011a7983 */ /* 0x000f620000300800 */
[----:B------:R-:W-:-:S03]  /*18d60*/  LEA.HI.X.SX32 R12, R14, c[0x0][0x16c], 0x1, P6 ;  /* 0x00005b000e0c7a11 */ /* 0x000fc600030f0eff */
[----:B------:R-:W5:Y:S04]  /*18d70*/  LDL.LU R27, [R1+0x418] ;  /* 0x00041800011b7983 */ /* 0x000f680000300800 */
[----:B------:R-:W5:Y:S04]  /*18d80*/  LDL.LU R10, [R1+0x414] ;  /* 0x00041400010a7983 */ /* 0x000f680000300800 */
[----:B------:R-:W5:Y:S04]  /*18d90*/  LDL.LU R11, [R1+0x410] ;  /* 0x00041000010b7983 */ /* 0x000f680000300800 */
[----:B------:R-:W5:Y:S04]  /*18da0*/  LDL.LU R13, [R1+0x40c] ;  /* 0x00040c00010d7983 */ /* 0x000f680000300800 */
[----:B------:R-:W-:Y:S04]  /*18db0*/  STL [R1+0x3224], R12 ;  /* 0x0032240c01007387 */ /* 0x000fe80000100800 */
[----:B------:R-:W5:Y:S01]  /*18dc0*/  LDL.LU R14, [R1+0x408] ;  /* 0x00040800010e7983 */ /* 0x000f620000300800 */
[----:B--2---:R-:W-:-:S05]  /*18dd0*/  IMAD R0, R15, c[0x0][0x184], RZ ;  /* 0x000061000f007a24 */ /* 0x004fca00078e02ff */
[----:B------:R4:W-:Y:S01]  /*18de0*/  STL [R1+0x448], R0 ;  /* 0x0004480001007387 */ /* 0x0009e20000100800 */
[----:B---3--:R-:W-:-:S03]  /*18df0*/  IMAD R2, R16, c[0x0][0x184], RZ ;  /* 0x0000610010027a24 */ /* 0x008fc600078e02ff */
[----:B------:R-:W2:Y:S04]  /*18e00*/  LDL.LU R15, [R1+0x404] ;  /* 0x00040400010f7983 */ /* 0x000ea80000300800 */
[----:B------:R-:W-:Y:S01]  /*18e10*/  STL [R1+0x444], R2 ;  /* 0x0004440201007387 */ /* 0x000fe20000100800 */
[----:B----4-:R-:W-:-:S03]  /*18e20*/  IMAD R0, R17, c[0x0][0x184], RZ ;  /* 0x0000610011007a24 */ /* 0x010fc600078e02ff */
[----:B------:R-:W3:Y:S01]  /*18e30*/  LDL.LU R16, [R1+0x400] ;  /* 0x0004000001107983 */ /* 0x000ee20000300800 */
[----:B-----5:R-:W-:-:S03]  /*18e40*/  IMAD R12, R18, c[0x0][0x184], RZ ;  /* 0x00006100120c7a24 */ /* 0x020fc600078e02ff */
[----:B------:R0:W-:Y:S04]  /*18e50*/  STL [R1+0x440], R0 ;  /* 0x0004400001007387 */ /* 0x0001e80000100800 */
[----:B------:R-:W4:Y:S04]  /*18e60*/  LDL.LU R17, [R1+0x3fc] ;  /* 0x0003fc0001117983 */ /* 0x000f280000300800 */
[----:B------:R-:W5:Y:S01]  /*18e70*/  LDL.LU R18, [R1+0x3f8] ;  /* 0x0003f80001127983 */ /* 0x000f620000300800 */
[----:B0-----:R-:W-:-:S03]  /*18e80*/  IMAD R0, R19, c[0x0][0x190], RZ ;  /* 0x0000640013007a24 */ /* 0x001fc600078e02ff */
[----:B------:R-:W-:Y:S01]  /*18e90*/  STL [R1+0x3260], R12 ;  /* 0x0032600c01007387 */ /* 0x000fe20000100800 */
[----:B------:R-:W-:-:S03]  /*18ea0*/  IMAD R2, R20, c[0x0][0x190], RZ ;  /* 0x0000640014027a24 */ /* 0x000fc600078e02ff */
[----:B------:R-:W5:Y:S04]  /*18eb0*/  LDL.LU R19, [R1+0x3f4] ;  /* 0x0003f40001137983 */ /* 0x000f680000300800 */
[----:B------:R0:W-:Y:S04]  /*18ec0*/  STL [R1+0x40], R0 ;  /* 0x0000400001007387 */ /* 0x0001e80000100800 */
[----:B------:R-:W5:Y:S01]  /*18ed0*/  LDL.LU R20, [R1+0x3f0] ;  /* 0x0003f00001147983 */ /* 0x000f620000300800 */
[----:B0-----:R-:W-:-:S03]  /*18ee0*/  IMAD R0, R21, c[0x0][0x190], RZ ;  /* 0x0000640015007a24 */ /* 0x001fc600078e02ff */
[----:B------:R0:W-:Y:S04]  /*18ef0*/  STL [R1+0x38], R2 ;  /* 0x0000380201007387 */ /* 0x0001e80000100800 */
[----:B------:R-:W5:Y:S04]  /*18f00*/  LDL.LU R21, [R1+0x3ec] ;  /* 0x0003ec0001157983 */ /* 0x000f680000300800 */
[----:B------:R1:W-:Y:S01]  /*18f10*/  STL [R1+0x34], R0 ;  /* 0x0000340001007387 */ /* 0x0003e20000100800 */
[----:B0-----:R-:W-:-:S03]  /*18f20*/  IMAD R2, R22, c[0x0][0x190], RZ ;  /* 0x0000640016027a24 */ /* 0x001fc600078e02ff */
[----:B------:R-:W5:Y:S01]  /*18f30*/  LDL.LU R22, [R1+0x3e8] ;  /* 0x0003e80001167983 */ /* 0x000f620000300800 */
[----:B-1----:R-:W-:-:S03]  /*18f40*/  IMAD R0, R23, c[0x0][0x190], RZ ;  /* 0x0000640017007a24 */ /* 0x002fc600078e02ff */
        /* <DEDUP_REMOVED lines=15> */
[----:B0-----:R-:W-:Y:S02]  /*19040*/  IMAD R2, R10, c[0x0][0x190], RZ ;  /* 0x000064000a027a24 */ /* 0x001fe400078e02ff */
[----:B------:R-:W-:-:S03]  /*19050*/  IMAD R13, R13, c[0x0][0x190], RZ ;  /* 0x000064000d0d7a24 */ /* 0x000fc600078e02ff */
[----:B------:R-:W-:Y:S01]  /*19060*/  STL [R1+0xc], R2 ;  /* 0x00000c0201007387 */ /* 0x000fe20000100800 */
[----:B-1----:R-:W-:Y:S02]  /*19070*/  IMAD R0, R11, c[0x0][0x190], RZ ;  /* 0x000064000b007a24 */ /* 0x002fe400078e02ff */
[----:B------:R-:W-:Y:S01]  /*19080*/  IMAD R14, R14, c[0x0][0x190], RZ ;  /* 0x000064000e0e7a24 */ /* 0x000fe200078e02ff */
[----:B------:R-:W-:Y:S04]  /*19090*/  STL [R1+0x3214], R13 ;  /* 0x0032140d01007387 */ /* 0x000fe80000100800 */
[----:B------:R-:W-:Y:S04]  /*190a0*/  STL [R1+0x4], R0 ;  /* 0x0000040001007387 */ /* 0x000fe80000100800 */
[----:B------:R-:W-:Y:S01]  /*190b0*/  STL [R1+0x3218], R14 ;  /* 0x0032180e01007387 */ /* 0x000fe20000100800 */
[----:B--2---:R-:W-:-:S02]  /*190c0*/  IMAD R15, R15, c[0x0][0x190], RZ ;  /* 0x000064000f0f7a24 */ /* 0x004fc400078e02ff */
[----:B---3--:R-:W-:-:S03]  /*190d0*/  IMAD R16, R16, c[0x0][0x190], RZ ;  /* 0x0000640010107a24 */ /* 0x008fc600078e02ff */
[----:B------:R-:W-:Y:S01]  /*190e0*/  STL [R1+0x321c], R15 ;  /* 0x00321c0f01007387 */ /* 0x000fe20000100800 */
[----:B----4-:R-:W-:-:S03]  /*190f0*/  IMAD R17, R17, c[0x0][0x190], RZ ;  /* 0x0000640011117a24 */ /* 0x010fc600078e02ff */
[----:B------:R-:W-:Y:S01]  /*19100*/  STL [R1+0x3220], R16 ;  /* 0x0032201001007387 */ /* 0x000fe20000100800 */
[----:B-----5:R-:W-:-:S03]  /*19110*/  IMAD R18, R18, c[0x0][0x190], RZ ;  /* 0x0000640012127a24 */ /* 0x020fc600078e02ff */
[----:B------:R-:W-:Y:S01]  /*19120*/  STL [R1+0x3264], R17 ;  /* 0x0032641101007387 */ /* 0x000fe20000100800 */
[----:B------:R-:W-:-:S03]  /*19130*/  IMAD R19, R19, c[0x0][0x190], RZ ;  /* 0x0000640013137a24 */ /* 0x000fc600078e02ff */
[----:B------:R-:W-:Y:S01]  /*19140*/  STL [R1+0x3268], R18 ;  /* 0x0032681201007387 */ /* 0x000fe20000100800 */
[----:B------:R-:W-:-:S03]  /*19150*/  IMAD R20, R20, c[0x0][0x190], RZ ;  /* 0x0000640014147a24 */ /* 0x000fc600078e02ff */
[----:B------:R-:W-:Y:S04]  /*19160*/  STL [R1+0x326c], R19 ;  /* 0x00326c1301007387 */ /* 0x000fe80000100800 */
[----:B------:R-:W-:Y:S01]  /*19170*/  STL [R1+0x3270], R20 ;  /* 0x0032701401007387 */ /* 0x000fe20000100800 */
[----:B------:R-:W-:Y:S02]  /*19180*/  IMAD R21, R21, c[0x0][0x190], RZ ;  /* 0x0000640015157a24 */ /* 0x000fe400078e02ff */
[----:B------:R-:W-:-:S03]  /*19190*/  IMAD R22, R22, c[0x0][0x190], RZ ;  /* 0x0000640016167a24 */ /* 0x000fc600078e02ff */
[----:B------:R-:W-:Y:S04]  /*191a0*/  STL [R1+0x3274], R21 ;  /* 0x0032741501007387 */ /* 0x000fe80000100800 */
[----:B------:R-:W-:Y:S01]  /*191b0*/  STL [R1+0x3278], R22 ;  /* 0x0032781601007387 */ /* 0x000fe20000100800 */
[----:B------:R-:W-:Y:S02]  /*191c0*/  IMAD R23, R23, c[0x0][0x190], RZ ;  /* 0x0000640017177a24 */ /* 0x000fe400078e02ff */
[----:B------:R-:W-:-:S03]  /*191d0*/  IMAD R24, R24, c[0x0][0x190], RZ ;  /* 0x0000640018187a24 */ /* 0x000fc600078e02ff */
[----:B------:R-:W-:Y:S04]  /*191e0*/  STL [R1+0x327c], R23 ;  /* 0x00327c1701007387 */ /* 0x000fe80000100800 */
[----:B------:R-:W-:Y:S01]  /*191f0*/  STL [R1+0x3280], R24 ;  /* 0x0032801801007387 */ /* 0x000fe20000100800 */
[----:B------:R-:W-:-:S05]  /*19200*/  IMAD R25, R25, c[0x0][0x190], RZ ;  /* 0x0000640019197a24 */ /* 0x000fca00078e02ff */
[----:B------:R-:W-:Y:S01]  /*19210*/  STL [R1+0x3284], R25 ;  /* 0x0032841901007387 */ /* 0x000fe20000100800 */
[----:B------:R-:W-:-:S05]  /*19220*/  IMAD R26, R26, c[0x0][0x190], RZ ;  /* 0x000064001a1a7a24 */ /* 0x000fca00078e02ff */
[----:B------:R0:W-:Y:S04]  /*19230*/  STL [R1+0x3288], R26 ;  /* 0x0032881a01007387 */ /* 0x0001e80000100800 */
[----:B0-----:R-:W2:Y:S04]  /*19240*/  LDL.LU R26, [R1+0x3c4] ;  /* 0x0003c400011a7983 */ /* 0x001ea80000300800 */
[----:B--2---:R0:W-:Y:S04]  /*19250*/  STL [R1+0x32c0], R26 ;  /* 0x0032c01a01007387 */ /* 0x0041e80000100800 */
[----:B0-----:R-:W2:Y:S01]  /*19260*/  LDL.LU R26, [R1+0x3cc] ;  /* 0x0003cc00011a7983 */ /* 0x001ea20000300800 */
[----:B------:R-:W-:-:S03]  /*19270*/  IMAD R28, R27, c[0x0][0x190], RZ ;  /* 0x000064001b1c7a24 */ /* 0x000fc600078e02ff */
        /* <DEDUP_REMOVED lines=29> */
[----:B------:R0:W-:Y:S04]  /*19450*/  STL [R1+0x328c], R28 ;  /* 0x00328c1c01007387 */ /* 0x0001e80000100800 */
[----:B0-----:R-:W3:Y:S01]  /*19460*/  LDL.LU R28, [R1+0x3c8] ;  /* 0x0003c800011c7983 */ /* 0x001ee20000300800 */
[----:B--2---:R-:W-:-:S05]  /*19470*/  IMAD R26, R26, c[0x0][0x190], RZ ;  /* 0x000064001a1a7a24 */ /* 0x004fca00078e02ff */
[----:B------:R0:W-:Y:S04]  /*19480*/  STL [R1+0x208], R26 ;  /* 0x0002081a01007387 */ /* 0x0001e80000100800 */
[----:B0-----:R-:W2:Y:S02]  /*19490*/  LDL.LU R26, [R1+0x32c4] ;  /* 0x0032c400011a7983 */ /* 0x001ea40000300800 */
[----:B--2---:R-:W-:-:S05]  /*194a0*/  IMAD R26, R26, c[0x0][0x190], RZ ;  /* 0x000064001a1a7a24 */ /* 0x004fca00078e02ff */
[----:B------:R0:W-:Y:S04]  /*194b0*/  STL [R1+0x218], R26 ;  /* 0x0002181a01007387 */ /* 0x0001e80000100800 */
[----:B0-----:R-:W2:Y:S01]  /*194c0*/  LDL.LU R26, [R1+0x32c0] ;  /* 0x0032c000011a7983 */ /* 0x001ea20000300800 */
[----:B---3--:R-:W-:-:S05]  /*194d0*/  IMAD R28, R28, c[0x0][0x190], RZ ;  /* 0x000064001c1c7a24 */ /* 0x008fca00078e02ff */
[----:B------:R0:W-:Y:S02]  /*194e0*/  STL [R1+0x230], R28 ;  /* 0x0002301c01007387 */ /* 0x0001e40000100800 */
[----:B0-----:R-:W-:Y:S02]  /*194f0*/  IMAD R28, R25, c[0x0][0x190], RZ ;  /* 0x00006400191c7a24 */ /* 0x001fe400078e02ff */
[----:B-----5:R-:W-:Y:S02]  /*19500*/  IMAD R25, R23, c[0x0][0x190], RZ ;  /* 0x0000640017197a24 */ /* 0x020fe400078e02ff */
[----:B------:R-:W-:Y:S02]  /*19510*/  IMAD R23, R21, c[0x0][0x190], RZ ;  /* 0x0000640015177a24 */ /* 0x000fe400078e02ff */
[----:B------:R-:W-:Y:S02]  /*19520*/  IMAD R21, R19, c[0x0][0x190], RZ ;  /* 0x0000640013157a24 */ /* 0x000fe400078e02ff */
[----:B------:R-:W-:-:S02]  /*19530*/  IMAD R19, R17, c[0x0][0x190], RZ ;  /* 0x0000640011137a24 */ /* 0x000fc400078e02ff */
[----:B------:R-:W-:Y:S02]  /*19540*/  IMAD R17, R15, c[0x0][0x190], RZ ;  /* 0x000064000f117a24 */ /* 0x000fe400078e02ff */
[----:B------:R-:W-:Y:S02]  /*19550*/  IMAD R15, R13, c[0x0][0x190], RZ ;  /* 0x000064000d0f7a24 */ /* 0x000fe400078e02ff */
[----:B------:R-:W-:Y:S02]  /*19560*/  IMAD R13, R29, c[0x0][0x190], RZ ;  /* 0x000064001d0d7a24 */ /* 0x000fe400078e02ff */
[----:B------:R-:W-:Y:S02]  /*19570*/  IMAD R2, R2, c[0x0][0x190], RZ ;  /* 0x0000640002027a24 */ /* 0x000fe400078e02ff */
[----:B--2---:R-:W-:-:S05]  /*19580*/  IMAD R26, R26, c[0x0][0x190], RZ ;  /* 0x000064001a1a7a24 */ /* 0x004fca00078e02ff */
[----:B------:R4:W-:Y:S04]  /*19590*/  STL [R1+0x240], R26 ;  /* 0x0002401a01007387 */ /* 0x0009e80000100800 */
[----:B------:R-:W-:Y:S01]  /*195a0*/  STL [R1+0x258], R28 ;  /* 0x0002581c01007387 */ /* 0x000fe20000100800 */
[----:B----4-:R-:W-:Y:S02]  /*195b0*/  IMAD R26, R24, c[0x0][0x190], RZ ;  /* 0x00006400181a7a24 */ /* 0x010fe400078e02ff */
[----:B------:R-:W-:Y:S02]  /*195c0*/  IMAD R24, R22, c[0x0][0x190], RZ ;  /* 0x0000640016187a24 */ /* 0x000fe400078e02ff */
[----:B------:R-:W-:Y:S01]  /*195d0*/  IMAD R22, R20, c[0x0][0x190], RZ ;  /* 0x0000640014167a24 */ /* 0x000fe200078e02ff */
[----:B------:R-:W-:Y:S01]  /*195e0*/  STL [R1+0x26c], R26 ;  /* 0x00026c1a01007387 */ /* 0x000fe20000100800 */
[----:B------:R-:W-:-:S03]  /*195f0*/  IMAD R20, R18, c[0x0][0x190], RZ ;  /* 0x0000640012147a24 */ /* 0x000fc600078e02ff */
[----:B------:R-:W-:Y:S01]  /*19600*/  STL [R1+0x280], R25 ;  /* 0x0002801901007387 */ /* 0x000fe20000100800 */
[----:B------:R-:W-:-:S03]  /*19610*/  IMAD R18, R16, c[0x0][0x190], RZ ;  /* 0x0000640010127a24 */ /* 0x000fc600078e02ff */
[----:B------:R-:W-:Y:S01]  /*19620*/  STL [R1+0x298], R24 ;  /* 0x0002981801007387 */ /* 0x000fe20000100800 */
[----:B------:R-:W-:-:S03]  /*19630*/  IMAD R16, R14, c[0x0][0x190], RZ ;  /* 0x000064000e107a24 */ /* 0x000fc600078e02ff */
[----:B------:R-:W-:Y:S01]  /*19640*/  STL [R1+0x2ac], R23 ;  /* 0x0002ac1701007387 */ /* 0x000fe20000100800 */
[----:B------:R-:W-:-:S03]  /*19650*/  IMAD R14, R12, c[0x0][0x190], RZ ;  /* 0x000064000c0e7a24 */ /* 0x000fc600078e02ff */
[----:B------:R-:W-:Y:S04]  /*19660*/  STL [R1+0x2c0], R22 ;  /* 0x0002c01601007387 */ /* 0x000fe80000100800 */
[----:B------:R-:W-:Y:S01]  /*19670*/  STL [R1+0x2d8], R21 ;  /* 0x0002d81501007387 */ /* 0x000fe20000100800 */
[----:B------:R-:W-:-:S03]  /*19680*/  IMAD R12, R0, c[0x0][0x190], RZ ;  /* 0x00006400000c7a24 */ /* 0x000fc600078e02ff */
[----:B------:R-:W-:Y:S04]  /*19690*/  STL [R1+0x2e8], R20 ;  /* 0x0002e81401007387 */ /* 0x000fe80000100800 */
[----:B------:R-:W-:Y:S01]  /*196a0*/  STL [R1+0x300], R19 ;  /* 0x0003001301007387 */ /* 0x000fe20000100800 */
[----:B------:R-:W-:-:S03]  /*196b0*/  IMAD R0, R3, c[0x0][0x190], RZ ;  /* 0x0000640003007a24 */ /* 0x000fc600078e02ff */
[----:B------:R-:W-:Y:S01]  /*196c0*/  STL [R1+0x310], R18 ;  /* 0x0003101201007387 */ /* 0x000fe20000100800 */
[----:B------:R-:W-:-:S03]  /*196d0*/  IMAD R3, R4, c[0x0][0x190], RZ ;  /* 0x0000640004037a24 */ /* 0x000fc600078e02ff */
[----:B------:R-:W-:Y:S04]  /*196e0*/  STL [R1+0x328], R17 ;  /* 0x0003281101007387 */ /* 0x000fe80000100800 */
[----:B------:R-:W-:Y:S04]  /*196f0*/  STL [R1+0x338], R16 ;  /* 0x0003381001007387 */ /* 0x000fe80000100800 */
[----:B------:R-:W-:Y:S04]  /*19700*/  STL [R1+0x350], R15 ;  /* 0x0003500f01007387 */ /* 0x000fe80000100800 */
[----:B------:R-:W-:Y:S04]  /*19710*/  STL [R1+0x364], R14 ;  /* 0x0003640e01007387 */ /* 0x000fe80000100800 */
[----:B------:R-:W-:Y:S04]  /*19720*/  STL [R1+0x378], R13 ;  /* 0x0003780d01007387 */ /* 0x000fe80000100800 */
[----:B------:R-:W-:Y:S04]  /*19730*/  STL [R1+0x390], R12 ;  /* 0x0003900c01007387 */ /* 0x000fe80000100800 */
[----:B------:R0:W-:Y:S04]  /*19740*/  STL [R1+0x394], R2 ;  /* 0x0003940201007387 */ /* 0x0001e80000100800 */
[----:B------:R1:W-:Y:S04]  /*19750*/  STL [R1+0x38c], R0 ;  /* 0x00038c0001007387 */ /* 0x0003e80000100800 */
[----:B------:R2:W-:Y:S01]  /*19760*/  STL [R1+0x388], R3 ;  /* 0x0003880301007387 */ /* 0x0005e20000100800 */
[----:B0-----:R-:W-:-:S02]  /*19770*/  IMAD R2, R5, c[0x0][0x190], RZ ;  /* 0x0000640005027a24 */ /* 0x001fc400078e02ff */
[----:B-1----:R-:W-:-:S03]  /*19780*/  IMAD R0, R6, c[0x0][0x190], RZ ;  /* 0x0000640006007a24 */ /* 0x002fc600078e02ff */
[----:B------:R0:W-:Y:S01]  /*19790*/  STL [R1+0x384], R2 ;  /* 0x0003840201007387 */ /* 0x0001e20000100800 */
[----:B--2---:R-:W-:-:S03]  /*197a0*/  IMAD R3, R7, c[0x0][0x190], RZ ;  /* 0x0000640007037a24 */ /* 0x004fc600078e02ff */
[----:B------:R1:W-:Y:S04]  /*197b0*/  STL [R1+0x380], R0 ;  /* 0x0003800001007387 */ /* 0x0003e80000100800 */
[----:B------:R2:W-:Y:S01]  /*197c0*/  STL [R1+0x37c], R3 ;  /* 0x00037c0301007387 */ /* 0x0005e20000100800 */
[----:B0-----:R-:W-:Y:S02]  /*197d0*/  IMAD R2, R8, c[0x0][0x190], RZ ;  /* 0x0000640008027a24 */ /* 0x001fe400078e02ff */
[----:B-1----:R-:W-:-:S03]  /*197e0*/  IMAD R0, R9, c[0x0][0x190], RZ ;  /* 0x0000640009007a24 */ /* 0x002fc600078e02ff */
[----:B------:R0:W-:Y:S01]  /*197f0*/  STL [R1+0x374], R2 ;  /* 0x0003740201007387 */ /* 0x0001e20000100800 */
[----:B--2---:R-:W-:-:S03]  /*19800*/  IMAD R3, R10, c[0x0][0x190], RZ ;  /* 0x000064000a037a24 */ /* 0x004fc600078e02ff */
[----:B------:R1:W-:Y:S04]  /*19810*/  STL [R1+0x370], R0 ;  /* 0x0003700001007387 */ /* 0x0003e80000100800 */
[----:B------:R-:W-:Y:S04]  /*19820*/  STL [R1+0x36c], R3 ;  /* 0x00036c0301007387 */ /* 0x000fe80000100800 */
[----:B------:R-:W2:Y:S01]  /*19830*/  LDL.LU R28, [R1+0x354] ;  /* 0x00035400011c7983 */ /* 0x000ea20000300800 */
[----:B0-----:R-:W-:Y:S02]  /*19840*/  IMAD R2, R11, c[0x0][0x190], RZ ;  /* 0x000064000b027a24 */ /* 0x001fe400078e02ff */
[----:B-1----:R-:W-:-:S03]  /*19850*/  IMAD R0, R27, c[0x0][0x190], RZ ;  /* 0x000064001b007a24 */ /* 0x002fc600078e02ff */
[----:B------:R-:W-:Y:S04]  /*19860*/  STL [R1+0x368], R2 ;  /* 0x0003680201007387 */ /* 0x000fe80000100800 */
[----:B--2---:R0:W-:Y:S04]  /*19870*/  STL [R1+0x32b8], R28 ;  /* 0x0032b81c01007387 */ /* 0x0041e80000100800 */
[----:B------:R-:W-:Y:S04]  /*19880*/  STL [R1+0x360], R0 ;  /* 0x0003600001007387 */ /* 0x000fe80000100800 */
        /* <DEDUP_REMOVED lines=31> */
[----:B--2---:R-:W-:-:S05]  /*19a80*/  IMAD R28, R28, c[0x0][0x190], RZ ;  /* 0x000064001c1c7a24 */ /* 0x004fca00078e02ff */
[----:B------:R0:W-:Y:S04]  /*19a90*/  STL [R1+0x35c], R28 ;  /* 0x00035c1c01007387 */ /* 0x0001e80000100800 */
[----:B0-----:R-:W2:Y:S02]  /*19aa0*/  LDL.LU R28, [R1+0x32bc] ;  /* 0x0032bc00011c7983 */ /* 0x001ea40000300800 */
[----:B--2---:R-:W-:-:S05]  /*19ab0*/  IMAD R28, R28, c[0x0][0x190], RZ ;  /* 0x000064001c1c7a24 */ /* 0x004fca00078e02ff */
[----:B------:R0:W-:Y:S04]  /*19ac0*/  STL [R1+0x358], R28 ;  /* 0x0003581c01007387 */ /* 0x0001e80000100800 */
[----:B0-----:R-:W2:Y:S01]  /*19ad0*/  LDL.LU R28, [R1+0x32b8] ;  /* 0x0032b800011c7983 */ /* 0x001ea20000300800 */
[----:B---3--:R-:W-:Y:S02]  /*19ae0*/  IMAD R26, R26, c[0x0][0x190], RZ ;  /* 0x000064001a1a7a24 */ /* 0x008fe400078e02ff */
[----:B------:R-:W-:Y:S02]  /*19af0*/  IMAD R2, R2, c[0x0][0x190], RZ ;  /* 0x0000640002027a24 */ /* 0x000fe400078e02ff */
[----:B--2---:R-:W-:-:S05]  /*19b00*/  IMAD R28, R28, c[0x0][0x190], RZ ;  /* 0x000064001c1c7a24 */ /* 0x004fca00078e02ff */
[----:B------:R4:W-:Y:S04]  /*19b10*/  STL [R1+0x354], R28 ;  /* 0x0003541c01007387 */ /* 0x0009e80000100800 */
[----:B------:R5:W-:Y:S01]  /*19b20*/  STL [R1+0x34c], R26 ;  /* 0x00034c1a01007387 */ /* 0x000be20000100800 */
[----:B----4-:R-:W-:Y:S02]  /*19b30*/  IMAD R28, R25, c[0x0][0x190], RZ ;  /* 0x00006400191c7a24 */ /* 0x010fe400078e02ff */
[----:B------:R-:W-:Y:S02]  /*19b40*/  IMAD R25, R23, c[0x0][0x190], RZ ;  /* 0x0000640017197a24 */ /* 0x000fe400078e02ff */
[----:B-----5:R-:W-:Y:S02]  /*19b50*/  IMAD R26, R24, c[0x0][0x190], RZ ;  /* 0x00006400181a7a24 */ /* 0x020fe400078e02ff */
[----:B------:R-:W-:Y:S01]  /*19b60*/  IMAD R24, R22, c[0x0][0x190], RZ ;  /* 0x0000640016187a24 */ /* 0x000fe200078e02ff */
[----:B------:R-:W-:Y:S01]  /*19b70*/  STL [R1+0x348], R28 ;  /* 0x0003481c01007387 */ /* 0x000fe20000100800 */
[----:B------:R-:W-:-:S02]  /*19b80*/  IMAD R23, R21, c[0x0][0x190], RZ ;  /* 0x0000640015177a24 */ /* 0x000fc400078e02ff */
[----:B------:R-:W-:Y:S01]  /*19b90*/  IMAD R22, R20, c[0x0][0x190], RZ ;  /* 0x0000640014167a24 */ /* 0x000fe200078e02ff */
[----:B------:R-:W-:Y:S01]  /*19ba0*/  STL [R1+0x344], R26 ;  /* 0x0003441a01007387 */ /* 0x000fe20000100800 */
[----:B------:R-:W-:Y:S02]  /*19bb0*/  IMAD R21, R19, c[0x0][0x190], RZ ;  /* 0x0000640013157a24 */ /* 0x000fe400078e02ff */
[----:B------:R-:W-:Y:S01]  /*19bc0*/  IMAD R20, R18, c[0x0][0x190], RZ ;  /* 0x0000640012147a24 */ /* 0x000fe200078e02ff */
[----:B------:R-:W-:Y:S01]  /*19bd0*/  STL [R1+0x340], R25 ;  /* 0x0003401901007387 */ /* 0x000fe20000100800 */
        /* <DEDUP_REMOVED lines=470> */
[----:B----4-:R-:W-:Y:S02]  /*1b940*/  IMAD R25, R25, c[0x0][0x190], RZ ;  /* 0x0000640019197a24 */ /* 0x010fe400078e02ff */
[----:B-----5:R-:W-:Y:S02]  /*1b950*/  IMAD R24, R24, c[0x0][0x190], RZ ;  /* 0x0000640018187a24 */ /* 0x020fe400078e02ff */
[----:B------:R-:W-:-:S02]  /*1b960*/  IMAD R23, R23, c[0x0][0x190], RZ ;  /* 0x0000640017177a24 */ /* 0x000fc400078e02ff */
[----:B------:R-:W-:Y:S02]  /*1b970*/  IMAD R22, R22, c[0x0][0x190], RZ ;  /* 0x0000640016167a24 */ /* 0x000fe400078e02ff */
[----:B------:R-:W-:Y:S02]  /*1b980*/  IMAD R21, R21, c[0x0][0x190], RZ ;  /* 0x0000640015157a24 */ /* 0x000fe400078e02ff */
[----:B------:R-:W-:Y:S02]  /*1b990*/  IMAD R20, R20, c[0x0][0x190], RZ ;  /* 0x0000640014147a24 */ /* 0x000fe400078e02ff */
[----:B------:R-:W-:Y:S02]  /*1b9a0*/  IMAD R19, R19, c[0x0][0x190], RZ ;  /* 0x0000640013137a24 */ /* 0x000fe400078e02ff */
[----:B------:R-:W-:Y:S02]  /*1b9b0*/  IMAD R18, R18, c[0x0][0x190], RZ ;  /* 0x0000640012127a24 */ /* 0x000fe400078e02ff */
        /* <DEDUP_REMOVED lines=15> */
[----:B--2---:R-:W-:-:S05]  /*1bab0*/  IMAD R28, R28, c[0x0][0x190], RZ ;  /* 0x000064001c1c7a24 */ /* 0x004fca00078e02ff */
        /* <DEDUP_REMOVED lines=50> */
[----:B------:R-:W-:-:S05]  /*1bde0*/  IMAD R16, R16, c[0x0][0x190], RZ ;  /* 0x0000640010107a24 */ /* 0x000fca00078e02ff */
[----:B------:R0:W-:Y:S02]  /*1bdf0*/  STL [R1+0x30], R16 ;  /* 0x0000301001007387 */ /* 0x0001e40000100800 */
[----:B0-----:R-:W-:Y:S02]  /*1be00*/  IMAD R16, R15, c[0x0][0x190], RZ ;  /* 0x000064000f107a24 */ /* 0x001fe400078e02ff */
[----:B------:R-:W-:Y:S02]  /*1be10*/  IMAD R15, R14, c[0x0][0x190], RZ ;  /* 0x000064000e0f7a24 */ /* 0x000fe400078e02ff */
[----:B------:R-:W-:Y:S01]  /*1be20*/  IMAD R14, R13, c[0x0][0x190], RZ ;  /* 0x000064000d0e7a24 */ /* 0x000fe200078e02ff */
[----:B------:R0:W-:Y:S04]  /*1be30*/  STL [R1+0x20], R16 ;  /* 0x0000201001007387 */ /* 0x0001e80000100800 */
[----:B------:R1:W-:Y:S01]  /*1be40*/  STL [R1+0x18], R15 ;  /* 0x0000180f01007387 */ /* 0x0003e20000100800 */
[----:B--2---:R-:W-:-:S02]  /*1be50*/  IMAD R3, R3, c[0x0][0x190], RZ ;  /* 0x0000640003037a24 */ /* 0x004fc400078e02ff */
[----:B---3--:R-:W-:Y:S02]  /*1be60*/  IMAD R4, R4, c[0x0][0x190], RZ ;  /* 0x0000640004047a24 */ /* 0x008fe400078e02ff */
[----:B----4-:R-:W-:Y:S02]  /*1be70*/  IMAD R5, R5, c[0x0][0x190], RZ ;  /* 0x0000640005057a24 */ /* 0x010fe400078e02ff */
[----:B-----5:R-:W-:Y:S02]  /*1be80*/  IMAD R6, R6, c[0x0][0x190], RZ ;  /* 0x0000640006067a24 */ /* 0x020fe400078e02ff */
[----:B------:R-:W-:Y:S02]  /*1be90*/  IMAD R7, R7, c[0x0][0x190], RZ ;  /* 0x0000640007077a24 */ /* 0x000fe400078e02ff */
[----:B------:R-:W-:Y:S02]  /*1bea0*/  IMAD R8, R8, c[0x0][0x190], RZ ;  /* 0x0000640008087a24 */ /* 0x000fe400078e02ff */
[----:B------:R-:W-:-:S02]  /*1beb0*/  IMAD R9, R9, c[0x0][0x190], RZ ;  /* 0x0000640009097a24 */ /* 0x000fc400078e02ff */
[----:B------:R-:W-:Y:S02]  /*1bec0*/  IMAD R10, R10, c[0x0][0x190], RZ ;  /* 0x000064000a0a7a24 */ /* 0x000fe400078e02ff */
[----:B------:R-:W-:Y:S02]  /*1bed0*/  IMAD R11, R11, c[0x0][0x190], RZ ;  /* 0x000064000b0b7a24 */ /* 0x000fe400078e02ff */
[----:B------:R-:W-:Y:S02]  /*1bee0*/  IMAD R13, R27, c[0x0][0x190], RZ ;  /* 0x000064001b0d7a24 */ /* 0x000fe400078e02ff */
[----:B------:R-:W2:Y:S04]  /*1bef0*/  LDL.LU R27, [R1+0x3228] ;  /* 0x00322800011b7983 */ /* 0x000ea80000300800 */
[----:B------:R3:W-:Y:S04]  /*1bf00*/  STL [R1+0x8], R14 ;  /* 0x0000080e01007387 */ /* 0x0007e80000100800 */
[----:B0-----:R-:W2:Y:S04]  /*1bf10*/  LDL.LU R16, [R1+0x40] ;  /* 0x0000400001107983 */ /* 0x001ea80000300800 */
[----:B-1----:R-:W4:Y:S04]  /*1bf20*/  LDL.LU R15, [R1+0x38] ;  /* 0x00003800010f7983 */ /* 0x002f280000300800 */
[----:B------:R0:W-:Y:S04]  /*1bf30*/  STL [R1], R13 ;  /* 0x0000000d01007387 */ /* 0x0001e80000100800 */
[----:B---3--:R-:W3:Y:S04]  /*1bf40*/  LDL.LU R14, [R1+0x34] ;  /* 0x00003400010e7983 */ /* 0x008ee80000300800 */
[----:B0-----:R-:W5:Y:S04]  /*1bf50*/  LDL.LU R13, [R1+0x2c] ;  /* 0x00002c00010d7983 */ /* 0x001f680000300800 */
[----:B------:R0:W-:Y:S04]  /*1bf60*/  STL [R1+0x31f0], R11 ;  /* 0x0031f00b01007387 */ /* 0x0001e80000100800 */
[----:B0-----:R-:W5:Y:S04]  /*1bf70*/  LDL.LU R11, [R1+0x10] ;  /* 0x00001000010b7983 */ /* 0x001f680000300800 */
[----:B------:R0:W-:Y:S04]  /*1bf80*/  STL [R1+0x31f4], R10 ;  /* 0x0031f40a01007387 */ /* 0x0001e80000100800 */
[----:B0-----:R-:W5:Y:S04]  /*1bf90*/  LDL.LU R10, [R1+0x4] ;  /* 0x00000400010a7983 */ /* 0x001f680000300800 */
[----:B------:R-:W-:Y:S04]  /*1bfa0*/  STL [R1+0x31f8], R9 ;  /* 0x0031f80901007387 */ /* 0x000fe80000100800 */
[----:B------:R-:W-:Y:S04]  /*1bfb0*/  STL [R1+0x31fc], R8 ;  /* 0x0031fc0801007387 */ /* 0x000fe80000100800 */
        /* <DEDUP_REMOVED lines=10> */
[----:B------:R-:W-:-:S02]  /*1c060*/  LEA R8, P4, R12, c[0x0][0x160], 0x1 ;  /* 0x000058000c087a11 */ /* 0x000fc400078808ff */
[----:B--2---:R-:W-:-:S05]  /*1c070*/  LEA R9, P5, R16, R27, 0x1 ;  /* 0x0000001b10097211 */ /* 0x004fca00078a08ff */
[----:B------:R4:W-:Y:S02]  /*1c080*/  STL [R1+0x2db8], R9 ;  /* 0x002db80901007387 */ /* 0x0009e40000100800 */
[----:B----4-:R-:W-:-:S05]  /*1c090*/  LEA R9, P3, R15, R27, 0x1 ;  /* 0x0000001b0f097211 */ /* 0x010fca00078608ff */
[----:B------:R3:W-:Y:S02]  /*1c0a0*/  STL [R1+0x2dbc], R9 ;  /* 0x002dbc0901007387 */ /* 0x0007e40000100800 */
[----:B---3--:R-:W-:-:S05]  /*1c0b0*/  LEA R9, P2, R14, R27, 0x1 ;  /* 0x0000001b0e097211 */ /* 0x008fca00078408ff */
[----:B------:R5:W-:Y:S02]  /*1c0c0*/  STL [R1+0x2dc0], R9 ;  /* 0x002dc00901007387 */ /* 0x000be40000100800 */
[----:B-----5:R-:W-:-:S05]  /*1c0d0*/  LEA R9, P1, R13, R27, 0x1 ;  /* 0x0000001b0d097211 */ /* 0x020fca00078208ff */
[----:B------:R0:W-:Y:S02]  /*1c0e0*/  STL [R1+0x2dc4], R9 ;  /* 0x002dc40901007387 */ /* 0x0001e40000100800 */
[----:B0-----:R-:W-:-:S05]  /*1c0f0*/  LEA R9, P0, R3, R27, 0x1 ;  /* 0x0000001b03097211 */ /* 0x001fca00078008ff */
[----:B------:R0:W-:Y:S02]  /*1c100*/  STL [R1+0x2dc8], R9 ;  /* 0x002dc80901007387 */ /* 0x0001e40000100800 */
[----:B0-----:R-:W-:Y:S02]  /*1c110*/  LEA.HI.X.SX32 R9, R12, c[0x0][0x164], 0x1, P4 ;  /* 0x000059000c097a11 */ /* 0x001fe400020f0eff */
[----:B------:R-:W-:-:S05]  /*1c120*/  LEA R12, P4, R4, R27, 0x1 ;  /* 0x0000001b040c7211 */ /* 0x000fca00078808ff */
[----:B------:R0:W-:Y:S02]  /*1c130*/  STL [R1+0x2db0], R12 ;  /* 0x002db00c01007387 */ /* 0x0001e40000100800 */
[----:B0-----:R-:W-:-:S05]  /*1c140*/  LEA R12, P6, R5, R27, 0x1 ;  /* 0x0000001b050c7211 */ /* 0x001fca00078c08ff */
[----:B------:R0:W-:Y:S04]  /*1c150*/  STL [R1+0x2db4], R12 ;  /* 0x002db40c01007387 */ /* 0x0001e80000100800 */
[----:B0-----:R-:W2:Y:S04]  /*1c160*/  LDL.LU R12, [R1+0x3224] ;  /* 0x00322400010c7983 */ /* 0x001ea80000300800 */
[----:B------:R-:W-:Y:S01]  /*1c170*/  STL.64 [R1+0x1da0], R8 ;  /* 0x001da00801007387 */ /* 0x000fe20000100a00 */
[-C--:B--2---:R-:W-:Y:S02]  /*1c180*/  LEA.HI.X.SX32 R16, R16, R12.reuse, 0x1, P5 ;  /* 0x0000000c10107211 */ /* 0x084fe400028f0eff */
[----:B------:R-:W-:-:S03]  /*1c190*/  LEA.HI.X.SX32 R15, R15, R12, 0x1, P3 ;  /* 0x0000000c0f0f7211 */ /* 0x000fc600018f0eff */
[----:B------:R0:W-:Y:S02]  /*1c1a0*/  STL [R1+0x2da8], R16 ;  /* 0x002da81001007387 */ /* 0x0001e40000100800 */
[----:B0-----:R-:W-:-:S05]  /*1c1b0*/  LEA R16, P5, R6, R27, 0x1 ;  /* 0x0000001b06107211 */ /* 0x001fca00078a08ff */
[----:B------:R0:W-:Y:S01]  /*1c1c0*/  STL [R1+0x2dac], R16 ;  /* 0x002dac1001007387 */ /* 0x0001e20000100800 */
[----:B------:R-:W-:-:S03]  /*1c1d0*/  LEA.HI.X.SX32 R14, R14, R12, 0x1, P2 ;  /* 0x0000000c0e0e7211 */ /* 0x000fc600010f0eff */
[----:B0-----:R-:W2:Y:S04]  /*1c1e0*/  LDL.LU R16, [R1+0x3220] ;  /* 0x0032200001107983 */ /* 0x001ea80000300800 */
[----:B------:R0:W-:Y:S02]  /*1c1f0*/  STL [R1+0x2da0], R15 ;  /* 0x002da00f01007387 */ /* 0x0001e40000100800 */
[----:B0-----:R-:W-:-:S05]  /*1c200*/  LEA R15, P3, R11, R27, 0x1 ;  /* 0x0000001b0b0f7211 */ /* 0x001fca00078608ff */
[----:B------:R0:W-:Y:S01]  /*1c210*/  STL [R1+0x2da4], R15 ;  /* 0x002da40f01007387 */ /* 0x0001e20000100800 */
[----:B------:R-:W-:-:S03]  /*1c220*/  LEA.HI.X.SX32 R13, R13, R12, 0x1, P1 ;  /* 0x0000000c0d0d7211 */ /* 0x000fc600008f0eff */
[----:B0-----:R-:W3:Y:S04]  /*1c230*/  LDL.LU R15, [R1+0x321c] ;  /* 0x00321c00010f7983 */ /* 0x001ee80000300800 */
[----:B------:R0:W-:Y:S02]  /*1c240*/  STL [R1+0x2d98], R14 ;  /* 0x002d980e01007387 */ /* 0x0001e40000100800 */
[----:B0-----:R-:W-:-:S05]  /*1c250*/  LEA R14, P2, R7, R27, 0x1 ;  /* 0x0000001b070e7211 */ /* 0x001fca00078408ff */
[----:B------:R0:W-:Y:S04]  /*1c260*/  STL [R1+0x2d9c], R14 ;  /* 0x002d9c0e01007387 */ /* 0x0001e80000100800 */
[----:B0-----:R-:W4:Y:S04]  /*1c270*/  LDL.LU R14, [R1+0x3218] ;  /* 0x00321800010e7983 */ /* 0x001f280000300800 */
[----:B------:R0:W-:Y:S02]  /*1c280*/  STL [R1+0x2d90], R13 ;  /* 0x002d900d01007387 */ /* 0x0001e40000100800 */
[----:B0-----:R-:W-:-:S05]  /*1c290*/  LEA R13, P1, R10, R27, 0x1 ;  /* 0x0000001b0a0d7211 */ /* 0x001fca00078208ff */
[----:B------:R0:W-:Y:S04]  /*1c2a0*/  STL [R1+0x2d94], R13 ;  /* 0x002d940d01007387 */ /* 0x0001e80000100800 */
[----:B0-----:R-:W5:Y:S01]  /*1c2b0*/  LDL.LU R13, [R1+0x3214] ;  /* 0x00321400010d7983 */ /* 0x001f620000300800 */
[----:B------:R-:W-:-:S05]  /*1c2c0*/  LEA.HI.X.SX32 R3, R3, R12, 0x1, P0 ;  /* 0x0000000c03037211 */ /* 0x000fca00000f0eff */
[----:B------:R5:W-:Y:S01]  /*1c2d0*/  STL [R1+0x2d88], R3 ;  /* 0x002d880301007387 */ /* 0x000be20000100800 */
[-C--:B------:R-:W-:Y:S02]  /*1c2e0*/  LEA.HI.X.SX32 R4, R4, R12.reuse, 0x1, P4 ;  /* 0x0000000c04047211 */ /* 0x080fe400020f0eff */
[----:B------:R-:W-:Y:S02]  /*1c2f0*/  LEA.HI.X.SX32 R5, R5, R12, 0x1, P6 ;  /* 0x0000000c05057211 */ /* 0x000fe400030f0eff */
[----:B-----5:R-:W-:-:S05]  /*1c300*/  LEA R3, P0, R13, R27, 0x1 ;  /* 0x0000001b0d037211 */ /* 0x020fca00078008ff */
[----:B------:R4:W-:Y:S04]  /*1c310*/  STL [R1+0x2d8c], R3 ;  /* 0x002d8c0301007387 */ /* 0x0009e80000100800 */
[----:B------:R3:W-:Y:S01]  /*1c320*/  STL [R1+0x2d80], R4 ;  /* 0x002d800401007387 */ /* 0x0007e20000100800 */
[-C--:B----4-:R-:W-:Y:S02]  /*1c330*/  LEA R3, P4, R14, R27.reuse, 0x1 ;  /* 0x0000001b0e037211 */ /* 0x090fe400078808ff */
[----:B---3--:R-:W-:-:S03]  /*1c340*/  LEA R4, P6, R15, R27, 0x1 ;  /* 0x0000001b0f047211 */ /* 0x008fc600078c08ff */
[----:B------:R0:W-:Y:S04]  /*1c350*/  STL [R1+0x2d84], R3 ;  /* 0x002d840301007387 */ /* 0x0001e80000100800 */
[----:B------:R2:W-:Y:S01]  /*1c360*/  STL [R1+0x2d78], R5 ;  /* 0x002d780501007387 */ /* 0x0005e20000100800 */
[----:B0-----:R-:W-:-:S03]  /*1c370*/  LEA.HI.X.SX32 R3, R6, R12, 0x1, P5 ;  /* 0x0000000c06037211 */ /* 0x001fc600028f0eff */
[----:B------:R0:W-:Y:S01]  /*1c380*/  STL [R1+0x2d7c], R4 ;  /* 0x002d7c0401007387 */ /* 0x0001e20000100800 */
[----:B--2---:R-:W-:-:S03]  /*1c390*/  LEA R5, P5, R16, R27, 0x1 ;  /* 0x0000001b10057211 */ /* 0x004fc600078a08ff */
[----:B------:R1:W-:Y:S04]  /*1c3a0*/  STL [R1+0x2d70], R3 ;  /* 0x002d700301007387 */ /* 0x0003e80000100800 */
[----:B------:R2:W-:Y:S01]  /*1c3b0*/  STL [R1+0x2d74], R5 ;  /* 0x002d740501007387 */ /* 0x0005e20000100800 */
[----:B0-----:R-:W-:-:S03]  /*1c3c0*/  LEA.HI.X.SX32 R4, R11, R12, 0x1, P3 ;  /* 0x0000000c0b047211 */ /* 0x001fc600018f0eff */
[----:B------:R-:W3:Y:S01]  /*1c3d0*/  LDL.LU R11, [R1+0x208] ;  /* 0x00020800010b7983 */ /* 0x000ee20000300800 */
[----:B-1----:R-:W-:-:S03]  /*1c3e0*/  LEA R3, P3, R17, R27, 0x1 ;  /* 0x0000001b11037211 */ /* 0x002fc600078608ff */
[----:B------:R0:W-:Y:S01]  /*1c3f0*/  STL [R1+0x2d68], R4 ;  /* 0x002d680401007387 */ /* 0x0001e20000100800 */
[----:B--2---:R-:W-:-:S03]  /*1c400*/  LEA.HI.X.SX32 R5, R10, R12, 0x1, P1 ;  /* 0x0000000c0a057211 */ /* 0x004fc600008f0eff */
[----:B------:R1:W-:Y:S01]  /*1c410*/  STL [R1+0x2d6c], R3 ;  /* 0x002d6c0301007387 */ /* 0x0003e20000100800 */
[----:B0-----:R-:W-:Y:S02]  /*1c420*/  LEA.HI.X.SX32 R4, R7, R12, 0x1, P2 ;  /* 0x0000000c07047211 */ /* 0x001fe400010f0eff */
[----:B-1----:R-:W-:-:S03]  /*1c430*/  LEA R3, P2, R18, R27, 0x1 ;  /* 0x0000001b12037211 */ /* 0x002fc600078408ff */
[----:B------:R0:W-:Y:S04]  /*1c440*/  STL [R1+0x2d60], R4 ;  /* 0x002d600401007387 */ /* 0x0001e80000100800 */
[----:B------:R1:W-:Y:S01]  /*1c450*/  STL [R1+0x2d64], R3 ;  /* 0x002d640301007387 */ /* 0x0003e20000100800 */
[----:B0-----:R-:W-:-:S03]  /*1c460*/  LEA R4, P1, R19, R27, 0x1 ;  /* 0x0000001b13047211 */ /* 0x001fc600078208ff */
[----:B------:R0:W-:Y:S01]  /*1c470*/  STL [R1+0x2d58], R5 ;  /* 0x002d580501007387 */ /* 0x0001e20000100800 */
[----:B-1----:R-:W-:-:S03]  /*1c480*/  LEA.HI.X.SX32 R3, R13, R12, 0x1, P0 ;  /* 0x0000000c0d037211 */ /* 0x002fc600000f0eff */
[----:B------:R-:W2:Y:S04]  /*1c490*/  LDL.LU R13, [R1+0x230] ;  /* 0x00023000010d7983 */ /* 0x000ea80000300800 */
[----:B------:R1:W-:Y:S01]  /*1c4a0*/  STL [R1+0x2d5c], R4 ;  /* 0x002d5c0401007387 */ /* 0x0003e20000100800 */
[----:B0-----:R-:W-:-:S03]  /*1c4b0*/  LEA R5, P0, R20, R27, 0x1 ;  /* 0x0000001b14057211 */ /* 0x001fc600078008ff */
[----:B------:R0:W-:Y:S01]  /*1c4c0*/  STL [R1+0x2d50], R3 ;  /* 0x002d500301007387 */ /* 0x0001e20000100800 */
[----:B-1----:R-:W-:-:S03]  /*1c4d0*/  LEA.HI.X.SX32 R4, R14, R12, 0x1, P4 ;  /* 0x0000000c0e047211 */ /* 0x002fc600020f0eff */
[----:B------:R1:W-:Y:S01]  /*1c4e0*/  STL [R1+0x2d54], R5 ;  /* 0x002d540501007387 */ /* 0x0003e20000100800 */
[----:B0-----:R-:W-:-:S03]  /*1c4f0*/  LEA R3, P4, R21, R27, 0x1 ;  /* 0x0000001b15037211 */ /* 0x001fc600078808ff */
[----:B------:R0:W-:Y:S01]  /*1c500*/  STL [R1+0x2d48], R4 ;  /* 0x002d480401007387 */ /* 0x0001e20000100800 */
[----:B-1----:R-:W-:-:S03]  /*1c510*/  LEA.HI.X.SX32 R5, R15, R12, 0x1, P6 ;  /* 0x0000000c0f057211 */ /* 0x002fc600030f0eff */
[----:B------:R1:W-:Y:S01]  /*1c520*/  STL [R1+0x2d4c], R3 ;  /* 0x002d4c0301007387 */ /* 0x0003e20000100800 */
[----:B0-----:R-:W-:-:S03]  /*1c530*/  LEA R4, P6, R22, R27, 0x1 ;  /* 0x0000001b16047211 */ /* 0x001fc600078c08ff */
[----:B------:R-:W-:Y:S01]  /*1c540*/  STL [R1+0x2d40], R5 ;  /* 0x002d400501007387 */ /* 0x000fe20000100800 */
[----:B-1----:R-:W-:-:S03]  /*1c550*/  LEA.HI.X.SX32 R3, R16, R12, 0x1, P5 ;  /* 0x0000000c10037211 */ /* 0x002fc600028f0eff */
[----:B------:R-:W4:Y:S04]  /*1c560*/  LDL.LU R16, [R1+0x258] ;  /* 0x0002580001107983 */ /* 0x000f280000300800 */
[----:B------:R0:W-:Y:S04]  /*1c570*/  STL [R1+0x2d44], R4 ;  /* 0x002d440401007387 */ /* 0x0001e80000100800 */
[----:B------:R1:W-:Y:S04]  /*1c580*/  STL [R1+0x2d38], R3 ;  /* 0x002d380301007387 */ /* 0x0003e80000100800 */
[----:B------:R-:W5:Y:S01]  /*1c590*/  LDL.LU R15, [R1+0x26c] ;  /* 0x00026c00010f7983 */ /* 0x000f620000300800 */
[----:B0-----:R-:W-:-:S02]  /*1c5a0*/  LEA R4, P5, R23, R27, 0x1 ;  /* 0x0000001b17047211 */ /* 0x001fc400078a08ff */
[----:B-1----:R-:W-:-:S03]  /*1c5b0*/  LEA.HI.X.SX32 R3, R17, R12, 0x1, P3 ;  /* 0x0000000c11037211 */ /* 0x002fc600018f0eff */
[----:B------:R0:W-:Y:S04]  /*1c5c0*/  STL [R1+0x2d3c], R4 ;  /* 0x002d3c0401007387 */ /* 0x0001e80000100800 */
[----:B------:R-:W4:Y:S01]  /*1c5d0*/  LDL.LU R17, [R1+0x240] ;  /* 0x0002400001117983 */ /* 0x000f220000300800 */
[----:B0-----:R-:W-:-:S03]  /*1c5e0*/  LEA R4, P3, R24, R27, 0x1 ;  /* 0x0000001b18047211 */ /* 0x001fc600078608ff */
[----:B------:R0:W-:Y:S04]  /*1c5f0*/  STL [R1+0x2d30], R3 ;  /* 0x002d300301007387 */ /* 0x0001e80000100800 */
[----:B------:R-:W4:Y:S04]  /*1c600*/  LDL.LU R14, [R1+0x280] ;  /* 0x00028000010e7983 */ /* 0x000f280000300800 */
[----:B------:R1:W-:Y:S01]  /*1c610*/  STL [R1+0x2d34], R4 ;  /* 0x002d340401007387 */ /* 0x0003e20000100800 */
[----:B0-----:R-:W-:-:S03]  /*1c620*/  LEA.HI.X.SX32 R3, R18, R12, 0x1, P2 ;  /* 0x0000000c12037211 */ /* 0x001fc600010f0eff */
[----:B------:R-:W4:Y:S01]  /*1c630*/  LDL.LU R18, [R1+0x218] ;  /* 0x0002180001127983 */ /* 0x000f220000300800 */
[----:B------:R-:W-:-:S03]  /*1c640*/  LEA R5, P2, R25, R27, 0x1 ;  /* 0x0000001b19057211 */ /* 0x000fc600078408ff */
[----:B------:R0:W-:Y:S01]  /*1c650*/  STL [R1+0x2d28], R3 ;  /* 0x002d280301007387 */ /* 0x0001e20000100800 */
[-C--:B-1----:R-:W-:Y:S02]  /*1c660*/  LEA.HI.X.SX32 R4, R19, R12.reuse, 0x1, P1 ;  /* 0x0000000c13047211 */ /* 0x082fe400008f0eff */
[----:B------:R-:W-:Y:S01]  /*1c670*/  LEA R6, P1, R26, R27, 0x1 ;  /* 0x0000001b1a067211 */ /* 0x000fe200078208ff */
[----:B0-----:R-:W5:Y:S04]  /*1c680*/  LDL.LU R3, [R1+0x298] ;  /* 0x0002980001037983 */ /* 0x001f680000300800 */
[----:B------:R0:W-:Y:S04]  /*1c690*/  STL [R1+0x2d2c], R5 ;  /* 0x002d2c0501007387 */ /* 0x0001e80000100800 */
[----:B------:R1:W-:Y:S01]  /*1c6a0*/  STL [R1+0x2d20], R4 ;  /* 0x002d200401007387 */ /* 0x0003e20000100800 */
[----:B0-----:R-:W-:-:S03]  /*1c6b0*/  LEA.HI.X.SX32 R5, R20, R12, 0x1, P0 ;  /* 0x0000000c14057211 */ /* 0x001fc600000f0eff */
[----:B-1----:R-:W5:Y:S04]  /*1c6c0*/  LDL.LU R4, [R1+0x2c0] ;  /* 0x0002c00001047983 */ /* 0x002f680000300800 */
[----:B------:R0:W-:Y:S04]  /*1c6d0*/  STL [R1+0x2d24], R6 ;  /* 0x002d240601007387 */ /* 0x0001e80000100800 */
[----:B------:R1:W-:Y:S01]  /*1c6e0*/  STL [R1+0x2d18], R5 ;  /* 0x002d180501007387 */ /* 0x0003e20000100800 */
[----:B0-----:R-:W-:Y:S02]  /*1c6f0*/  LEA R6, P0, R28, R27, 0x1 ;  /* 0x0000001b1c067211 */ /* 0x001fe400078008ff */
[----:B-1----:R-:W-:-:S03]  /*1c700*/  LEA.HI.X.SX32 R5, R21, R12, 0x1, P4 ;  /* 0x0000000c15057211 */ /* 0x002fc600020f0eff */
[----:B------:R0:W-:Y:S04]  /*1c710*/  STL [R1+0x2d1c], R6 ;  /* 0x002d1c0601007387 */ /* 0x0001e80000100800 */
[----:B------:R-:W5:Y:S04]  /*1c720*/  LDL.LU R19, [R1+0x2d8] ;  /* 0x0002d80001137983 */ /* 0x000f680000300800 */
[----:B------:R3:W-:Y:S01]  /*1c730*/  STL [R1+0x2d10], R5 ;  /* 0x002d100501007387 */ /* 0x0007e20000100800 */
[----:B0-----:R-:W-:-:S03]  /*1c740*/  LEA.HI.X.SX32 R6, R22, R12, 0x1, P6 ;  /* 0x0000000c16067211 */ /* 0x001fc600030f0eff */
[----:B------:R-:W5:Y:S01]  /*1c750*/  LDL.LU R22, [R1+0x2ac] ;  /* 0x0002ac0001167983 */ /* 0x000f620000300800 */
[----:B---3--:R-:W-:-:S05]  /*1c760*/  LEA R5, P4, R11, R27, 0x1 ;  /* 0x0000001b0b057211 */ /* 0x008fca00078808ff */
[----:B------:R0:W-:Y:S04]  /*1c770*/  STL [R1+0x2d14], R5 ;  /* 0x002d140501007387 */ /* 0x0001e80000100800 */
[----:B0-----:R-:W3:Y:S04]  /*1c780*/  LDL.LU R5, [R1+0x2e8] ;  /* 0x0002e80001057983 */ /* 0x001ee80000300800 */
[----:B------:R0:W-:Y:S04]  /*1c790*/  STL [R1+0x2d08], R6 ;  /* 0x002d080601007387 */ /* 0x0001e80000100800 */
[----:B0-----:R-:W3:Y:S01]  /*1c7a0*/  LDL.LU R6, [R1+0x300] ;  /* 0x0003000001067983 */ /* 0x001ee20000300800 */
[----:B------:R-:W-:Y:S01]  /*1c7b0*/  IMAD.MOV.U32 R20, RZ, RZ, R8 ;  /* 0x000000ffff147224 */ /* 0x000fe200078e0008 */
[----:B------:R-:W-:Y:S01]  /*1c7c0*/  LEA.HI.X.SX32 R7, R23, R12, 0x1, P5 ;  /* 0x0000000c17077211 */ /* 0x000fe200028f0eff */
[----:B------:R-:W-:Y:S01]  /*1c7d0*/  IMAD.MOV.U32 R21, RZ, RZ, R9 ;  /* 0x000000ffff157224 */ /* 0x000fe200078e0009 */
[----:B--2---:R-:W-:-:S02]  /*1c7e0*/  LEA R9, P5, R13, R27, 0x1 ;  /* 0x0000001b0d097211 */ /* 0x004fc400078a08ff */
[----:B------:R-:W-:Y:S02]  /*1c7f0*/  LEA.HI.X.SX32 R10, R25, R12, 0x1, P2 ;  /* 0x0000000c190a7211 */ /* 0x000fe400010f0eff */
[----:B----4-:R-:W-:-:S05]  /*1c800*/  LEA R8, P6, R18, R27, 0x1 ;  /* 0x0000001b12087211 */ /* 0x010fca00078c08ff */
[----:B------:R0:W-:Y:S04]  /*1c810*/  STL [R1+0x2d0c], R8 ;  /* 0x002d0c0801007387 */ /* 0x0001e80000100800 */
[----:B------:R1:W-:Y:S01]  /*1c820*/  STL [R1+0x2d00], R7 ;  /* 0x002d000701007387 */ /* 0x0003e20000100800 */
[----:B0-----:R-:W-:-:S03]  /*1c830*/  LEA.HI.X.SX32 R8, R24, R12, 0x1, P3 ;  /* 0x0000000c18087211 */ /* 0x001fc600018f0eff */
[----:B-1----:R-:W2:Y:S04]  /*1c840*/  LDL.LU R7, [R1+0x310] ;  /* 0x0003100001077983 */ /* 0x002ea80000300800 */
[----:B------:R0:W-:Y:S04]  /*1c850*/  STL [R1+0x2d04], R9 ;  /* 0x002d040901007387 */ /* 0x0001e80000100800 */
[----:B------:R1:W-:Y:S01]  /*1c860*/  STL [R1+0x2cf8], R8 ;  /* 0x002cf80801007387 */ /* 0x0003e20000100800 */
[----:B0-----:R-:W-:-:S03]  /*1c870*/  LEA R9, P3, R17, R27, 0x1 ;  /* 0x0000001b11097211 */ /* 0x001fc600078608ff */
[----:B-1----:R-:W4:Y:S04]  /*1c880*/  LDL.LU R8, [R1+0x328] ;  /* 0x0003280001087983 */ /* 0x002f280000300800 */
[----:B------:R0:W-:Y:S04]  /*1c890*/  STL [R1+0x2cfc], R9 ;  /* 0x002cfc0901007387 */ /* 0x0001e80000100800 */
[----:B------:R1:W-:Y:S01]  /*1c8a0*/  STL [R1+0x2cf0], R10 ;  /* 0x002cf00a01007387 */ /* 0x0003e20000100800 */
[----:B0-----:R-:W-:-:S05]  /*1c8b0*/  LEA R9, P2, R16, R27, 0x1 ;  /* 0x0000001b10097211 */ /* 0x001fca00078408ff */
[----:B------:R0:W-:Y:S01]  /*1c8c0*/  STL [R1+0x2cf4], R9 ;  /* 0x002cf40901007387 */ /* 0x0001e20000100800 */
[----:B-1----:R-:W-:-:S03]  /*1c8d0*/  LEA.HI.X.SX32 R10, R26, R12, 0x1, P1 ;  /* 0x0000000c1a0a7211 */ /* 0x002fc600008f0eff */
[----:B0-----:R-:W4:Y:S01]  /*1c8e0*/  LDL.LU R9, [R1+0x338] ;  /* 0x0003380001097983 */ /* 0x001f220000300800 */
[-C--:B-----5:R-:W-:Y:S02]  /*1c8f0*/  LEA R23, P1, R15, R27.reuse, 0x1 ;  /* 0x0000001b0f177211 */ /* 0x0a0fe400078208ff */
[----:B------:R-:W-:Y:S01]  /*1c900*/  LEA.HI.X.SX32 R24, R28, R12, 0x1, P0 ;  /* 0x0000000c1c187211 */ /* 0x000fe200000f0eff */
[----:B------:R0:W-:Y:S04]  /*1c910*/  STL [R1+0x2ce8], R10 ;  /* 0x002ce80a01007387 */ /* 0x0001e80000100800 */
[----:B0-----:R-:W5:Y:S04]  /*1c920*/  LDL.LU R10, [R1+0x350] ;  /* 0x00035000010a7983 */ /* 0x001f680000300800 */
[----:B------:R0:W-:Y:S04]  /*1c930*/  STL [R1+0x2cec], R23 ;  /* 0x002cec1701007387 */ /* 0x0001e80000100800 */
[----:B------:R1:W-:Y:S01]  /*1c940*/  STL [R1+0x25ec], R24 ;  /* 0x0025ec1801007387 */ /* 0x0003e20000100800 */
[----:B0-----:R-:W-:-:S02]  /*1c950*/  LEA R23, P0, R14, R27, 0x1 ;  /* 0x0000001b0e177211 */ /* 0x001fc400078008ff */
[-C--:B-1----:R-:W-:Y:S02]  /*1c960*/  LEA.HI.X.SX32 R24, R11, R12.reuse, 0x1, P4 ;  /* 0x0000000c0b187211 */ /* 0x082fe400020f0eff */
[----:B------:R-:W5:Y:S04]  /*1c970*/  LDL.LU R11, [R1+0x364] ;  /* 0x00036400010b7983 */ /* 0x000f680000300800 */
[----:B------:R-:W-:Y:S04]  /*1c980*/  STL [R1+0x260c], R23 ;  /* 0x00260c1701007387 */ /* 0x000fe80000100800 */
[----:B------:R0:W-:Y:S02]  /*1c990*/  STL [R1+0x25f0], R24 ;  /* 0x0025f01801007387 */ /* 0x0001e40000100800 */
[----:B0-----:R-:W-:-:S02]  /*1c9a0*/  LEA.HI.X.SX32 R24, R18, R12, 0x1, P6 ;  /* 0x0000000c12187211 */ /* 0x001fc400030f0eff */
[----:B------:R-:W5:Y:S01]  /*1c9b0*/  LDL.LU R18, [R1+0x378] ;  /* 0x0003780001127983 */ /* 0x000f620000300800 */
[----:B------:R-:W-:-:S05]  /*1c9c0*/  LEA R23, P4, R3, R27, 0x1 ;  /* 0x0000001b03177211 */ /* 0x000fca00078808ff */
[----:B------:R0:W-:Y:S04]  /*1c9d0*/  STL [R1+0x2614], R23 ;  /* 0x0026141701007387 */ /* 0x0001e80000100800 */
[----:B------:R1:W-:Y:S01]  /*1c9e0*/  STL [R1+0x25f4], R24 ;  /* 0x0025f41801007387 */ /* 0x0003e20000100800 */
[-C--:B0-----:R-:W-:Y:S02]  /*1c9f0*/  LEA R23, P6, R22, R27.reuse, 0x1 ;  /* 0x0000001b16177211 */ /* 0x081fe400078c08ff */
[----:B-1----:R-:W-:Y:S02]  /*1ca00*/  LEA.HI.X.SX32 R24, R13, R12, 0x1, P5 ;  /* 0x0000000c0d187211 */ /* 0x002fe400028f0eff */
[----:B------:R-:W5:Y:S04]  /*1ca10*/  LDL.LU R13, [R1+0x390] ;  /* 0x00039000010d7983 */ /* 0x000f680000300800 */
[----:B------:R0:W-:Y:S04]  /*1ca20*/  STL [R1+0x261c], R23 ;  /* 0x00261c1701007387 */ /* 0x0001e80000100800 */
[----:B------:R1:W-:Y:S01]  /*1ca30*/  STL [R1+0x25f8], R24 ;  /* 0x0025f81801007387 */ /* 0x0003e20000100800 */
[----:B0-----:R-:W-:-:S02]  /*1ca40*/  LEA R23, P5, R4, R27, 0x1 ;  /* 0x0000001b04177211 */ /* 0x001fc400078a08ff */
[----:B-1----:R-:W-:Y:S02]  /*1ca50*/  LEA.HI.X.SX32 R24, R17, R12, 0x1, P3 ;  /* 0x0000000c11187211 */ /* 0x002fe400018f0eff */
[----:B------:R-:W5:Y:S04]  /*1ca60*/  LDL.LU R17, [R1+0x394] ;  /* 0x0003940001117983 */ /* 0x000f680000300800 */
        /* <DEDUP_REMOVED lines=9> */
[----:B---3--:R-:W-:-:S05]  /*1cb00*/  LEA R23, P2, R5, R27, 0x1 ;  /* 0x0000001b05177211 */ /* 0x008fca00078408ff */
[----:B------:R0:W-:Y:S04]  /*1cb10*/  STL [R1+0x2634], R23 ;  /* 0x0026341701007387 */ /* 0x0001e80000100800 */
[----:B------:R1:W-:Y:S01]  /*1cb20*/  STL [R1+0x2604], R24 ;  /* 0x0026041801007387 */ /* 0x0003e20000100800 */
[----:B0-----:R-:W-:Y:S02]  /*1cb30*/  LEA R23, P1, R6, R27, 0x1 ;  /* 0x0000001b06177211 */ /* 0x001fe400078208ff */
[-C--:B-1----:R-:W-:Y:S02]  /*1cb40*/  LEA.HI.X.SX32 R24, R14, R12.reuse, 0x1, P0 ;  /* 0x0000000c0e187211 */ /* 0x082fe400000f0eff */
[----:B------:R-:W3:Y:S04]  /*1cb50*/  LDL.LU R14, [R1+0x384] ;  /* 0x00038400010e7983 */ /* 0x000ee80000300800 */
[----:B------:R-:W-:Y:S04]  /*1cb60*/  STL [R1+0x263c], R23 ;  /* 0x00263c1701007387 */ /* 0x000fe80000100800 */
[----:B------:R0:W-:Y:S02]  /*1cb70*/  STL [R1+0x2608], R24 ;  /* 0x0026081801007387 */ /* 0x0001e40000100800 */
[----:B0-----:R-:W-:-:S02]  /*1cb80*/  LEA.HI.X.SX32 R24, R3, R12, 0x1, P4 ;  /* 0x0000000c03187211 */ /* 0x001fc400020f0eff */
[----:B------:R-:W3:Y:S01]  /*1cb90*/  LDL.LU R3, [R1+0x380] ;  /* 0x0003800001037983 */ /* 0x000ee20000300800 */
[----:B------:R-:W-:Y:S02]  /*1cba0*/  LEA.HI.X.SX32 R22, R22, R12, 0x1, P6 ;  /* 0x0000000c16167211 */ /* 0x000fe400030f0eff */
[----:B--2---:R-:W-:-:S05]  /*1cbb0*/  LEA R23, P0, R7, R27, 0x1 ;  /* 0x0000001b07177211 */ /* 0x004fca00078008ff */
[----:B------:R4:W-:Y:S04]  /*1cbc0*/  STL [R1+0x2644], R23 ;  /* 0x0026441701007387 */ /* 0x0009e80000100800 */
[----:B------:R-:W-:Y:S01]  /*1cbd0*/  STL [R1+0x2610], R24 ;  /* 0x0026101801007387 */ /* 0x000fe20000100800 */
[----:B----4-:R-:W-:-:S05]  /*1cbe0*/  LEA R23, P4, R8, R27, 0x1 ;  /* 0x0000001b08177211 */ /* 0x010fca00078808ff */
[----:B------:R-:W-:Y:S04]  /*1cbf0*/  STL [R1+0x264c], R23 ;  /* 0x00264c1701007387 */ /* 0x000fe80000100800 */
[----:B------:R0:W-:Y:S04]  /*1cc00*/  STL [R1+0x2618], R22 ;  /* 0x0026181601007387 */ /* 0x0001e80000100800 */
[----:B0-----:R-:W2:Y:S01]  /*1cc10*/  LDL.LU R22, [R1+0x37c] ;  /* 0x00037c0001167983 */ /* 0x001ea20000300800 */
[----:B------:R-:W-:Y:S02]  /*1cc20*/  LEA.HI.X.SX32 R23, R4, R12, 0x1, P5 ;  /* 0x0000000c04177211 */ /* 0x000fe400028f0eff */
[----:B------:R-:W-:-:S05]  /*1cc30*/  LEA R24, P6, R9, R27, 0x1 ;  /* 0x0000001b09187211 */ /* 0x000fca00078c08ff */
[----:B------:R5:W-:Y:S04]  /*1cc40*/  STL [R1+0x2654], R24 ;  /* 0x0026541801007387 */ /* 0x000be80000100800 */
[----:B------:R-:W4:Y:S01]  /*1cc50*/  LDL.LU R4, [R1+0x374] ;  /* 0x0003740001047983 */ /* 0x000f220000300800 */
[----:B-----5:R-:W-:-:S03]  /*1cc60*/  LEA R24, P5, R10, R27, 0x1 ;  /* 0x0000001b0a187211 */ /* 0x020fc600078a08ff */
[----:B------:R0:W-:Y:S04]  /*1cc70*/  STL [R1+0x2620], R23 ;  /* 0x0026201701007387 */ /* 0x0001e80000100800 */
[----:B------:R1:W-:Y:S01]  /*1cc80*/  STL [R1+0x265c], R24 ;  /* 0x00265c1801007387 */ /* 0x0003e20000100800 */
[----:B0-----:R-:W-:-:S03]  /*1cc90*/  LEA.HI.X.SX32 R23, R19, R12, 0x1, P3 ;  /* 0x0000000c13177211 */ /* 0x001fc600018f0eff */
[----:B------:R-:W5:Y:S01]  /*1cca0*/  LDL.LU R19, [R1+0x370] ;  /* 0x0003700001137983 */ /* 0x000f620000300800 */
[----:B-1----:R-:W-:-:S03]  /*1ccb0*/  LEA R24, P3, R11, R27, 0x1 ;  /* 0x0000001b0b187211 */ /* 0x002fc600078608ff */
        /* <DEDUP_REMOVED lines=8> */
[----:B------:R-:W5:Y:S04]  /*1cd40*/  LDL.LU R6, [R1+0x368] ;  /* 0x0003680001067983 */ /* 0x000f680000300800 */
[----:B------:R0:W-:Y:S01]  /*1cd50*/  STL [R1+0x2638], R23 ;  /* 0x0026381701007387 */ /* 0x0001e20000100800 */
[-C--:B-1----:R-:W-:Y:S02]  /*1cd60*/  LEA R24, P1, R13, R27.reuse, 0x1 ;  /* 0x0000001b0d187211 */ /* 0x082fe400078208ff */
[----:B0-----:R-:W-:Y:S02]  /*1cd70*/  LEA.HI.X.SX32 R23, R7, R12, 0x1, P0 ;  /* 0x0000000c07177211 */ /* 0x001fe400000f0eff */
        /* <DEDUP_REMOVED lines=24> */
[----:B-1----:R-:W-:-:S03]  /*1cf00*/  LEA.HI.X.SX32 R23, R18, R12, 0x1, P2 ;  /* 0x0000000c12177211 */ /* 0x002fc600010f0eff */
[----:B------:R0:W-:Y:S04]  /*1cf10*/  STL [R1+0x269c], R24 ;  /* 0x00269c1801007387 */ /* 0x0001e80000100800 */
[----:B------:R-:W3:Y:S04]  /*1cf20*/  LDL.LU R18, [R1+0x348] ;  /* 0x0003480001127983 */ /* 0x000ee80000300800 */
[----:B------:R2:W-:Y:S01]  /*1cf30*/  STL [R1+0x2668], R23 ;  /* 0x0026681701007387 */ /* 0x0005e20000100800 */
[----:B0-----:R-:W-:-:S03]  /*1cf40*/  LEA.HI.X.SX32 R24, R13, R12, 0x1, P1 ;  /* 0x0000000c0d187211 */ /* 0x001fc600008f0eff */
[----:B------:R-:W3:Y:S01]  /*1cf50*/  LDL.LU R13, [R1+0x344] ;  /* 0x00034400010d7983 */ /* 0x000ee20000300800 */
[----:B--2---:R-:W-:-:S05]  /*1cf60*/  LEA R23, P2, R22, R27, 0x1 ;  /* 0x0000001b16177211 */ /* 0x004fca00078408ff */
[----:B------:R4:W-:Y:S04]  /*1cf70*/  STL [R1+0x26a4], R23 ;  /* 0x0026a41701007387 */ /* 0x0009e80000100800 */
[----:B------:R0:W-:Y:S01]  /*1cf80*/  STL [R1+0x2670], R24 ;  /* 0x0026701801007387 */ /* 0x0001e20000100800 */
[-C--:B----4-:R-:W-:Y:S02]  /*1cf90*/  LEA R23, P1, R4, R27.reuse, 0x1 ;  /* 0x0000001b04177211 */ /* 0x090fe400078208ff */
[----:B0-----:R-:W-:Y:S02]  /*1cfa0*/  LEA.HI.X.SX32 R24, R17, R12, 0x1, P0 ;  /* 0x0000000c11187211 */ /* 0x001fe400000f0eff */
[----:B------:R-:W2:Y:S04]  /*1cfb0*/  LDL.LU R17, [R1+0x340] ;  /* 0x0003400001117983 */ /* 0x000ea80000300800 */
[----:B------:R5:W-:Y:S04]  /*1cfc0*/  STL [R1+0x26ac], R23 ;  /* 0x0026ac1701007387 */ /* 0x000be80000100800 */
[----:B------:R0:W-:Y:S01]  /*1cfd0*/  STL [R1+0x2678], R24 ;  /* 0x0026781801007387 */ /* 0x0001e20000100800 */
[----:B-----5:R-:W-:-:S02]  /*1cfe0*/  LEA R23, P0, R19, R27, 0x1 ;  /* 0x0000001b13177211 */ /* 0x020fc400078008ff */
[----:B0-----:R-:W-:Y:S02]  /*1cff0*/  LEA.HI.X.SX32 R24, R16, R12, 0x1, P4 ;  /* 0x0000000c10187211 */ /* 0x001fe400020f0eff */
[----:B------:R-:W4:Y:S04]  /*1d000*/  LDL.LU R16, [R1+0x33c] ;  /* 0x00033c0001107983 */ /* 0x000f280000300800 */
        /* <DEDUP_REMOVED lines=28> */
[-C--:B-1----:R-:W-:Y:S02]  /*1d1d0*/  LEA.HI.X.SX32 R24, R19, R12.reuse, 0x1, P0 ;  /* 0x0000000c13187211 */ /* 0x082fe400000f0eff */
[----:B------:R-:W5:Y:S01]  /*1d1e0*/  LDL.LU R19, [R1+0x31c] ;  /* 0x00031c0001137983 */ /* 0x000f620000300800 */
[----:B------:R-:W-:-:S03]  /*1d1f0*/  LEA.HI.X.SX32 R5, R5, R12, 0x1, P4 ;  /* 0x0000000c05057211 */ /* 0x000fc600020f0eff */
[----:B------:R0:W-:Y:S04]  /*1d200*/  STL [R1+0x26e4], R23 ;  /* 0x0026e41701007387 */ /* 0x0001e80000100800 */
[----:B------:R-:W-:Y:S01]  /*1d210*/  STL [R1+0x26b0], R24 ;  /* 0x0026b01801007387 */ /* 0x000fe20000100800 */
[----:B0-----:R-:W-:-:S05]  /*1d220*/  LEA R23, P0, R11, R27, 0x1 ;  /* 0x0000001b0b177211 */ /* 0x001fca00078008ff */
[----:B------:R-:W-:Y:S04]  /*1d230*/  STL [R1+0x26ec], R23 ;  /* 0x0026ec1701007387 */ /* 0x000fe80000100800 */
[----:B------:R0:W-:Y:S04]  /*1d240*/  STL [R1+0x26b8], R5 ;  /* 0x0026b80501007387 */ /* 0x0001e80000100800 */
[----:B0-----:R-:W5:Y:S01]  /*1d250*/  LDL.LU R5, [R1+0x318] ;  /* 0x0003180001057983 */ /* 0x001f620000300800 */
[----:B---3--:R-:W-:Y:S02]  /*1d260*/  LEA R24, P4, R18, R27, 0x1 ;  /* 0x0000001b12187211 */ /* 0x008fe400078808ff */
[----:B------:R-:W-:-:S03]  /*1d270*/  LEA.HI.X.SX32 R23, R6, R12, 0x1, P6 ;  /* 0x0000000c06177211 */ /* 0x000fc600030f0eff */
[----:B------:R0:W-:Y:S04]  /*1d280*/  STL [R1+0x26f4], R24 ;  /* 0x0026f41801007387 */ /* 0x0001e80000100800 */
[----:B------:R-:W3:Y:S01]  /*1d290*/  LDL.LU R6, [R1+0x314] ;  /* 0x0003140001067983 */ /* 0x000ee20000300800 */
[----:B0-----:R-:W-:-:S03]  /*1d2a0*/  LEA R24, P6, R13, R27, 0x1 ;  /* 0x0000001b0d187211 */ /* 0x001fc600078c08ff */
[----:B------:R0:W-:Y:S04]  /*1d2b0*/  STL [R1+0x26c0], R23 ;  /* 0x0026c01701007387 */ /* 0x0001e80000100800 */
[----:B------:R-:W-:Y:S01]  /*1d2c0*/  STL [R1+0x26fc], R24 ;  /* 0x0026fc1801007387 */ /* 0x000fe20000100800 */
[----:B0-----:R-:W-:-:S03]  /*1d2d0*/  LEA.HI.X.SX32 R23, R7, R12, 0x1, P5 ;  /* 0x0000000c07177211 */ /* 0x001fc600028f0eff */
[----:B------:R-:W3:Y:S04]  /*1d2e0*/  LDL.LU R7, [R1+0x30c] ;  /* 0x00030c0001077983 */ /* 0x000ee80000300800 */
[----:B------:R0:W-:Y:S02]  /*1d2f0*/  STL [R1+0x26c8], R23 ;  /* 0x0026c81701007387 */ /* 0x0001e40000100800 */
[----:B0-----:R-:W-:Y:S02]  /*1d300*/  LEA.HI.X.SX32 R23, R8, R12, 0x1, P3 ;  /* 0x0000000c08177211 */ /* 0x001fe400018f0eff */
[----:B--2---:R-:W-:-:S05]  /*1d310*/  LEA R24, P5, R17, R27, 0x1 ;  /* 0x0000001b11187211 */ /* 0x004fca00078a08ff */
[----:B------:R4:W-:Y:S04]  /*1d320*/  STL [R1+0x2704], R24 ;  /* 0x0027041801007387 */ /* 0x0009e80000100800 */
[----:B------:R-:W2:Y:S04]  /*1d330*/  LDL.LU R8, [R1+0x308] ;  /* 0x0003080001087983 */ /* 0x000ea80000300800 */
[----:B------:R0:W-:Y:S01]  /*1d340*/  STL [R1+0x26d0], R23 ;  /* 0x0026d01701007387 */ /* 0x0001e20000100800 */
[----:B----4-:R-:W-:Y:S02]  /*1d350*/  LEA R24, P3, R16, R27, 0x1 ;  /* 0x0000001b10187211 */ /* 0x010fe400078608ff */
[----:B0-----:R-:W-:-:S03]  /*1d360*/  LEA.HI.X.SX32 R23, R9, R12, 0x1, P2 ;  /* 0x0000000c09177211 */ /* 0x001fc600010f0eff */
[----:B------:R5:W-:Y:S04]  /*1d370*/  STL [R1+0x270c], R24 ;  /* 0x00270c1801007387 */ /* 0x000be80000100800 */
[----:B------:R-:W4:Y:S04]  /*1d380*/  LDL.LU R9, [R1+0x304] ;  /* 0x0003040001097983 */ /* 0x000f280000300800 */
[----:B------:R0:W-:Y:S01]  /*1d390*/  STL [R1+0x26d8], R23 ;  /* 0x0026d81701007387 */ /* 0x0001e20000100800 */
[----:B-----5:R-:W-:Y:S02]  /*1d3a0*/  LEA R24, P2, R15, R27, 0x1 ;  /* 0x0000001b0f187211 */ /* 0x020fe400078408ff */
[----:B0-----:R-:W-:-:S02]  /*1d3b0*/  LEA.HI.X.SX32 R23, R10, R12, 0x1, P1 ;  /* 0x0000000c0a177211 */ /* 0x001fc400008f0eff */
[----:B------:R-:W5:Y:S04]  /*1d3c0*/  LDL.LU R10, [R1+0x2fc] ;  /* 0x0002fc00010a7983 */ /* 0x000f680000300800 */
[----:B------:R0:W-:Y:S04]  /*1d3d0*/  STL [R1+0x2714], R24 ;  /* 0x0027141801007387 */ /* 0x0001e80000100800 */
[----:B------:R1:W-:Y:S01]  /*1d3e0*/  STL [R1+0x26e0], R23 ;  /* 0x0026e01701007387 */ /* 0x0003e20000100800 */
[----:B0-----:R-:W-:Y:S02]  /*1d3f0*/  LEA R24, P1, R14, R27, 0x1 ;  /* 0x0000001b0e187211 */ /* 0x001fe400078208ff */
[----:B-1----:R-:W-:-:S02]  /*1d400*/  LEA.HI.X.SX32 R23, R11, R12, 0x1, P0 ;  /* 0x0000000c0b177211 */ /* 0x002fc400000f0eff */
        /* <DEDUP_REMOVED lines=25> */
[----:B-1----:R-:W-:-:S05]  /*1d5a0*/  LEA R23, P3, R5, R27, 0x1 ;  /* 0x0000001b05177211 */ /* 0x002fca00078608ff */
[----:B------:R-:W-:Y:S04]  /*1d5b0*/  STL [R1+0x2744], R23 ;  /* 0x0027441701007387 */ /* 0x000fe80000100800 */
[----:B------:R0:W-:Y:S02]  /*1d5c0*/  STL [R1+0x2710], R24 ;  /* 0x0027101801007387 */ /* 0x0001e40000100800 */
[----:B0-----:R-:W-:Y:S02]  /*1d5d0*/  LEA.HI.X.SX32 R24, R14, R12, 0x1, P1 ;  /* 0x0000000c0e187211 */ /* 0x001fe400008f0eff */
[----:B------:R-:W5:Y:S01]  /*1d5e0*/  LDL.LU R14, [R1+0x2dc] ;  /* 0x0002dc00010e7983 */ /* 0x000f620000300800 */
[----:B---3--:R-:W-:-:S05]  /*1d5f0*/  LEA R23, P2, R6, R27, 0x1 ;  /* 0x0000001b06177211 */ /* 0x008fca00078408ff */
[----:B------:R-:W-:Y:S04]  /*1d600*/  STL [R1+0x274c], R23 ;  /* 0x00274c1701007387 */ /* 0x000fe80000100800 */
[----:B------:R0:W-:Y:S02]  /*1d610*/  STL [R1+0x2718], R24 ;  /* 0x0027181801007387 */ /* 0x0001e40000100800 */
[----:B0-----:R-:W-:Y:S02]  /*1d620*/  LEA.HI.X.SX32 R24, R3, R12, 0x1, P0 ;  /* 0x0000000c03187211 */ /* 0x001fe400000f0eff */
[----:B------:R-:W3:Y:S01]  /*1d630*/  LDL.LU R3, [R1+0x2d4] ;  /* 0x0002d40001037983 */ /* 0x000ee20000300800 */
[----:B------:R-:W-:-:S05]  /*1d640*/  LEA R23, P1, R7, R27, 0x1 ;  /* 0x0000001b07177211 */ /* 0x000fca00078208ff */
[----:B------:R-:W-:Y:S04]  /*1d650*/  STL [R1+0x2754], R23 ;  /* 0x0027541701007387 */ /* 0x000fe80000100800 */
[----:B------:R0:W-:Y:S02]  /*1d660*/  STL [R1+0x2720], R24 ;  /* 0x0027201801007387 */ /* 0x0001e40000100800 */
[----:B0-----:R-:W-:Y:S02]  /*1d670*/  LEA.HI.X.SX32 R24, R22, R12, 0x1, P4 ;  /* 0x0000000c16187211 */ /* 0x001fe400020f0eff */
[----:B------:R-:W3:Y:S01]  /*1d680*/  LDL.LU R22, [R1+0x2d0] ;  /* 0x0002d00001167983 */ /* 0x000ee20000300800 */
[----:B--2---:R-:W-:-:S05]  /*1d690*/  LEA R23, P0, R8, R27, 0x1 ;  /* 0x0000001b08177211 */ /* 0x004fca00078008ff */
[----:B------:R-:W-:Y:S04]  /*1d6a0*/  STL [R1+0x275c], R23 ;  /* 0x00275c1701007387 */ /* 0x000fe80000100800 */
[----:B------:R0:W-:Y:S02]  /*1d6b0*/  STL [R1+0x2728], R24 ;  /* 0x0027281801007387 */ /* 0x0001e40000100800 */
[----:B0-----:R-:W-:Y:S02]  /*1d6c0*/  LEA.HI.X.SX32 R24, R4, R12, 0x1, P6 ;  /* 0x0000000c04187211 */ /* 0x001fe400030f0eff */
[-C--:B----4-:R-:W-:Y:S01]  /*1d6d0*/  LEA R23, P4, R9, R27.reuse, 0x1 ;  /* 0x0000001b09177211 */ /* 0x090fe200078808ff */
        /* <DEDUP_REMOVED lines=28> */
[----:B------:R-:W-:Y:S02]  /*1d8a0*/  LEA.HI.X.SX32 R23, R9, R12, 0x1, P4 ;  /* 0x0000000c09177211 */ /* 0x000fe400020f0eff */
[----:B------:R-:W-:-:S05]  /*1d8b0*/  LEA R24, P0, R16, R27, 0x1 ;  /* 0x0000001b10187211 */ /* 0x000fca00078008ff */
[----:B------:R0:W-:Y:S04]  /*1d8c0*/  STL [R1+0x2794], R24 ;  /* 0x0027941801007387 */ /* 0x0001e80000100800 */
[----:B------:R-:W5:Y:S01]  /*1d8d0*/  LDL.LU R9, [R1+0x2b0] ;  /* 0x0002b00001097983 */ /* 0x000f620000300800 */
[----:B0-----:R-:W-:-:S03]  /*1d8e0*/  LEA R24, P4, R15, R27, 0x1 ;  /* 0x0000001b0f187211 */ /* 0x001fc600078808ff */
[----:B------:R0:W-:Y:S04]  /*1d8f0*/  STL [R1+0x2760], R23 ;  /* 0x0027601701007387 */ /* 0x0001e80000100800 */
[----:B------:R1:W-:Y:S01]  /*1d900*/  STL [R1+0x279c], R24 ;  /* 0x00279c1801007387 */ /* 0x0003e20000100800 */
[----:B0-----:R-:W-:-:S03]  /*1d910*/  LEA.HI.X.SX32 R23, R10, R12, 0x1, P6 ;  /* 0x0000000c0a177211 */ /* 0x001fc600030f0eff */
[----:B------:R-:W5:Y:S04]  /*1d920*/  LDL.LU R10, [R1+0x2a8] ;  /* 0x0002a800010a7983 */ /* 0x000f680000300800 */
[----:B------:R0:W-:Y:S01]  /*1d930*/  STL [R1+0x2768], R23 ;  /* 0x0027681701007387 */ /* 0x0001e20000100800 */
[----:B-1----:R-:W-:Y:S02]  /*1d940*/  LEA R24, P6, R14, R27, 0x1 ;  /* 0x0000001b0e187211 */ /* 0x002fe400078c08ff */
[----:B0-----:R-:W-:-:S03]  /*1d950*/  LEA.HI.X.SX32 R23, R11, R12, 0x1, P5 ;  /* 0x0000000c0b177211 */ /* 0x001fc600028f0eff */
[----:B------:R3:W-:Y:S04]  /*1d960*/  STL [R1+0x27a4], R24 ;  /* 0x0027a41801007387 */ /* 0x0007e80000100800 */
[----:B------:R-:W5:Y:S04]  /*1d970*/  LDL.LU R11, [R1+0x2a4] ;  /* 0x0002a400010b7983 */ /* 0x000f680000300800 */
[----:B------:R0:W-:Y:S01]  /*1d980*/  STL [R1+0x2770], R23 ;  /* 0x0027701701007387 */ /* 0x0001e20000100800 */
[----:B---3--:R-:W-:Y:S02]  /*1d990*/  LEA R24, P5, R3, R27, 0x1 ;  /* 0x0000001b03187211 */ /* 0x008fe400078a08ff */
[----:B0-----:R-:W-:-:S03]  /*1d9a0*/  LEA.HI.X.SX32 R23, R18, R12, 0x1, P3 ;  /* 0x0000000c12177211 */ /* 0x001fc600018f0eff */
[----:B------:R-:W-:Y:S04]  /*1d9b0*/  STL [R1+0x27ac], R24 ;  /* 0x0027ac1801007387 */ /* 0x000fe80000100800 */
[----:B------:R-:W3:Y:S04]  /*1d9c0*/  LDL.LU R18, [R1+0x2a0] ;  /* 0x0002a00001127983 */ /* 0x000ee80000300800 */
[----:B------:R0:W-:Y:S02]  /*1d9d0*/  STL [R1+0x2778], R23 ;  /* 0x0027781701007387 */ /* 0x0001e40000100800 */
[----:B0-----:R-:W-:-:S02]  /*1d9e0*/  LEA.HI.X.SX32 R23, R13, R12, 0x1, P2 ;  /* 0x0000000c0d177211 */ /* 0x001fc400010f0eff */
[----:B------:R-:W3:Y:S01]  /*1d9f0*/  LDL.LU R13, [R1+0x29c] ;  /* 0x00029c00010d7983 */ /* 0x000ee20000300800 */
[----:B------:R-:W-:-:S05]  /*1da00*/  LEA R24, P3, R22, R27, 0x1 ;  /* 0x0000001b16187211 */ /* 0x000fca00078608ff */
[----:B------:R-:W-:Y:S04]  /*1da10*/  STL [R1+0x27b4], R24 ;  /* 0x0027b41801007387 */ /* 0x000fe80000100800 */
[----:B------:R0:W-:Y:S02]  /*1da20*/  STL [R1+0x2780], R23 ;  /* 0x0027801701007387 */ /* 0x0001e40000100800 */
[----:B0-----:R-:W-:Y:S02]  /*1da30*/  LEA.HI.X.SX32 R23, R17, R12, 0x1, P1 ;  /* 0x0000000c11177211 */ /* 0x001fe400008f0eff */
        /* <DEDUP_REMOVED lines=56> */
[----:B------:R-:W-:-:S05]  /*1ddc0*/  LEA R23, P6, R17, R27, 0x1 ;  /* 0x0000001b11177211 */ /* 0x000fca00078c08ff */
[----:B------:R-:W-:Y:S04]  /*1ddd0*/  STL [R1+0x2814], R23 ;  /* 0x0028141701007387 */ /* 0x000fe80000100800 */
[----:B------:R0:W-:Y:S02]  /*1dde0*/  STL [R1+0x27e0], R24 ;  /* 0x0027e01801007387 */ /* 0x0001e40000100800 */
[-C--:B0-----:R-:W-:Y:S02]  /*1ddf0*/  LEA.HI.X.SX32 R24, R9, R12.reuse, 0x1, P3 ;  /* 0x0000000c09187211 */ /* 0x081fe400018f0eff */
[----:B------:R-:W3:Y:S01]  /*1de00*/  LDL.LU R9, [R1+0x25c] ;  /* 0x00025c0001097983 */ /* 0x000ee20000300800 */
[----:B------:R-:W-:Y:S02]  /*1de10*/  LEA.HI.X.SX32 R11, R11, R12, 0x1, P1 ;  /* 0x0000000c0b0b7211 */ /* 0x000fe400008f0eff */
[----:B--2---:R-:W-:-:S05]  /*1de20*/  LEA R23, P5, R16, R27, 0x1 ;  /* 0x0000001b10177211 */ /* 0x004fca00078a08ff */
[----:B------:R-:W-:Y:S04]  /*1de30*/  STL [R1+0x281c], R23 ;  /* 0x00281c1701007387 */ /* 0x000fe80000100800 */
[----:B------:R0:W-:Y:S02]  /*1de40*/  STL [R1+0x27e8], R24 ;  /* 0x0027e81801007387 */ /* 0x0001e40000100800 */
[----:B0-----:R-:W-:Y:S02]  /*1de50*/  LEA.HI.X.SX32 R24, R10, R12, 0x1, P2 ;  /* 0x0000000c0a187211 */ /* 0x001fe400010f0eff */
[-C--:B----4-:R-:W-:Y:S01]  /*1de60*/  LEA R23, P3, R15, R27.reuse, 0x1 ;  /* 0x0000001b0f177211 */ /* 0x090fe200078608ff */
[----:B------:R-:W2:Y:S04]  /*1de70*/  LDL.LU R10, [R1+0x254] ;  /* 0x00025400010a7983 */ /* 0x000ea80000300800 */
[----:B------:R5:W-:Y:S04]  /*1de80*/  STL [R1+0x2824], R23 ;  /* 0x0028241701007387 */ /* 0x000be80000100800 */
[----:B------:R-:W-:Y:S01]  /*1de90*/  STL [R1+0x27f0], R24 ;  /* 0x0027f01801007387 */ /* 0x000fe20000100800 */
[----:B-----5:R-:W-:-:S05]  /*1dea0*/  LEA R23, P2, R14, R27, 0x1 ;  /* 0x0000001b0e177211 */ /* 0x020fca00078408ff */
[----:B------:R-:W-:Y:S04]  /*1deb0*/  STL [R1+0x282c], R23 ;  /* 0x00282c1701007387 */ /* 0x000fe80000100800 */
[----:B------:R0:W-:Y:S04]  /*1dec0*/  STL [R1+0x27f8], R11 ;  /* 0x0027f80b01007387 */ /* 0x0001e80000100800 */
[----:B0-----:R-:W4:Y:S01]  /*1ded0*/  LDL.LU R11, [R1+0x250] ;  /* 0x00025000010b7983 */ /* 0x001f220000300800 */
        /* <DEDUP_REMOVED lines=15> */
[----:B0-----:R-:W-:Y:S02]  /*1dfd0*/  LEA R24, P6, R19, R27, 0x1 ;  /* 0x0000001b13187211 */ /* 0x001fe400078c08ff */
[----:B-1----:R-:W-:-:S03]  /*1dfe0*/  LEA.HI.X.SX32 R23, R16, R12, 0x1, P5 ;  /* 0x0000000c10177211 */ /* 0x002fc600028f0eff */
[----:B------:R0:W-:Y:S04]  /*1dff0*/  STL [R1+0x284c], R24 ;  /* 0x00284c1801007387 */ /* 0x0001e80000100800 */
[----:B------:R-:W5:Y:S04]  /*1e000*/  LDL.LU R16, [R1+0x23c] ;  /* 0x00023c0001107983 */ /* 0x000f680000300800 */
        /* <DEDUP_REMOVED lines=26> */
[----:B0-----:R-:W-:Y:S02]  /*1e1b0*/  LEA.HI.X.SX32 R23, R19, R12, 0x1, P6 ;  /* 0x0000000c13177211 */ /* 0x001fe400030f0eff */
[----:B--2---:R-:W-:-:S05]  /*1e1c0*/  LEA R24, P4, R10, R27, 0x1 ;  /* 0x0000001b0a187211 */ /* 0x004fca00078808ff */
[----:B------:R0:W-:Y:S04]  /*1e1d0*/  STL [R1+0x287c], R24 ;  /* 0x00287c1801007387 */ /* 0x0001e80000100800 */
[----:B------:R-:W2:Y:S04]  /*1e1e0*/  LDL.LU R19, [R1+0x220] ;  /* 0x0002200001137983 */ /* 0x000ea80000300800 */
[----:B------:R4:W-:Y:S01]  /*1e1f0*/  STL [R1+0x2848], R23 ;  /* 0x0028481701007387 */ /* 0x0009e20000100800 */
[----:B0-----:R-:W-:-:S03]  /*1e200*/  LEA.HI.X.SX32 R24, R5, R12, 0x1, P5 ;  /* 0x0000000c05187211 */ /* 0x001fc600028f0eff */
[----:B------:R-:W2:Y:S01]  /*1e210*/  LDL.LU R5, [R1+0x21c] ;  /* 0x00021c0001057983 */ /* 0x000ea20000300800 */
[----:B----4-:R-:W-:-:S05]  /*1e220*/  LEA R23, P6, R11, R27, 0x1 ;  /* 0x0000001b0b177211 */ /* 0x010fca00078c08ff */
[----:B------:R5:W-:Y:S04]  /*1e230*/  STL [R1+0x2884], R23 ;  /* 0x0028841701007387 */ /* 0x000be80000100800 */
[----:B------:R0:W-:Y:S01]  /*1e240*/  STL [R1+0x2850], R24 ;  /* 0x0028501801007387 */ /* 0x0001e20000100800 */
[-C--:B-----5:R-:W-:Y:S02]  /*1e250*/  LEA R23, P5, R18, R27.reuse, 0x1 ;  /* 0x0000001b12177211 */ /* 0x0a0fe400078a08ff */
[----:B0-----:R-:W-:Y:S02]  /*1e260*/  LEA.HI.X.SX32 R24, R6, R12, 0x1, P3 ;  /* 0x0000000c06187211 */ /* 0x001fe400018f0eff */
[----:B------:R-:W4:Y:S04]  /*1e270*/  LDL.LU R6, [R1+0x214] ;  /* 0x0002140001067983 */ /* 0x000f280000300800 */
        /* <DEDUP_REMOVED lines=8> */
[----:B------:R-:W-:Y:S01]  /*1e300*/  LEA R23, P2, R17, R27, 0x1 ;  /* 0x0000001b11177211 */ /* 0x000fe200078408ff */
        /* <DEDUP_REMOVED lines=25> */
[----:B---3--:R-:W-:Y:S02]  /*1e4a0*/  LEA R23, P5, R22, R27, 0x1 ;  /* 0x0000001b16177211 */ /* 0x008fe400078a08ff */
[----:B------:R-:W-:-:S03]  /*1e4b0*/  LEA.HI.X.SX32 R17, R17, R12, 0x1, P2 ;  /* 0x0000000c11117211 */ /* 0x000fc600010f0eff */
[----:B------:R0:W-:Y:S04]  /*1e4c0*/  STL [R1+0x28c4], R23 ;  /* 0x0028c41701007387 */ /* 0x0001e80000100800 */
[----:B------:R-:W-:Y:S01]  /*1e4d0*/  STL [R1+0x2890], R24 ;  /* 0x0028901801007387 */ /* 0x000fe20000100800 */
[----:B0-----:R-:W-:-:S05]  /*1e4e0*/  LEA R23, P3, R4, R27, 0x1 ;  /* 0x0000001b04177211 */ /* 0x001fca00078608ff */
[----:B------:R-:W-:Y:S04]  /*1e4f0*/  STL [R1+0x28cc], R23 ;  /* 0x0028cc1701007387 */ /* 0x000fe80000100800 */
[----:B------:R0:W-:Y:S04]  /*1e500*/  STL [R1+0x2898], R17 ;  /* 0x0028981101007387 */ /* 0x0001e80000100800 */
[----:B0-----:R-:W3:Y:S01]  /*1e510*/  LDL.LU R17, [R1+0x1f0] ;  /* 0x0001f00001117983 */ /* 0x001ee20000300800 */
[----:B------:R-:W-:Y:S02]  /*1e520*/  LEA.HI.X.SX32 R23, R16, R12, 0x1, P1 ;  /* 0x0000000c10177211 */ /* 0x000fe400008f0eff */
[----:B--2---:R-:W-:-:S05]  /*1e530*/  LEA R24, P2, R19, R27, 0x1 ;  /* 0x0000001b13187211 */ /* 0x004fca00078408ff */
[----:B------:R0:W-:Y:S04]  /*1e540*/  STL [R1+0x28d4], R24 ;  /* 0x0028d41801007387 */ /* 0x0001e80000100800 */
[----:B------:R-:W2:Y:S01]  /*1e550*/  LDL.LU R16, [R1+0x1ec] ;  /* 0x0001ec0001107983 */ /* 0x000ea20000300800 */
[----:B0-----:R-:W-:-:S03]  /*1e560*/  LEA R24, P1, R5, R27, 0x1 ;  /* 0x0000001b05187211 */ /* 0x001fc600078208ff */
[----:B------:R0:W-:Y:S04]  /*1e570*/  STL [R1+0x28a0], R23 ;  /* 0x0028a01701007387 */ /* 0x0001e80000100800 */
[----:B------:R-:W-:Y:S01]  /*1e580*/  STL [R1+0x28dc], R24 ;  /* 0x0028dc1801007387 */ /* 0x000fe20000100800 */
[----:B0-----:R-:W-:-:S03]  /*1e590*/  LEA.HI.X.SX32 R23, R15, R12, 0x1, P0 ;  /* 0x0000000c0f177211 */ /* 0x001fc600000f0eff */
[----:B------:R-:W2:Y:S04]  /*1e5a0*/  LDL.LU R15, [R1+0x1e8] ;  /* 0x0001e800010f7983 */ /* 0x000ea80000300800 */
[----:B------:R0:W-:Y:S02]  /*1e5b0*/  STL [R1+0x28a8], R23 ;  /* 0x0028a81701007387 */ /* 0x0001e40000100800 */
[----:B0-----:R-:W-:Y:S02]  /*1e5c0*/  LEA.HI.X.SX32 R23, R14, R12, 0x1, P4 ;  /* 0x0000000c0e177211 */ /* 0x001fe400020f0eff */
[----:B----4-:R-:W-:-:S05]  /*1e5d0*/  LEA R24, P0, R6, R27, 0x1 ;  /* 0x0000001b06187211 */ /* 0x010fca00078008ff */
[----:B------:R5:W-:Y:S04]  /*1e5e0*/  STL [R1+0x28e4], R24 ;  /* 0x0028e41801007387 */ /* 0x000be80000100800 */
[----:B------:R-:W4:Y:S04]  /*1e5f0*/  LDL.LU R14, [R1+0x1e4] ;  /* 0x0001e400010e7983 */ /* 0x000f280000300800 */
[----:B------:R0:W-:Y:S01]  /*1e600*/  STL [R1+0x28b0], R23 ;  /* 0x0028b01701007387 */ /* 0x0001e20000100800 */
[----:B-----5:R-:W-:Y:S02]  /*1e610*/  LEA R24, P4, R7, R27, 0x1 ;  /* 0x0000001b07187211 */ /* 0x020fe400078808ff */
[----:B0-----:R-:W-:-:S03]  /*1e620*/  LEA.HI.X.SX32 R23, R3, R12, 0x1, P6 ;  /* 0x0000000c03177211 */ /* 0x001fc600030f0eff */
        /* <DEDUP_REMOVED lines=35> */
[----:B---3--:R-:W-:-:S05]  /*1e860*/  LEA R23, P4, R17, R27, 0x1 ;  /* 0x0000001b11177211 */ /* 0x008fca00078808ff */
[----:B------:R-:W-:Y:S04]  /*1e870*/  STL [R1+0x2924], R23 ;  /* 0x0029241701007387 */ /* 0x000fe80000100800 */
[----:B------:R0:W-:Y:S02]  /*1e880*/  STL [R1+0x28f0], R24 ;  /* 0x0028f01801007387 */ /* 0x0001e40000100800 */
[----:B0-----:R-:W-:Y:S02]  /*1e890*/  LEA.HI.X.SX32 R24, R9, R12, 0x1, P5 ;  /* 0x0000000c09187211 */ /* 0x001fe400028f0eff */
[----:B------:R-:W3:Y:S01]  /*1e8a0*/  LDL.LU R9, [R1+0x1c0] ;  /* 0x0001c00001097983 */ /* 0x000ee20000300800 */
[----:B--2---:R-:W-:-:S05]  /*1e8b0*/  LEA R23, P6, R16, R27, 0x1 ;  /* 0x0000001b10177211 */ /* 0x004fca00078c08ff */
[----:B------:R0:W-:Y:S04]  /*1e8c0*/  STL [R1+0x292c], R23 ;  /* 0x00292c1701007387 */ /* 0x0001e80000100800 */
[----:B------:R1:W-:Y:S01]  /*1e8d0*/  STL [R1+0x28f8], R24 ;  /* 0x0028f81801007387 */ /* 0x0003e20000100800 */
[----:B0-----:R-:W-:Y:S02]  /*1e8e0*/  LEA R23, P5, R15, R27, 0x1 ;  /* 0x0000001b0f177211 */ /* 0x001fe400078a08ff */
[-C--:B-1----:R-:W-:Y:S02]  /*1e8f0*/  LEA.HI.X.SX32 R24, R10, R12.reuse, 0x1, P3 ;  /* 0x0000000c0a187211 */ /* 0x082fe400018f0eff */
[----:B------:R-:W2:Y:S04]  /*1e900*/  LDL.LU R10, [R1+0x1bc] ;  /* 0x0001bc00010a7983 */ /* 0x000ea80000300800 */
[----:B------:R-:W-:Y:S04]  /*1e910*/  STL [R1+0x2934], R23 ;  /* 0x0029341701007387 */ /* 0x000fe80000100800 */
[----:B------:R0:W-:Y:S02]  /*1e920*/  STL [R1+0x2900], R24 ;  /* 0x0029001801007387 */ /* 0x0001e40000100800 */
[----:B0-----:R-:W-:-:S02]  /*1e930*/  LEA.HI.X.SX32 R24, R11, R12, 0x1, P2 ;  /* 0x0000000c0b187211 */ /* 0x001fc400010f0eff */
[----:B------:R-:W2:Y:S01]  /*1e940*/  LDL.LU R11, [R1+0x1b8] ;  /* 0x0001b800010b7983 */ /* 0x000ea20000300800 */
[----:B----4-:R-:W-:-:S05]  /*1e950*/  LEA R23, P3, R14, R27, 0x1 ;  /* 0x0000001b0e177211 */ /* 0x010fca00078608ff */
[----:B------:R-:W-:Y:S04]  /*1e960*/  STL [R1+0x293c], R23 ;  /* 0x00293c1701007387 */ /* 0x000fe80000100800 */
[----:B------:R0:W-:Y:S02]  /*1e970*/  STL [R1+0x2908], R24 ;  /* 0x0029081801007387 */ /* 0x0001e40000100800 */
[----:B0-----:R-:W-:Y:S02]  /*1e980*/  LEA.HI.X.SX32 R24, R18, R12, 0x1, P1 ;  /* 0x0000000c12187211 */ /* 0x001fe400008f0eff */
[-C--:B-----5:R-:W-:Y:S01]  /*1e990*/  LEA R23, P2, R3, R27.reuse, 0x1 ;  /* 0x0000001b03177211 */ /* 0x0a0fe200078408ff */
        /* <DEDUP_REMOVED lines=20> */
[----:B------:R-:W-:Y:S02]  /*1eae0*/  LEA R23, P6, R5, R27, 0x1 ;  /* 0x0000001b05177211 */ /* 0x000fe400078c08ff */
        /* <DEDUP_REMOVED lines=13> */
[----:B------:R-:W-:Y:S01]  /*1ebc0*/  STL [R1+0x297c], R24 ;  /* 0x00297c1801007387 */ /* 0x000fe20000100800 */
[----:B0-----:R-:W-:-:S03]  /*1ebd0*/  LEA.HI.X.SX32 R23, R22, R12, 0x1, P1 ;  /* 0x0000000c16177211 */ /* 0x001fc600008f0eff */
[----:B------:R-:W5:Y:S04]  /*1ebe0*/  LDL.LU R22, [R1+0x198] ;  /* 0x0001980001167983 */ /* 0x000f680000300800 */
[----:B------:R0:W-:Y:S02]  /*1ebf0*/  STL [R1+0x2948], R23 ;  /* 0x0029481701007387 */ /* 0x0001e40000100800 */
[----:B0-----:R-:W-:Y:S02]  /*1ec00*/  LEA.HI.X.SX32 R23, R4, R12, 0x1, P0 ;  /* 0x0000000c04177211 */ /* 0x001fe400000f0eff */
[----:B---3--:R-:W-:-:S05]  /*1ec10*/  LEA R24, P1, R9, R27, 0x1 ;  /* 0x0000001b09187211 */ /* 0x008fca00078208ff */
[----:B------:R-:W-:Y:S04]  /*1ec20*/  STL [R1+0x2984], R24 ;  /* 0x0029841801007387 */ /* 0x000fe80000100800 */
[----:B------:R-:W3:Y:S04]  /*1ec30*/  LDL.LU R4, [R1+0x194] ;  /* 0x0001940001047983 */ /* 0x000ee80000300800 */
[----:B------:R0:W-:Y:S02]  /*1ec40*/  STL [R1+0x2950], R23 ;  /* 0x0029501701007387 */ /* 0x0001e40000100800 */
[----:B0-----:R-:W-:-:S02]  /*1ec50*/  LEA.HI.X.SX32 R23, R19, R12, 0x1, P4 ;  /* 0x0000000c13177211 */ /* 0x001fc400020f0eff */
[----:B--2---:R-:W-:-:S05]  /*1ec60*/  LEA R24, P0, R10, R27, 0x1 ;  /* 0x0000001b0a187211 */ /* 0x004fca00078008ff */
[----:B------:R0:W-:Y:S04]  /*1ec70*/  STL [R1+0x298c], R24 ;  /* 0x00298c1801007387 */ /* 0x0001e80000100800 */
[----:B------:R-:W2:Y:S04]  /*1ec80*/  LDL.LU R19, [R1+0x190] ;  /* 0x0001900001137983 */ /* 0x000ea80000300800 */
[----:B------:R1:W-:Y:S01]  /*1ec90*/  STL [R1+0x2958], R23 ;  /* 0x0029581701007387 */ /* 0x0003e20000100800 */
[----:B0-----:R-:W-:Y:S02]  /*1eca0*/  LEA R24, P4, R11, R27, 0x1 ;  /* 0x0000001b0b187211 */ /* 0x001fe400078808ff */
[----:B-1----:R-:W-:-:S02]  /*1ecb0*/  LEA.HI.X.SX32 R23, R5, R12, 0x1, P6 ;  /* 0x0000000c05177211 */ /* 0x002fc400030f0eff */
[----:B------:R-:W2:Y:S04]  /*1ecc0*/  LDL.LU R5, [R1+0x18c] ;  /* 0x00018c0001057983 */ /* 0x000ea80000300800 */
[----:B------:R-:W-:Y:S04]  /*1ecd0*/  STL [R1+0x2994], R24 ;  /* 0x0029941801007387 */ /* 0x000fe80000100800 */
[----:B------:R0:W-:Y:S02]  /*1ece0*/  STL [R1+0x2960], R23 ;  /* 0x0029601701007387 */ /* 0x0001e40000100800 */
[----:B0-----:R-:W-:-:S02]  /*1ecf0*/  LEA.HI.X.SX32 R23, R6, R12, 0x1, P5 ;  /* 0x0000000c06177211 */ /* 0x001fc400028f0eff */
        /* <DEDUP_REMOVED lines=27> */
[----:B------:R0:W-:Y:S04]  /*1eeb0*/  STL [R1+0x29c4], R23 ;  /* 0x0029c41701007387 */ /* 0x0001e80000100800 */
[----:B------:R1:W-:Y:S01]  /*1eec0*/  STL [R1+0x2990], R24 ;  /* 0x0029901801007387 */ /* 0x0003e20000100800 */
[----:B0-----:R-:W-:Y:S02]  /*1eed0*/  LEA R23, P4, R3, R27, 0x1 ;  /* 0x0000001b03177211 */ /* 0x001fe400078808ff */
[-C--:B-1----:R-:W-:Y:S02]  /*1eee0*/  LEA.HI.X.SX32 R24, R18, R12.reuse, 0x1, P6 ;  /* 0x0000000c12187211 */ /* 0x082fe400030f0eff */
[----:B------:R-:W5:Y:S04]  /*1eef0*/  LDL.LU R18, [R1+0x170] ;  /* 0x0001700001127983 */ /* 0x000f680000300800 */
[----:B------:R-:W-:Y:S04]  /*1ef00*/  STL [R1+0x29cc], R23 ;  /* 0x0029cc1701007387 */ /* 0x000fe80000100800 */
[----:B------:R0:W-:Y:S02]  /*1ef10*/  STL [R1+0x2998], R24 ;  /* 0x0029981801007387 */ /* 0x0001e40000100800 */
[----:B0-----:R-:W-:-:S02]  /*1ef20*/  LEA.HI.X.SX32 R24, R13, R12, 0x1, P5 ;  /* 0x0000000c0d187211 */ /* 0x001fc400028f0eff */
[----:B------:R-:W5:Y:S01]  /*1ef30*/  LDL.LU R13, [R1+0x16c] ;  /* 0x00016c00010d7983 */ /* 0x000f620000300800 */
[----:B------:R-:W-:-:S05]  /*1ef40*/  LEA R23, P6, R22, R27, 0x1 ;  /* 0x0000001b16177211 */ /* 0x000fca00078c08ff */
[----:B------:R-:W-:Y:S04]  /*1ef50*/  STL [R1+0x29d4], R23 ;  /* 0x0029d41701007387 */ /* 0x000fe80000100800 */
[----:B------:R0:W-:Y:S02]  /*1ef60*/  STL [R1+0x29a0], R24 ;  /* 0x0029a01801007387 */ /* 0x0001e40000100800 */
[-C--:B0-----:R-:W-:Y:S02]  /*1ef70*/  LEA.HI.X.SX32 R24, R17, R12.reuse, 0x1, P3 ;  /* 0x0000000c11187211 */ /* 0x081fe400018f0eff */
[----:B---3--:R-:W-:Y:S01]  /*1ef80*/  LEA R23, P5, R4, R27, 0x1 ;  /* 0x0000001b04177211 */ /* 0x008fe200078a08ff */
        /* <DEDUP_REMOVED lines=8> */
[----:B------:R1:W-:Y:S01]  /*1f010*/  STL [R1+0x29b0], R24 ;  /* 0x0029b01801007387 */ /* 0x0003e20000100800 */
[-C--:B0-----:R-:W-:Y:S02]  /*1f020*/  LEA R23, P2, R5, R27.reuse, 0x1 ;  /* 0x0000001b05177211 */ /* 0x081fe400078408ff */
[----:B-1----:R-:W-:Y:S02]  /*1f030*/  LEA.HI.X.SX32 R24, R15, R12, 0x1, P1 ;  /* 0x0000000c0f187211 */ /* 0x002fe400008f0eff */
[----:B------:R-:W2:Y:S04]  /*1f040*/  LDL.LU R15, [R1+0x160] ;  /* 0x00016000010f7983 */ /* 0x000ea80000300800 */
[----:B------:R0:W-:Y:S04]  /*1f050*/  STL [R1+0x29ec], R23 ;  /* 0x0029ec1701007387 */ /* 0x0001e80000100800 */
[----:B------:R1:W-:Y:S01]  /*1f060*/  STL [R1+0x29b8], R24 ;  /* 0x0029b81801007387 */ /* 0x0003e20000100800 */
[----:B0-----:R-:W-:-:S02]  /*1f070*/  LEA R23, P1, R6, R27, 0x1 ;  /* 0x0000001b06177211 */ /* 0x001fc400078208ff */
        /* <DEDUP_REMOVED lines=29> */
[----:B------:R-:W-:-:S05]  /*1f250*/  LEA R24, P2, R18, R27, 0x1 ;  /* 0x0000001b12187211 */ /* 0x000fca00078408ff */
[----:B------:R0:W-:Y:S04]  /*1f260*/  STL [R1+0x2a24], R24 ;  /* 0x002a241801007387 */ /* 0x0001e80000100800 */
[----:B------:R-:W5:Y:S04]  /*1f270*/  LDL.LU R6, [R1+0x144] ;  /* 0x0001440001067983 */ /* 0x000f680000300800 */
[----:B------:R1:W-:Y:S01]  /*1f280*/  STL [R1+0x29f0], R23 ;  /* 0x0029f01701007387 */ /* 0x0003e20000100800 */
[----:B0-----:R-:W-:Y:S02]  /*1f290*/  LEA R24, P1, R13, R27, 0x1 ;  /* 0x0000001b0d187211 */ /* 0x001fe400078208ff */
[----:B-1----:R-:W-:-:S03]  /*1f2a0*/  LEA.HI.X.SX32 R23, R7, R12, 0x1, P0 ;  /* 0x0000000c07177211 */ /* 0x002fc600000f0eff */
[----:B------:R-:W-:Y:S04]  /*1f2b0*/  STL [R1+0x2a2c], R24 ;  /* 0x002a2c1801007387 */ /* 0x000fe80000100800 */
[----:B------:R-:W5:Y:S04]  /*1f2c0*/  LDL.LU R7, [R1+0x140] ;  /* 0x0001400001077983 */ /* 0x000f680000300800 */
        /* <DEDUP_REMOVED lines=22> */
[----:B-1----:R-:W-:Y:S02]  /*1f430*/  LEA.HI.X.SX32 R23, R18, R12, 0x1, P2 ;  /* 0x0000000c12177211 */ /* 0x002fe400010f0eff */
[----:B------:R-:W2:Y:S04]  /*1f440*/  LDL.LU R18, [R1+0x12c] ;  /* 0x00012c0001127983 */ /* 0x000ea80000300800 */
[----:B------:R4:W-:Y:S04]  /*1f450*/  STL [R1+0x2a54], R24 ;  /* 0x002a541801007387 */ /* 0x0009e80000100800 */
[----:B------:R0:W-:Y:S01]  /*1f460*/  STL [R1+0x2a20], R23 ;  /* 0x002a201701007387 */ /* 0x0001e20000100800 */
[----:B----4-:R-:W-:-:S02]  /*1f470*/  LEA R24, P2, R22, R27, 0x1 ;  /* 0x0000001b16187211 */ /* 0x010fc400078408ff */
[----:B0-----:R-:W-:-:S03]  /*1f480*/  LEA.HI.X.SX32 R23, R13, R12, 0x1, P1 ;  /* 0x0000000c0d177211 */ /* 0x001fc600008f0eff */
[----:B------:R-:W-:Y:S04]  /*1f490*/  STL [R1+0x2a5c], R24 ;  /* 0x002a5c1801007387 */ /* 0x000fe80000100800 */
[----:B------:R-:W4:Y:S04]  /*1f4a0*/  LDL.LU R13, [R1+0x128] ;  /* 0x00012800010d7983 */ /* 0x000f280000300800 */
[----:B------:R0:W-:Y:S02]  /*1f4b0*/  STL [R1+0x2a28], R23 ;  /* 0x002a281701007387 */ /* 0x0001e40000100800 */
[----:B0-----:R-:W-:-:S02]  /*1f4c0*/  LEA.HI.X.SX32 R23, R17, R12, 0x1, P0 ;  /* 0x0000000c11177211 */ /* 0x001fc400000f0eff */
[----:B------:R-:W4:Y:S01]  /*1f4d0*/  LDL.LU R17, [R1+0x124] ;  /* 0x0001240001117983 */ /* 0x000f220000300800 */
[----:B-----5:R-:W-:-:S05]  /*1f4e0*/  LEA R24, P1, R4, R27, 0x1 ;  /* 0x0000001b04187211 */ /* 0x020fca00078208ff */
        /* <DEDUP_REMOVED lines=12> */
[----:B0-----:R-:W-:Y:S02]  /*1f5b0*/  LEA.HI.X.SX32 R23, R14, R12, 0x1, P5 ;  /* 0x0000000c0e177211 */ /* 0x001fe400028f0eff */
[----:B------:R-:W5:Y:S01]  /*1f5c0*/  LDL.LU R14, [R1+0x118] ;  /* 0x00011800010e7983 */ /* 0x000f620000300800 */
[----:B------:R-:W-:-:S05]  /*1f5d0*/  LEA R24, P6, R6, R27, 0x1 ;  /* 0x0000001b06187211 */ /* 0x000fca00078c08ff */
[----:B------:R0:W-:Y:S04]  /*1f5e0*/  STL [R1+0x2a7c], R24 ;  /* 0x002a7c1801007387 */ /* 0x0001e80000100800 */
[----:B------:R1:W-:Y:S01]  /*1f5f0*/  STL [R1+0x2a48], R23 ;  /* 0x002a481701007387 */ /* 0x0003e20000100800 */
[----:B0-----:R-:W-:Y:S02]  /*1f600*/  LEA R24, P5, R7, R27, 0x1 ;  /* 0x0000001b07187211 */ /* 0x001fe400078a08ff */
[-C--:B-1----:R-:W-:Y:S02]  /*1f610*/  LEA.HI.X.SX32 R23, R3, R12.reuse, 0x1, P3 ;  /* 0x0000000c03177211 */ /* 0x082fe400018f0eff */
[----:B------:R-:W5:Y:S04]  /*1f620*/  LDL.LU R3, [R1+0x114] ;  /* 0x0001140001037983 */ /* 0x000f680000300800 */
[----:B------:R-:W-:Y:S04]  /*1f630*/  STL [R1+0x2a84], R24 ;  /* 0x002a841801007387 */ /* 0x000fe80000100800 */
[----:B------:R0:W-:Y:S01]  /*1f640*/  STL [R1+0x2a50], R23 ;  /* 0x002a501701007387 */ /* 0x0001e20000100800 */
[----:B------:R-:W-:-:S03]  /*1f650*/  LEA.HI.X.SX32 R22, R22, R12, 0x1, P2 ;  /* 0x0000000c16167211 */ /* 0x000fc600010f0eff */
[----:B0-----:R-:W5:Y:S01]  /*1f660*/  LDL.LU R23, [R1+0x110] ;  /* 0x0001100001177983 */ /* 0x001f620000300800 */
[----:B------:R-:W-:-:S05]  /*1f670*/  LEA R24, P3, R8, R27, 0x1 ;  /* 0x0000001b08187211 */ /* 0x000fca00078608ff */
[----:B------:R3:W-:Y:S04]  /*1f680*/  STL [R1+0x2a8c], R24 ;  /* 0x002a8c1801007387 */ /* 0x0007e80000100800 */
[----:B------:R0:W-:Y:S01]  /*1f690*/  STL [R1+0x2a58], R22 ;  /* 0x002a581601007387 */ /* 0x0001e20000100800 */
[-C--:B---3--:R-:W-:Y:S02]  /*1f6a0*/  LEA R24, P2, R9, R27.reuse, 0x1 ;  /* 0x0000001b09187211 */ /* 0x088fe400078408ff */
[----:B0-----:R-:W-:Y:S02]  /*1f6b0*/  LEA.HI.X.SX32 R22, R4, R12, 0x1, P1 ;  /* 0x0000000c04167211 */ /* 0x001fe400008f0eff */
[----:B------:R-:W3:Y:S04]  /*1f6c0*/  LDL.LU R4, [R1+0x10c] ;  /* 0x00010c0001047983 */ /* 0x000ee80000300800 */
[----:B------:R0:W-:Y:S04]  /*1f6d0*/  STL [R1+0x2a94], R24 ;  /* 0x002a941801007387 */ /* 0x0001e80000100800 */
[----:B------:R1:W-:Y:S01]  /*1f6e0*/  STL [R1+0x2a60], R22 ;  /* 0x002a601601007387 */ /* 0x0003e20000100800 */
[----:B------:R-:W-:-:S02]  /*1f6f0*/  LEA R25, P1, R10, R27, 0x1 ;  /* 0x0000001b0a197211 */ /* 0x000fc400078208ff */
[-C--:B0-----:R-:W-:Y:S01]  /*1f700*/  LEA.HI.X.SX32 R24, R19, R12.reuse, 0x1, P0 ;  /* 0x0000000c13187211 */ /* 0x081fe200000f0eff */
[----:B-1----:R-:W3:Y:S04]  /*1f710*/  LDL.LU R22, [R1+0x108] ;  /* 0x0001080001167983 */ /* 0x002ee80000300800 */
[----:B------:R-:W-:Y:S04]  /*1f720*/  STL [R1+0x2a9c], R25 ;  /* 0x002a9c1901007387 */ /* 0x000fe80000100800 */
[----:B------:R0:W-:Y:S02]  /*1f730*/  STL [R1+0x2a68], R24 ;  /* 0x002a681801007387 */ /* 0x0001e40000100800 */
[----:B0-----:R-:W-:-:S02]  /*1f740*/  LEA.HI.X.SX32 R24, R5, R12, 0x1, P4 ;  /* 0x0000000c05187211 */ /* 0x001fc400020f0eff */
[----:B------:R-:W3:Y:S01]  /*1f750*/  LDL.LU R5, [R1+0x104] ;  /* 0x0001040001057983 */ /* 0x000ee20000300800 */
[-C--:B------:R-:W-:Y:S02]  /*1f760*/  LEA.HI.X.SX32 R6, R6, R12.reuse, 0x1, P6 ;  /* 0x0000000c06067211 */ /* 0x080fe400030f0eff */
[----:B------:R-:W-:Y:S02]  /*1f770*/  LEA.HI.X.SX32 R10, R10, R12, 0x1, P1 ;  /* 0x0000000c0a0a7211 */ /* 0x000fe400008f0eff */
[----:B--2---:R-:W-:-:S05]  /*1f780*/  LEA R19, P0, R11, R27, 0x1 ;  /* 0x0000001b0b137211 */ /* 0x004fca00078008ff */
[----:B------:R0:W-:Y:S04]  /*1f790*/  STL [R1+0x2aa4], R19 ;  /* 0x002aa41301007387 */ /* 0x0001e80000100800 */
[----:B------:R1:W-:Y:S01]  /*1f7a0*/  STL [R1+0x2a70], R24 ;  /* 0x002a701801007387 */ /* 0x0003e20000100800 */
[----:B0-----:R-:W-:-:S05]  /*1f7b0*/  LEA R19, P4, R18, R27, 0x1 ;  /* 0x0000001b12137211 */ /* 0x001fca00078808ff */
[----:B------:R-:W-:Y:S04]  /*1f7c0*/  STL [R1+0x2aac], R19 ;  /* 0x002aac1301007387 */ /* 0x000fe80000100800 */
[----:B------:R0:W-:Y:S01]  /*1f7d0*/  STL [R1+0x2a78], R6 ;  /* 0x002a780601007387 */ /* 0x0001e20000100800 */
[----:B-1----:R-:W-:-:S03]  /*1f7e0*/  LEA.HI.X.SX32 R24, R7, R12, 0x1, P5 ;  /* 0x0000000c07187211 */ /* 0x002fc600028f0eff */
[----:B0-----:R-:W2:Y:S01]  /*1f7f0*/  LDL.LU R6, [R1+0x100] ;  /* 0x0001000001067983 */ /* 0x001ea20000300800 */
[----:B----4-:R-:W-:-:S05]  /*1f800*/  LEA R19, P6, R13, R27, 0x1 ;  /* 0x0000001b0d137211 */ /* 0x010fca00078c08ff */
[----:B------:R0:W-:Y:S04]  /*1f810*/  STL [R1+0x2ab4], R19 ;  /* 0x002ab41301007387 */ /* 0x0001e80000100800 */
[----:B0-----:R-:W4:Y:S01]  /*1f820*/  LDL.LU R19, [R1+0xfc] ;  /* 0x0000fc0001137983 */ /* 0x001f220000300800 */
[----:B------:R-:W-:-:S03]  /*1f830*/  LEA R7, P5, R17, R27, 0x1 ;  /* 0x0000001b11077211 */ /* 0x000fc600078a08ff */
[----:B------:R0:W-:Y:S04]  /*1f840*/  STL [R1+0x2a80], R24 ;  /* 0x002a801801007387 */ /* 0x0001e80000100800 */
[----:B------:R1:W-:Y:S01]  /*1f850*/  STL [R1+0x2abc], R7 ;  /* 0x002abc0701007387 */ /* 0x0003e20000100800 */
[----:B0-----:R-:W-:-:S03]  /*1f860*/  LEA.HI.X.SX32 R24, R8, R12, 0x1, P3 ;  /* 0x0000000c08187211 */ /* 0x001fc600018f0eff */
[----:B-1----:R-:W4:Y:S04]  /*1f870*/  LDL.LU R7, [R1+0xf8] ;  /* 0x0000f80001077983 */ /* 0x002f280000300800 */
[----:B------:R0:W-:Y:S01]  /*1f880*/  STL [R1+0x2a88], R24 ;  /* 0x002a881801007387 */ /* 0x0001e20000100800 */
[----:B-----5:R-:W-:Y:S02]  /*1f890*/  LEA R8, P3, R16, R27, 0x1 ;  /* 0x0000001b10087211 */ /* 0x020fe400078608ff */
[----:B0-----:R-:W-:-:S03]  /*1f8a0*/  LEA.HI.X.SX32 R24, R9, R12, 0x1, P2 ;  /* 0x0000000c09187211 */ /* 0x001fc600010f0eff */
[----:B------:R0:W-:Y:S04]  /*1f8b0*/  STL [R1+0x2ac4], R8 ;  /* 0x002ac40801007387 */ /* 0x0001e80000100800 */
[----:B0-----:R-:W5:Y:S01]  /*1f8c0*/  LDL.LU R8, [R1+0xf4] ;  /* 0x0000f40001087983 */ /* 0x001f620000300800 */
[----:B------:R-:W-:-:S03]  /*1f8d0*/  LEA R9, P2, R15, R27, 0x1 ;  /* 0x0000001b0f097211 */ /* 0x000fc600078408ff */
[----:B------:R-:W-:Y:S04]  /*1f8e0*/  STL [R1+0x2a90], R24 ;  /* 0x002a901801007387 */ /* 0x000fe80000100800 */
[----:B------:R0:W-:Y:S04]  /*1f8f0*/  STL [R1+0x2acc], R9 ;  /* 0x002acc0901007387 */ /* 0x0001e80000100800 */
[----:B0-----:R-:W5:Y:S04]  /*1f900*/  LDL.LU R9, [R1+0xf0] ;  /* 0x0000f00001097983 */ /* 0x001f680000300800 */
[----:B------:R0:W-:Y:S01]  /*1f910*/  STL [R1+0x2a98], R10 ;  /* 0x002a980a01007387 */ /* 0x0001e20000100800 */
[----:B------:R-:W-:-:S02]  /*1f920*/  LEA R25, P1, R14, R27, 0x1 ;  /* 0x0000001b0e197211 */ /* 0x000fc400078208ff */
[----:B------:R-:W-:Y:S01]  /*1f930*/  LEA.HI.X.SX32 R24, R11, R12, 0x1, P0 ;  /* 0x0000000c0b187211 */ /* 0x000fe200000f0eff */
[----:B0-----:R-:W5:Y:S04]  /*1f940*/  LDL.LU R10, [R1+0xec] ;  /* 0x0000ec00010a7983 */ /* 0x001f680000300800 */
[----:B------:R0:W-:Y:S04]  /*1f950*/  STL [R1+0x2ad4], R25 ;  /* 0x002ad41901007387 */ /* 0x0001e80000100800 */
[----:B------:R-:W5:Y:S04]  /*1f960*/  LDL.LU R11, [R1+0xe8] ;  /* 0x0000e800010b7983 */ /* 0x000f680000300800 */
[----:B------:R1:W-:Y:S01]  /*1f970*/  STL [R1+0x2aa0], R24 ;  /* 0x002aa01801007387 */ /* 0x0003e20000100800 */
[----:B0-----:R-:W-:-:S05]  /*1f980*/  LEA R25, P0, R3, R27, 0x1 ;  /* 0x0000001b03197211 */ /* 0x001fca00078008ff */
[----:B------:R0:W-:Y:S01]  /*1f990*/  STL [R1+0x2adc], R25 ;  /* 0x002adc1901007387 */ /* 0x0001e20000100800 */
[----:B-1----:R-:W-:-:S03]  /*1f9a0*/  LEA.HI.X.SX32 R24, R18, R12, 0x1, P4 ;  /* 0x0000000c12187211 */ /* 0x002fc600020f0eff */
[----:B------:R-:W5:Y:S04]  /*1f9b0*/  LDL.LU R18, [R1+0xe4] ;  /* 0x0000e40001127983 */ /* 0x000f680000300800 */
[----:B------:R1:W-:Y:S01]  /*1f9c0*/  STL [R1+0x2aa8], R24 ;  /* 0x002aa81801007387 */ /* 0x0003e20000100800 */
[----:B0-----:R-:W-:Y:S02]  /*1f9d0*/  LEA R25, P4, R23, R27, 0x1 ;  /* 0x0000001b17197211 */ /* 0x001fe400078808ff */
[----:B-1----:R-:W-:-:S03]  /*1f9e0*/  LEA.HI.X.SX32 R24, R13, R12, 0x1, P6 ;  /* 0x0000000c0d187211 */ /* 0x002fc600030f0eff */
[----:B------:R3:W-:Y:S04]  /*1f9f0*/  STL [R1+0x2ae4], R25 ;  /* 0x002ae41901007387 */ /* 0x0007e80000100800 */
[----:B------:R-:W5:Y:S04]  /*1fa00*/  LDL.LU R13, [R1+0xe0] ;  /* 0x0000e000010d7983 */ /* 0x000f680000300800 */
[----:B------:R0:W-:Y:S01]  /*1fa10*/  STL [R1+0x2ab0], R24 ;  /* 0x002ab01801007387 */ /* 0x0001e20000100800 */
[----:B---3--:R-:W-:Y:S02]  /*1fa20*/  LEA R25, P6, R4, R27, 0x1 ;  /* 0x0000001b04197211 */ /* 0x008fe400078c08ff */
[----:B0-----:R-:W-:-:S03]  /*1fa30*/  LEA.HI.X.SX32 R24, R17, R12, 0x1, P5 ;  /* 0x0000000c11187211 */ /* 0x001fc600028f0eff */
[----:B------:R0:W-:Y:S04]  /*1fa40*/  STL [R1+0x2aec], R25 ;  /* 0x002aec1901007387 */ /* 0x0001e80000100800 */
[----:B------:R-:W3:Y:S04]  /*1fa50*/  LDL.LU R17, [R1+0xdc] ;  /* 0x0000dc0001117983 */ /* 0x000ee80000300800 */
[----:B------:R1:W-:Y:S01]  /*1fa60*/  STL [R1+0x2ab8], R24 ;  /* 0x002ab81801007387 */ /* 0x0003e20000100800 */
[----:B0-----:R-:W-:Y:S02]  /*1fa70*/  LEA R25, P5, R22, R27, 0x1 ;  /* 0x0000001b16197211 */ /* 0x001fe400078a08ff */
[----:B-1----:R-:W-:-:S03]  /*1fa80*/  LEA.HI.X.SX32 R24, R16, R12, 0x1, P3 ;  /* 0x0000000c10187211 */ /* 0x002fc600018f0eff */
[----:B------:R-:W-:Y:S04]  /*1fa90*/  STL [R1+0x2af4], R25 ;  /* 0x002af41901007387 */ /* 0x000fe80000100800 */
[----:B------:R-:W-:Y:S01]  /*1faa0*/  STL [R1+0x2ac0], R24 ;  /* 0x002ac01801007387 */ /* 0x000fe20000100800 */
[----:B------:R-:W-:-:S05]  /*1fab0*/  LEA R16, P3, R5, R27, 0x1 ;  /* 0x0000001b05107211 */ /* 0x000fca00078608ff */
[----:B------:R0:W-:Y:S04]  /*1fac0*/  STL [R1+0x2afc], R16 ;  /* 0x002afc1001007387 */ /* 0x0001e80000100800 */
[----:B0-----:R-:W3:Y:S01]  /*1fad0*/  LDL.LU R16, [R1+0xd8] ;  /* 0x0000d80001107983 */ /* 0x001ee20000300800 */
[-C--:B------:R-:W-:Y:S02]  /*1fae0*/  LEA.HI.X.SX32 R15, R15, R12.reuse, 0x1, P2 ;  /* 0x0000000c0f0f7211 */ /* 0x080fe400010f0eff */
[----:B------:R-:W-:-:S03]  /*1faf0*/  LEA.HI.X.SX32 R14, R14, R12, 0x1, P1 ;  /* 0x0000000c0e0e7211 */ /* 0x000fc600008f0eff */
[----:B------:R0:W-:Y:S01]  /*1fb00*/  STL [R1+0x2ac8], R15 ;  /* 0x002ac80f01007387 */ /* 0x0001e20000100800 */
[----:B------:R-:W-:-:S03]  /*1fb10*/  LEA.HI.X.SX32 R3, R3, R12, 0x1, P0 ;  /* 0x0000000c03037211 */ /* 0x000fc600000f0eff */
[----:B0-----:R-:W3:Y:S01]  /*1fb20*/  LDL.LU R15, [R1+0xd4] ;  /* 0x0000d400010f7983 */ /* 0x001ee20000300800 */
[----:B------:R-:W-:Y:S02]  /*1fb30*/  LEA.HI.X.SX32 R25, R23, R12, 0x1, P4 ;  /* 0x0000000c17197211 */ /* 0x000fe400020f0eff */
[----:B--2---:R-:W-:-:S05]  /*1fb40*/  LEA R24, P2, R6, R27, 0x1 ;  /* 0x0000001b06187211 */ /* 0x004fca00078408ff */
[----:B------:R-:W-:Y:S04]  /*1fb50*/  STL [R1+0x2b04], R24 ;  /* 0x002b041801007387 */ /* 0x000fe80000100800 */
[----:B------:R0:W-:Y:S04]  /*1fb60*/  STL [R1+0x2ad0], R14 ;  /* 0x002ad00e01007387 */ /* 0x0001e80000100800 */
[----:B0-----:R-:W2:Y:S01]  /*1fb70*/  LDL.LU R14, [R1+0xd0] ;  /* 0x0000d000010e7983 */ /* 0x001ea20000300800 */
[----:B----4-:R-:W-:-:S05]  /*1fb80*/  LEA R24, P1, R19, R27, 0x1 ;  /* 0x0000001b13187211 */ /* 0x010fca00078208ff */
[----:B------:R0:W-:Y:S04]  /*1fb90*/  STL [R1+0x2b0c], R24 ;  /* 0x002b0c1801007387 */ /* 0x0001e80000100800 */
[----:B------:R1:W-:Y:S01]  /*1fba0*/  STL [R1+0x2ad8], R3 ;  /* 0x002ad80301007387 */ /* 0x0003e20000100800 */
[----:B0-----:R-:W-:-:S03]  /*1fbb0*/  LEA R24, P0, R7, R27, 0x1 ;  /* 0x0000001b07187211 */ /* 0x001fc600078008ff */
[----:B-1----:R-:W4:Y:S04]  /*1fbc0*/  LDL.LU R3, [R1+0xcc] ;  /* 0x0000cc0001037983 */ /* 0x002f280000300800 */
[----:B------:R0:W-:Y:S04]  /*1fbd0*/  STL [R1+0x2b14], R24 ;  /* 0x002b141801007387 */ /* 0x0001e80000100800 */
[----:B------:R-:W-:Y:S01]  /*1fbe0*/  STL [R1+0x2ae0], R25 ;  /* 0x002ae01901007387 */ /* 0x000fe20000100800 */
[----:B0-----:R-:W-:-:S03]  /*1fbf0*/  LEA.HI.X.SX32 R24, R4, R12, 0x1, P6 ;  /* 0x0000000c04187211 */ /* 0x001fc600030f0eff */
[----:B------:R-:W4:Y:S01]  /*1fc00*/  LDL.LU R4, [R1+0xc8] ;  /* 0x0000c80001047983 */ /* 0x000f220000300800 */
[----:B-----5:R-:W-:-:S05]  /*1fc10*/  LEA R23, P4, R8, R27, 0x1 ;  /* 0x0000001b08177211 */ /* 0x020fca00078808ff */
[----:B------:R0:W-:Y:S04]  /*1fc20*/  STL [R1+0x2b1c], R23 ;  /* 0x002b1c1701007387 */ /* 0x0001e80000100800 */
[----:B------:R1:W-:Y:S01]  /*1fc30*/  STL [R1+0x2ae8], R24 ;  /* 0x002ae81801007387 */ /* 0x0003e20000100800 */
[----:B0-----:R-:W-:Y:S02]  /*1fc40*/  LEA R23, P6, R9, R27, 0x1 ;  /* 0x0000001b09177211 */ /* 0x001fe400078c08ff */
[----:B-1----:R-:W-:-:S03]  /*1fc50*/  LEA.HI.X.SX32 R24, R22, R12, 0x1, P5 ;  /* 0x0000000c16187211 */ /* 0x002fc600028f0eff */
[----:B------:R0:W-:Y:S01]  /*1fc60*/  STL [R1+0x2b24], R23 ;  /* 0x002b241701007387 */ /* 0x0001e20000100800 */
[----:B------:R-:W-:-:S03]  /*1fc70*/  LEA R22, P5, R10, R27, 0x1 ;  /* 0x0000001b0a167211 */ /* 0x000fc600078a08ff */
[----:B0-----:R-:W5:Y:S04]  /*1fc80*/  LDL.LU R23, [R1+0xc4] ;  /* 0x0000c40001177983 */ /* 0x001f680000300800 */
        /* <DEDUP_REMOVED lines=10> */
[----:B------:R0:W-:Y:S01]  /*1fd30*/  STL [R1+0x2b00], R24 ;  /* 0x002b001801007387 */ /* 0x0001e20000100800 */
[----:B------:R-:W-:-:S03]  /*1fd40*/  LEA.HI.X.SX32 R19, R19, R12, 0x1, P1 ;  /* 0x0000000c13137211 */ /* 0x000fc600008f0eff */
[----:B------:R1:W-:Y:S01]  /*1fd50*/  STL [R1+0x2b3c], R22 ;  /* 0x002b3c1601007387 */ /* 0x0003e20000100800 */
[----:B0-----:R-:W-:-:S03]  /*1fd60*/  LEA R24, P1, R13, R27, 0x1 ;  /* 0x0000001b0d187211 */ /* 0x001fc600078208ff */
[----:B-1----:R-:W5:Y:S04]  /*1fd70*/  LDL.LU R22, [R1+0xb8] ;  /* 0x0000b80001167983 */ /* 0x002f680000300800 */
[----:B------:R0:W-:Y:S04]  /*1fd80*/  STL [R1+0x2b08], R19 ;  /* 0x002b081301007387 */ /* 0x0001e80000100800 */
[----:B------:R3:W-:Y:S01]  /*1fd90*/  STL [R1+0x2b44], R24 ;  /* 0x002b441801007387 */ /* 0x0007e20000100800 */
[----:B0-----:R-:W-:-:S03]  /*1fda0*/  LEA.HI.X.SX32 R19, R7, R12, 0x1, P0 ;  /* 0x0000000c07137211 */ /* 0x001fc600000f0eff */
[----:B------:R-:W5:Y:S01]  /*1fdb0*/  LDL.LU R7, [R1+0xb4] ;  /* 0x0000b40001077983 */ /* 0x000f620000300800 */
[----:B---3--:R-:W-:-:S03]  /*1fdc0*/  LEA R24, P0, R17, R27, 0x1 ;  /* 0x0000001b11187211 */ /* 0x008fc600078008ff */
[----:B------:R0:W-:Y:S04]  /*1fdd0*/  STL [R1+0x2b10], R19 ;  /* 0x002b101301007387 */ /* 0x0001e80000100800 */
[----:B------:R-:W-:Y:S01]  /*1fde0*/  STL [R1+0x2b4c], R24 ;  /* 0x002b4c1801007387 */ /* 0x000fe20000100800 */
[----:B0-----:R-:W-:-:S05]  /*1fdf0*/  LEA.HI.X.SX32 R19, R8, R12, 0x1, P4 ;  /* 0x0000000c08137211 */ /* 0x001fca00020f0eff */
[----:B------:R0:W-:Y:S04]  /*1fe00*/  STL [R1+0x2b18], R19 ;  /* 0x002b181301007387 */ /* 0x0001e80000100800 */
[----:B0-----:R-:W3:Y:S01]  /*1fe10*/  LDL.LU R19, [R1+0xb0] ;  /* 0x0000b00001137983 */ /* 0x001ee20000300800 */
[----:B------:R-:W-:-:S05]  /*1fe20*/  LEA R8, P4, R16, R27, 0x1 ;  /* 0x0000001b10087211 */ /* 0x000fca00078808ff */
[----:B------:R0:W-:Y:S04]  /*1fe30*/  STL [R1+0x2b54], R8 ;  /* 0x002b540801007387 */ /* 0x0001e80000100800 */
[----:B0-----:R-:W3:Y:S01]  /*1fe40*/  LDL.LU R8, [R1+0xac] ;  /* 0x0000ac0001087983 */ /* 0x001ee20000300800 */
[----:B------:R-:W-:Y:S02]  /*1fe50*/  LEA.HI.X.SX32 R24, R9, R12, 0x1, P6 ;  /* 0x0000000c09187211 */ /* 0x000fe400030f0eff */
[----:B------:R-:W-:-:S03]  /*1fe60*/  LEA R9, P6, R15, R27, 0x1 ;  /* 0x0000001b0f097211 */ /* 0x000fc600078c08ff */
[----:B------:R0:W-:Y:S01]  /*1fe70*/  STL [R1+0x2b20], R24 ;  /* 0x002b201801007387 */ /* 0x0001e20000100800 */
[----:B------:R-:W-:-:S03]  /*1fe80*/  LEA.HI.X.SX32 R11, R11, R12, 0x1, P3 ;  /* 0x0000000c0b0b7211 */ /* 0x000fc600018f0eff */
[----:B------:R1:W-:Y:S01]  /*1fe90*/  STL [R1+0x2b5c], R9 ;  /* 0x002b5c0901007387 */ /* 0x0003e20000100800 */
[----:B0-----:R-:W-:-:S03]  /*1fea0*/  LEA.HI.X.SX32 R24, R10, R12, 0x1, P5 ;  /* 0x0000000c0a187211 */ /* 0x001fc600028f0eff */
[----:B-1----:R-:W3:Y:S04]  /*1feb0*/  LDL.LU R9, [R1+0xa8] ;  /* 0x0000a80001097983 */ /* 0x002ee80000300800 */
[----:B------:R-:W-:Y:S01]  /*1fec0*/  STL [R1+0x2b28], R24 ;  /* 0x002b281801007387 */ /* 0x000fe20000100800 */
[----:B------:R-:W-:Y:S02]  /*1fed0*/  LEA.HI.X.SX32 R25, R18, R12, 0x1, P2 ;  /* 0x0000000c12197211 */ /* 0x000fe400010f0eff */
[----:B--2---:R-:W-:-:S05]  /*1fee0*/  LEA R10, P5, R14, R27, 0x1 ;  /* 0x0000001b0e0a7211 */ /* 0x004fca00078a08ff */
[----:B------:R0:W-:Y:S04]  /*1fef0*/  STL [R1+0x2b64], R10 ;  /* 0x002b640a01007387 */ /* 0x0001e80000100800 */
[----:B0-----:R-:W2:Y:S04]  /*1ff00*/  LDL.LU R10, [R1+0xa4] ;  /* 0x0000a400010a7983 */ /* 0x001ea80000300800 */
[----:B------:R0:W-:Y:S01]  /*1ff10*/  STL [R1+0x2b30], R11 ;  /* 0x002b300b01007387 */ /* 0x0001e20000100800 */
[----:B----4-:R-:W-:-:S03]  /*1ff20*/  LEA R24, P3, R3, R27, 0x1 ;  /* 0x0000001b03187211 */ /* 0x010fc600078608ff */
[----:B0-----:R-:W4:Y:S04]  /*1ff30*/  LDL.LU R11, [R1+0xa0] ;  /* 0x0000a000010b7983 */ /* 0x001f280000300800 */
[----:B------:R0:W-:Y:S04]  /*1ff40*/  STL [R1+0x2b6c], R24 ;  /* 0x002b6c1801007387 */ /* 0x0001e80000100800 */
[----:B------:R-:W4:Y:S01]  /*1ff50*/  LDL.LU R18, [R1+0x9c] ;  /* 0x00009c0001127983 */ /* 0x000f220000300800 */
[----:B0-----:R-:W-:-:S03]  /*1ff60*/  LEA R24, P2, R4, R27, 0x1 ;  /* 0x0000001b04187211 */ /* 0x001fc600078408ff */
[----:B------:R0:W-:Y:S04]  /*1ff70*/  STL [R1+0x2b38], R25 ;  /* 0x002b381901007387 */ /* 0x0001e80000100800 */
[----:B------:R-:W-:Y:S01]  /*1ff80*/  STL [R1+0x2b74], R24 ;  /* 0x002b741801007387 */ /* 0x000fe20000100800 */
[----:B0-----:R-:W-:-:S03]  /*1ff90*/  LEA.HI.X.SX32 R25, R13, R12, 0x1, P1 ;  /* 0x0000000c0d197211 */ /* 0x001fc600008f0eff */
[----:B------:R-:W4:Y:S04]  /*1ffa0*/  LDL.LU R13, [R1+0x98] ;  /* 0x00009800010d7983 */ /* 0x000f280000300800 */
[----:B------:R0:W-:Y:S02]  /*1ffb0*/  STL [R1+0x2b40], R25 ;  /* 0x002b401901007387 */ /* 0x0001e40000100800 */
[----:B0-----:R-:W-:Y:S02]  /*1ffc0*/  LEA.HI.X.SX32 R25, R17, R12, 0x1, P0 ;  /* 0x0000000c11197211 */ /* 0x001fe400000f0eff */
[----:B------:R-:W4:Y:S01]  /*1ffd0*/  LDL.LU R17, [R1+0x94] ;  /* 0x0000940001117983 */ /* 0x000f220000300800 */
[----:B-----5:R-:W-:-:S05]  /*1ffe0*/  LEA R24, P1, R23, R27, 0x1 ;  /* 0x0000001b17187211 */ /* 0x020fca00078208ff */
        /* <DEDUP_REMOVED lines=28> */
[----:B------:R-:W-:Y:S02]  /*201b0*/  LEA R24, P2, R8, R27, 0x1 ;  /* 0x0000001b08187211 */ /* 0x000fe400078408ff */
[----:B------:R-:W-:-:S03]  /*201c0*/  LEA.HI.X.SX32 R23, R5, R12, 0x1, P0 ;  /* 0x0000000c05177211 */ /* 0x000fc600000f0eff */
[----:B------:R0:W-:Y:S04]  /*201d0*/  STL [R1+0x2bac], R24 ;  /* 0x002bac1801007387 */ /* 0x0001e80000100800 */
[----:B------:R-:W-:Y:S04]  /*201e0*/  STL [R1+0x2b78], R25 ;  /* 0x002b781901007387 */ /* 0x000fe80000100800 */
[----:B------:R-:W3:Y:S01]  /*201f0*/  LDL.LU R5, [R1+0x7c] ;  /* 0x00007c0001057983 */ /* 0x000ee20000300800 */
[----:B0-----:R-:W-:-:S05]  /*20200*/  LEA R24, P1, R9, R27, 0x1 ;  /* 0x0000001b09187211 */ /* 0x001fca00078208ff */
[----:B------:R0:W-:Y:S04]  /*20210*/  STL [R1+0x2bb4], R24 ;  /* 0x002bb41801007387 */ /* 0x0001e80000100800 */
[----:B------:R4:W-:Y:S01]  /*20220*/  STL [R1+0x2b80], R23 ;  /* 0x002b801701007387 */ /* 0x0009e20000100800 */
[-C--:B------:R-:W-:Y:S02]  /*20230*/  LEA.HI.X.SX32 R22, R22, R12.reuse, 0x1, P6 ;  /* 0x0000000c16167211 */ /* 0x080fe400030f0eff */
[----:B0-----:R-:W-:Y:S02]  /*20240*/  LEA.HI.X.SX32 R24, R6, R12, 0x1, P4 ;  /* 0x0000000c06187211 */ /* 0x001fe400020f0eff */
[----:B--2---:R-:W-:-:S05]  /*20250*/  LEA R25, P0, R10, R27, 0x1 ;  /* 0x0000001b0a197211 */ /* 0x004fca00078008ff */
[----:B------:R-:W-:Y:S04]  /*20260*/  STL [R1+0x2bbc], R25 ;  /* 0x002bbc1901007387 */ /* 0x000fe80000100800 */
[----:B------:R-:W2:Y:S01]  /*20270*/  LDL.LU R6, [R1+0x78] ;  /* 0x0000780001067983 */ /* 0x000ea20000300800 */
[----:B----4-:R-:W-:-:S03]  /*20280*/  LEA R23, P4, R11, R27, 0x1 ;  /* 0x0000001b0b177211 */ /* 0x010fc600078808ff */
[----:B------:R0:W-:Y:S04]  /*20290*/  STL [R1+0x2b88], R24 ;  /* 0x002b881801007387 */ /* 0x0001e80000100800 */
[----:B------:R1:W-:Y:S01]  /*202a0*/  STL [R1+0x2bc4], R23 ;  /* 0x002bc41701007387 */ /* 0x0003e20000100800 */
[----:B0-----:R-:W-:-:S03]  /*202b0*/  LEA R24, P6, R18, R27, 0x1 ;  /* 0x0000001b12187211 */ /* 0x001fc600078c08ff */
[----:B------:R0:W-:Y:S01]  /*202c0*/  STL [R1+0x2b90], R22 ;  /* 0x002b901601007387 */ /* 0x0001e20000100800 */
[----:B-1----:R-:W-:-:S03]  /*202d0*/  LEA.HI.X.SX32 R23, R7, R12, 0x1, P5 ;  /* 0x0000000c07177211 */ /* 0x002fc600028f0eff */
[----:B------:R-:W-:Y:S04]  /*202e0*/  STL [R1+0x2bcc], R24 ;  /* 0x002bcc1801007387 */ /* 0x000fe80000100800 */
[----:B------:R-:W4:Y:S04]  /*202f0*/  LDL.LU R7, [R1+0x74] ;  /* 0x0000740001077983 */ /* 0x000f280000300800 */
[----:B------:R1:W-:Y:S01]  /*20300*/  STL [R1+0x2b98], R23 ;  /* 0x002b981701007387 */ /* 0x0003e20000100800 */
[----:B0-----:R-:W-:Y:S02]  /*20310*/  LEA R22, P5, R13, R27, 0x1 ;  /* 0x0000001b0d167211 */ /* 0x001fe400078a08ff */
[----:B-1----:R-:W-:-:S03]  /*20320*/  LEA.HI.X.SX32 R23, R19, R12, 0x1, P3 ;  /* 0x0000000c13177211 */ /* 0x002fc600018f0eff */
[----:B------:R0:W-:Y:S01]  /*20330*/  STL [R1+0x2bd4], R22 ;  /* 0x002bd41601007387 */ /* 0x0001e20000100800 */
[----:B------:R-:W-:-:S03]  /*20340*/  LEA.HI.X.SX32 R19, R8, R12, 0x1, P2 ;  /* 0x0000000c08137211 */ /* 0x000fc600010f0eff */
[----:B------:R-:W-:Y:S04]  /*20350*/  STL [R1+0x2ba0], R23 ;  /* 0x002ba01701007387 */ /* 0x000fe80000100800 */
[----:B------:R-:W4:Y:S01]  /*20360*/  LDL.LU R8, [R1+0x70] ;  /* 0x0000700001087983 */ /* 0x000f220000300800 */
[----:B0-----:R-:W-:-:S05]  /*20370*/  LEA R22, P3, R17, R27, 0x1 ;  /* 0x0000001b11167211 */ /* 0x001fca00078608ff */
[----:B------:R-:W-:Y:S04]  /*20380*/  STL [R1+0x2bdc], R22 ;  /* 0x002bdc1601007387 */ /* 0x000fe80000100800 */
        /* <DEDUP_REMOVED lines=15> */
[----:B------:R1:W-:Y:S04]  /*20480*/  STL [R1+0x2bc0], R19 ;  /* 0x002bc01301007387 */ /* 0x0003e80000100800 */
[----:B------:R-:W5:Y:S01]  /*20490*/  LDL.LU R28, [R1+0x60] ;  /* 0x00006000011c7983 */ /* 0x000f620000300800 */
[----:B0-----:R-:W-:-:S02]  /*204a0*/  LEA R22, P4, R3, R27, 0x1 ;  /* 0x0000001b03167211 */ /* 0x001fc400078808ff */
[----:B-1----:R-:W-:-:S03]  /*204b0*/  LEA.HI.X.SX32 R19, R18, R12, 0x1, P6 ;  /* 0x0000000c12137211 */ /* 0x002fc600030f0eff */
[----:B------:R-:W-:Y:S04]  /*204c0*/  STL [R1+0x2bfc], R22 ;  /* 0x002bfc1601007387 */ /* 0x000fe80000100800 */
[----:B------:R-:W5:Y:S04]  /*204d0*/  LDL.LU R26, [R1+0x5c] ;  /* 0x00005c00011a7983 */ /* 0x000f680000300800 */
[----:B------:R-:W-:Y:S04]  /*204e0*/  STL [R1+0x2bc8], R19 ;  /* 0x002bc81301007387 */ /* 0x000fe80000100800 */
[----:B------:R-:W5:Y:S01]  /*204f0*/  LDL.LU R25, [R1+0x58] ;  /* 0x0000580001197983 */ /* 0x000f620000300800 */
[----:B---3--:R-:W-:-:S02]  /*20500*/  LEA R18, P6, R4, R27, 0x1 ;  /* 0x0000001b04127211 */ /* 0x008fc400078c08ff */
[----:B------:R-:W-:-:S03]  /*20510*/  LEA.HI.X.SX32 R13, R13, R12, 0x1, P5 ;  /* 0x0000000c0d0d7211 */ /* 0x000fc600028f0eff */
[----:B------:R-:W-:Y:S04]  /*20520*/  STL [R1+0x2c04], R18 ;  /* 0x002c041201007387 */ /* 0x000fe80000100800 */
[----:B------:R-:W3:Y:S04]  /*20530*/  LDL.LU R24, [R1+0x54] ;  /* 0x0000540001187983 */ /* 0x000ee80000300800 */
[----:B------:R0:W-:Y:S04]  /*20540*/  STL [R1+0x2bd0], R13 ;  /* 0x002bd00d01007387 */ /* 0x0001e80000100800 */
[----:B0-----:R-:W3:Y:S01]  /*20550*/  LDL.LU R13, [R1+0x50] ;  /* 0x00005000010d7983 */ /* 0x001ee20000300800 */
[----:B------:R-:W-:-:S02]  /*20560*/  LEA R19, P5, R5, R27, 0x1 ;  /* 0x0000001b05137211 */ /* 0x000fc400078a08ff */
[----:B------:R-:W-:-:S03]  /*20570*/  LEA.HI.X.SX32 R18, R17, R12, 0x1, P3 ;  /* 0x0000000c11127211 */ /* 0x000fc600018f0eff */
[----:B------:R0:W-:Y:S04]  /*20580*/  STL [R1+0x2c0c], R19 ;  /* 0x002c0c1301007387 */ /* 0x0001e80000100800 */
[----:B------:R-:W3:Y:S04]  /*20590*/  LDL.LU R23, [R1+0x4c] ;  /* 0x00004c0001177983 */ /* 0x000ee80000300800 */
[----:B------:R1:W-:Y:S04]  /*205a0*/  STL [R1+0x2bd8], R18 ;  /* 0x002bd81201007387 */ /* 0x0003e80000100800 */
[----:B------:R-:W3:Y:S04]  /*205b0*/  LDL.LU R22, [R1+0x48] ;  /* 0x0000480001167983 */ /* 0x000ee80000300800 */
[----:B0-----:R-:W3:Y:S01]  /*205c0*/  LDL.LU R19, [R1+0x3c] ;  /* 0x00003c0001137983 */ /* 0x001ee20000300800 */
[----:B------:R-:W-:-:S02]  /*205d0*/  LEA.HI.X.SX32 R15, R15, R12, 0x1, P1 ;  /* 0x0000000c0f0f7211 */ /* 0x000fc400008f0eff */
[-C--:B------:R-:W-:Y:S02]  /*205e0*/  LEA.HI.X.SX32 R14, R14, R12.reuse, 0x1, P0 ;  /* 0x0000000c0e0e7211 */ /* 0x080fe400000f0eff */
[-C--:B------:R-:W-:Y:S02]  /*205f0*/  LEA.HI.X.SX32 R3, R3, R12.reuse, 0x1, P4 ;  /* 0x0000000c03037211 */ /* 0x080fe400020f0eff */
[-C--:B------:R-:W-:Y:S02]  /*20600*/  LEA.HI.X.SX32 R4, R4, R12.reuse, 0x1, P6 ;  /* 0x0000000c04047211 */ /* 0x080fe400030f0eff */
[----:B------:R-:W-:Y:S02]  /*20610*/  LEA.HI.X.SX32 R5, R5, R12, 0x1, P5 ;  /* 0x0000000c05057211 */ /* 0x000fe400028f0eff */
[----:B--2---:R-:W-:-:S05]  /*20620*/  LEA R17, P3, R6, R27, 0x1 ;  /* 0x0000001b06117211 */ /* 0x004fca00078608ff */
[----:B------:R0:W-:Y:S04]  /*20630*/  STL [R1+0x2c14], R17 ;  /* 0x002c141101007387 */ /* 0x0001e80000100800 */
[----:B-1----:R-:W2:Y:S01]  /*20640*/  LDL.LU R18, [R1+0x30] ;  /* 0x0000300001127983 */ /* 0x002ea20000300800 */
[----:B0-----:R-:W-:-:S05]  /*20650*/  LEA.HI.X.SX32 R17, R16, R12, 0x1, P2 ;  /* 0x0000000c10117211 */ /* 0x001fca00010f0eff */
[----:B------:R0:W-:Y:S01]  /*20660*/  STL [R1+0x2be0], R17 ;  /* 0x002be01101007387 */ /* 0x0001e20000100800 */
[----:B----4-:R-:W-:-:S03]  /*20670*/  LEA R16, P2, R7, R27, 0x1 ;  /* 0x0000001b07107211 */ /* 0x010fc600078408ff */
[----:B0-----:R-:W4:Y:S04]  /*20680*/  LDL.LU R17, [R1+0x20] ;  /* 0x0000200001117983 */ /* 0x001f280000300800 */
[----:B------:R0:W-:Y:S04]  /*20690*/  STL [R1+0x2c1c], R16 ;  /* 0x002c1c1001007387 */ /* 0x0001e80000100800 */
[----:B0-----:R-:W2:Y:S04]  /*206a0*/  LDL.LU R16, [R1+0x18] ;  /* 0x0000180001107983 */ /* 0x001ea80000300800 */
[----:B------:R0:W-:Y:S02]  /*206b0*/  STL [R1+0x2be8], R15 ;  /* 0x002be80f01007387 */ /* 0x0001e40000100800 */
[----:B0-----:R-:W-:-:S05]  /*206c0*/  LEA R15, P1, R8, R27, 0x1 ;  /* 0x0000001b080f7211 */ /* 0x001fca00078208ff */
[----:B------:R0:W-:Y:S04]  /*206d0*/  STL [R1+0x2c24], R15 ;  /* 0x002c240f01007387 */ /* 0x0001e80000100800 */
[----:B0-----:R-:W2:Y:S04]  /*206e0*/  LDL.LU R15, [R1+0x8] ;  /* 0x00000800010f7983 */ /* 0x001ea80000300800 */
[----:B------:R0:W-:Y:S02]  /*206f0*/  STL [R1+0x2bf0], R14 ;  /* 0x002bf00e01007387 */ /* 0x0001e40000100800 */
[----:B0-----:R-:W-:-:S05]  /*20700*/  LEA R14, P0, R9, R27, 0x1 ;  /* 0x0000001b090e7211 */ /* 0x001fca00078008ff */
[----:B------:R0:W-:Y:S04]  /*20710*/  STL [R1+0x2c2c], R14 ;  /* 0x002c2c0e01007387 */ /* 0x0001e80000100800 */
[----:B0-----:R-:W4:Y:S04]  /*20720*/  LDL.LU R14, [R1] ;  /* 0x00000000010e7983 */ /* 0x001f280000300800 */
[----:B------:R5:W-:Y:S02]  /*20730*/  STL [R1+0x2bf8], R3 ;  /* 0x002bf80301007387 */ /* 0x000be40000100800 */
[----:B-----5:R-:W-:-:S05]  /*20740*/  LEA R3, P4, R10, R27, 0x1 ;  /* 0x0000001b0a037211 */ /* 0x020fca00078808ff */
[----:B------:R0:W-:Y:S04]  /*20750*/  STL [R1+0x2c34], R3 ;  /* 0x002c340301007387 */ /* 0x0001e80000100800 */
[----:B0-----:R-:W5:Y:S04]  /*20760*/  LDL.LU R3, [R1+0x3210] ;  /* 0x0032100001037983 */ /* 0x001f680000300800 */
[----:B------:R0:W-:Y:S02]  /*20770*/  STL [R1+0x2c00], R4 ;  /* 0x002c000401007387 */ /* 0x0001e40000100800 */
[----:B0-----:R-:W-:-:S05]  /*20780*/  LEA R4, P6, R11, R27, 0x1 ;  /* 0x0000001b0b047211 */ /* 0x001fca00078c08ff */
[----:B------:R0:W-:Y:S01]  /*20790*/  STL [R1+0x2c3c], R4 ;  /* 0x002c3c0401007387 */ /* 0x0001e20000100800 */
[----:B------:R-:W-:-:S03]  /*207a0*/  LEA.HI.X.SX32 R6, R6, R12, 0x1, P3 ;  /* 0x0000000c06067211 */ /* 0x000fc600018f0eff */
        /* <DEDUP_REMOVED lines=17> */
[----:B---3--:R-:W-:-:S05]  /*208c0*/  LEA R8, P1, R24, R27, 0x1 ;  /* 0x0000001b18087211 */ /* 0x008fca00078208ff */
[----:B------:R0:W-:Y:S01]  /*208d0*/  STL [R1+0x2c5c], R8 ;  /* 0x002c5c0801007387 */ /* 0x0001e20000100800 */
[----:B------:R-:W-:-:S03]  /*208e0*/  LEA.HI.X.SX32 R10, R10, R12, 0x1, P4 ;  /* 0x0000000c0a0a7211 */ /* 0x000fc600020f0eff */
[----:B0-----:R-:W3:Y:S04]  /*208f0*/  LDL.LU R8, [R1+0x31fc] ;  /* 0x0031fc0001087983 */ /* 0x001ee80000300800 */
        /* <DEDUP_REMOVED lines=8> */
[----:B0-----:R-:W3:Y:S04]  /*20980*/  LDL.LU R10, [R1+0x31f4] ;  /* 0x0031f400010a7983 */ /* 0x001ee80000300800 */
[----:B------:R0:W-:Y:S02]  /*20990*/  STL [R1+0x2c38], R11 ;  /* 0x002c380b01007387 */ /* 0x0001e40000100800 */
[----:B0-----:R-:W-:-:S05]  /*209a0*/  LEA R11, P6, R22, R27, 0x1 ;  /* 0x0000001b160b7211 */ /* 0x001fca00078c08ff */
[----:B------:R0:W-:Y:S04]  /*209b0*/  STL [R1+0x2c74], R11 ;  /* 0x002c740b01007387 */ /* 0x0001e80000100800 */
[----:B0-----:R-:W5:Y:S01]  /*209c0*/  LDL.LU R11, [R1+0x31f0] ;  /* 0x0031f000010b7983 */ /* 0x001f620000300800 */
[-C--:B------:R-:W-:Y:S02]  /*209d0*/  LEA.HI.X.SX32 R28, R28, R12.reuse, 0x1, P5 ;  /* 0x0000000c1c1c7211 */ /* 0x080fe400028f0eff */
[----:B------:R-:W-:-:S03]  /*209e0*/  LEA.HI.X.SX32 R26, R26, R12, 0x1, P3 ;  /* 0x0000000c1a1a7211 */ /* 0x000fc600018f0eff */
[----:B------:R0:W-:Y:S02]  /*209f0*/  STL [R1+0x2c40], R28 ;  /* 0x002c401c01007387 */ /* 0x0001e40000100800 */
[----:B0-----:R-:W-:-:S05]  /*20a00*/  LEA R28, P5, R19, R27, 0x1 ;  /* 0x0000001b131c7211 */ /* 0x001fca00078a08ff */
[----:B------:R2:W-:Y:S04]  /*20a10*/  STL [R1+0x2c7c], R28 ;  /* 0x002c7c1c01007387 */ /* 0x0005e80000100800 */
[----:B------:R0:W-:Y:S01]  /*20a20*/  STL [R1+0x2c48], R26 ;  /* 0x002c481a01007387 */ /* 0x0001e20000100800 */
[----:B--2---:R-:W-:Y:S02]  /*20a30*/  LEA R28, P3, R18, R27, 0x1 ;  /* 0x0000001b121c7211 */ /* 0x004fe400078608ff */
[----:B0-----:R-:W-:-:S03]  /*20a40*/  LEA.HI.X.SX32 R26, R25, R12, 0x1, P2 ;  /* 0x0000000c191a7211 */ /* 0x001fc600010f0eff */
[----:B------:R4:W-:Y:S01]  /*20a50*/  STL [R1+0x2c84], R28 ;  /* 0x002c841c01007387 */ /* 0x0009e20000100800 */
[----:B------:R-:W-:-:S03]  /*20a60*/  LEA.HI.X.SX32 R25, R24, R12, 0x1, P1 ;  /* 0x0000000c18197211 */ /* 0x000fc600008f0eff */
[----:B------:R0:W-:Y:S01]  /*20a70*/  STL [R1+0x2c50], R26 ;  /* 0x002c501a01007387 */ /* 0x0001e20000100800 */
[----:B------:R-:W-:Y:S02]  /*20a80*/  LEA.HI.X.SX32 R24, R13, R12, 0x1, P0 ;  /* 0x0000000c0d187211 */ /* 0x000fe400000f0eff */
[-C--:B----4-:R-:W-:Y:S02]  /*20a90*/  LEA R28, P2, R17, R27.reuse, 0x1 ;  /* 0x0000001b111c7211 */ /* 0x090fe400078408ff */
[----:B0-----:R-:W-:-:S03]  /*20aa0*/  LEA R26, P1, R16, R27, 0x1 ;  /* 0x0000001b101a7211 */ /* 0x001fc600078208ff */
[----:B------:R-:W-:Y:S04]  /*20ab0*/  STL [R1+0x2c8c], R28 ;  /* 0x002c8c1c01007387 */ /* 0x000fe80000100800 */
[----:B------:R0:W-:Y:S04]  /*20ac0*/  STL [R1+0x2c58], R25 ;  /* 0x002c581901007387 */ /* 0x0001e80000100800 */
[----:B------:R-:W-:Y:S04]  /*20ad0*/  STL [R1+0x2c94], R26 ;  /* 0x002c941a01007387 */ /* 0x000fe80000100800 */
[----:B------:R-:W2:Y:S01]  /*20ae0*/  LDL.LU R13, [R1+0x440] ;  /* 0x00044000010d7983 */ /* 0x000ea20000300800 */
[----:B0-----:R-:W-:-:S03]  /*20af0*/  LEA R25, P0, R15, R27, 0x1 ;  /* 0x0000001b0f197211 */ /* 0x001fc600078008ff */
[----:B------:R0:W-:Y:S01]  /*20b00*/  STL [R1+0x2c60], R24 ;  /* 0x002c601801007387 */ /* 0x0001e20000100800 */
[----:B------:R-:W-:-:S03]  /*20b10*/  LEA.HI.X.SX32 R22, R22, R12, 0x1, P6 ;  /* 0x0000000c16167211 */ /* 0x000fc600030f0eff */
[----:B------:R-:W-:Y:S01]  /*20b20*/  STL [R1+0x2c9c], R25 ;  /* 0x002c9c1901007387 */ /* 0x000fe20000100800 */
[----:B0-----:R-:W-:Y:S02]  /*20b30*/  LEA.HI.X.SX32 R24, R23, R12, 0x1, P4 ;  /* 0x0000000c17187211 */ /* 0x001fe400020f0eff */
[----:B------:R-:W-:-:S03]  /*20b40*/  LEA R23, P4, R14, R27, 0x1 ;  /* 0x0000001b0e177211 */ /* 0x000fc600078808ff */
[----:B------:R-:W-:Y:S04]  /*20b50*/  STL [R1+0x2c68], R24 ;  /* 0x002c681801007387 */ /* 0x000fe80000100800 */
[----:B------:R-:W-:Y:S04]  /*20b60*/  STL [R1+0x2ca4], R23 ;  /* 0x002ca41701007387 */ /* 0x000fe80000100800 */
[----:B------:R0:W-:Y:S02]  /*20b70*/  STL [R1+0x2c70], R22 ;  /* 0x002c701601007387 */ /* 0x0001e40000100800 */
[----:B0-----:R-:W-:-:S02]  /*20b80*/  LEA.HI.X.SX32 R22, R19, R12, 0x1, P5 ;  /* 0x0000000c13167211 */ /* 0x001fc400028f0eff */
[-C--:B---3--:R-:W-:Y:S02]  /*20b90*/  LEA R19, P5, R10, R27.reuse, 0x1 ;  /* 0x0000001b0a137211 */ /* 0x088fe400078a08ff */
[----:B-----5:R-:W-:-:S05]  /*20ba0*/  LEA R23, P6, R11, R27, 0x1 ;  /* 0x0000001b0b177211 */ /* 0x020fca00078c08ff */
[----:B------:R0:W-:Y:S04]  /*20bb0*/  STL [R1+0x2cac], R23 ;  /* 0x002cac1701007387 */ /* 0x0001e80000100800 */
[----:B------:R-:W-:Y:S04]  /*20bc0*/  STL [R1+0x2c78], R22 ;  /* 0x002c781601007387 */ /* 0x000fe80000100800 */
[----:B------:R-:W3:Y:S04]  /*20bd0*/  LDL.LU R24, [R1+0x448] ;  /* 0x0004480001187983 */ /* 0x000ee80000300800 */
[----:B------:R1:W-:Y:S04]  /*20be0*/  STL [R1+0x2cb4], R19 ;  /* 0x002cb41301007387 */ /* 0x0003e80000100800 */
[----:B0-----:R-:W4:Y:S01]  /*20bf0*/  LDL.LU R23, [R1+0x444] ;  /* 0x0004440001177983 */ /* 0x001f220000300800 */
[----:B------:R-:W-:-:S02]  /*20c00*/  LEA.HI.X.SX32 R18, R18, R12, 0x1, P3 ;  /* 0x0000000c12127211 */ /* 0x000fc400018f0eff */
[----:B------:R-:W-:-:S03]  /*20c10*/  LEA.HI.X.SX32 R17, R17, R12, 0x1, P2 ;  /* 0x0000000c11117211 */ /* 0x000fc600010f0eff */
[----:B------:R0:W-:Y:S01]  /*20c20*/  STL [R1+0x2c80], R18 ;  /* 0x002c801201007387 */ /* 0x0001e20000100800 */
[-C--:B-1----:R-:W-:Y:S02]  /*20c30*/  LEA R19, P2, R8, R27.reuse, 0x1 ;  /* 0x0000001b08137211 */ /* 0x082fe400078408ff */
[----:B0-----:R-:W-:-:S05]  /*20c40*/  LEA R18, P3, R9, R27, 0x1 ;  /* 0x0000001b09127211 */ /* 0x001fca00078608ff */
[----:B------:R0:W-:Y:S04]  /*20c50*/  STL [R1+0x2cbc], R18 ;  /* 0x002cbc1201007387 */ /* 0x0001e80000100800 */
[----:B------:R1:W-:Y:S01]  /*20c60*/  STL [R1+0x2c88], R17 ;  /* 0x002c881101007387 */ /* 0x0003e20000100800 */
[-C--:B------:R-:W-:Y:S02]  /*20c70*/  LEA.HI.X.SX32 R14, R14, R12.reuse, 0x1, P4 ;  /* 0x0000000c0e0e7211 */ /* 0x080fe400020f0eff */
[-C--:B0-----:R-:W-:Y:S02]  /*20c80*/  LEA.HI.X.SX32 R18, R16, R12.reuse, 0x1, P1 ;  /* 0x0000000c10127211 */ /* 0x081fe400008f0eff */
[----:B------:R-:W-:Y:S02]  /*20c90*/  LEA.HI.X.SX32 R16, R15, R12, 0x1, P0 ;  /* 0x0000000c0f107211 */ /* 0x000fe400000f0eff */
[-C--:B-1----:R-:W-:Y:S01]  /*20ca0*/  LEA R17, P1, R7, R27.reuse, 0x1 ;  /* 0x0000001b07117211 */ /* 0x082fe200078208ff */
[----:B------:R-:W-:Y:S01]  /*20cb0*/  STL [R1+0x2cc4], R19 ;  /* 0x002cc41301007387 */ /* 0x000fe20000100800 */
[----:B------:R-:W-:Y:S01]  /*20cc0*/  LEA R15, P0, R6, R27, 0x1 ;  /* 0x0000001b060f7211 */ /* 0x000fe200078008ff */
[----:B------:R-:W-:-:S02]  /*20cd0*/  IMAD R2, R2, c[0x0][0x190], RZ ;  /* 0x0000640002027a24 */ /* 0x000fc400078e02ff */
[----:B------:R-:W-:Y:S04]  /*20ce0*/  STL [R1+0x2c90], R18 ;  /* 0x002c901201007387 */ /* 0x000fe80000100800 */
[----:B------:R-:W-:Y:S04]  /*20cf0*/  STL [R1+0x2ccc], R17 ;  /* 0x002ccc1101007387 */ /* 0x000fe80000100800 */
[----:B------:R0:W-:Y:S04]  /*20d00*/  STL [R1+0x2c98], R16 ;  /* 0x002c981001007387 */ /* 0x0001e80000100800 */
[----:B------:R1:W-:Y:S01]  /*20d10*/  STL [R1+0x2cd0], R15 ;  /* 0x002cd00f01007387 */ /* 0x0003e20000100800 */
[----:B------:R-:W-:-:S03]  /*20d20*/  IMAD R0, R0, c[0x0][0x190], RZ ;  /* 0x0000640000007a24 */ /* 0x000fc600078e02ff */
[----:B------:R5:W-:Y:S01]  /*20d30*/  STL [R1+0x2ca0], R14 ;  /* 0x002ca00e01007387 */ /* 0x000be20000100800 */
[-C--:B0-----:R-:W-:Y:S02]  /*20d40*/  LEA R16, P4, R4, R27.reuse, 0x1 ;  /* 0x0000001b04107211 */ /* 0x081fe400078808ff */
[-C--:B-1----:R-:W-:Y:S02]  /*20d50*/  LEA.HI.X.SX32 R15, R11, R12.reuse, 0x1, P6 ;  /* 0x0000000c0b0f7211 */ /* 0x082fe400030f0eff */
[-C--:B------:R-:W-:Y:S02]  /*20d60*/  LEA.HI.X.SX32 R11, R10, R12.reuse, 0x1, P5 ;  /* 0x0000000c0a0b7211 */ /* 0x080fe400028f0eff */
[-C--:B-----5:R-:W-:Y:S01]  /*20d70*/  LEA R14, P6, R3, R27.reuse, 0x1 ;  /* 0x0000001b030e7211 */ /* 0x0a0fe200078c08ff */
[----:B------:R-:W-:Y:S01]  /*20d80*/  STL [R1+0x2cd4], R16 ;  /* 0x002cd41001007387 */ /* 0x000fe20000100800 */
[----:B------:R-:W-:Y:S02]  /*20d90*/  LEA R10, P5, R2, R27, 0x1 ;  /* 0x0000001b020a7211 */ /* 0x000fe400078a08ff */
[----:B------:R-:W-:Y:S01]  /*20da0*/  LEA.HI.X.SX32 R9, R9, R12, 0x1, P3 ;  /* 0x0000000c09097211 */ /* 0x000fe200018f0eff */
[----:B------:R-:W-:Y:S01]  /*20db0*/  STL [R1+0x2ca8], R15 ;  /* 0x002ca80f01007387 */ /* 0x000fe20000100800 */
[----:B------:R-:W-:-:S03]  /*20dc0*/  IMAD R29, R29, c[0x0][0x190], RZ ;  /* 0x000064001d1d7a24 */ /* 0x000fc600078e02ff */
[----:B------:R-:W-:Y:S04]  /*20dd0*/  STL [R1+0x2cd8], R14 ;  /* 0x002cd80e01007387 */ /* 0x000fe80000100800 */
[----:B------:R0:W-:Y:S04]  /*20de0*/  STL [R1+0x2cb0], R11 ;  /* 0x002cb00b01007387 */ /* 0x0001e80000100800 */
[----:B------:R1:W-:Y:S04]  /*20df0*/  STL [R1+0x2cdc], R10 ;  /* 0x002cdc0a01007387 */ /* 0x0003e80000100800 */
[----:B------:R5:W-:Y:S01]  /*20e00*/  STL [R1+0x2cb8], R9 ;  /* 0x002cb80901007387 */ /* 0x000be20000100800 */
[----:B0-----:R-:W-:-:S02]  /*20e10*/  LEA R11, P3, R0, R27, 0x1 ;  /* 0x0000001b000b7211 */ /* 0x001fc400078608ff */
[-C--:B-1----:R-:W-:Y:S02]  /*20e20*/  LEA.HI.X.SX32 R10, R8, R12.reuse, 0x1, P2 ;  /* 0x0000000c080a7211 */ /* 0x082fe400010f0eff */
[-C--:B------:R-:W-:Y:S02]  /*20e30*/  LEA.HI.X.SX32 R8, R7, R12.reuse, 0x1, P1 ;  /* 0x0000000c07087211 */ /* 0x080fe400008f0eff */
[-C--:B-----5:R-:W-:Y:S01]  /*20e40*/  LEA R9, P2, R5, R27.reuse, 0x1 ;  /* 0x0000001b05097211 */ /* 0x0a0fe200078408ff */
[----:B------:R-:W-:Y:S01]  /*20e50*/  STL [R1+0x2ce0], R11 ;  /* 0x002ce00b01007387 */ /* 0x000fe20000100800 */
[----:B------:R-:W-:Y:S02]  /*20e60*/  LEA R7, P1, R29, R27, 0x1 ;  /* 0x0000001b1d077211 */ /* 0x000fe400078208ff */
[-C--:B------:R-:W-:Y:S01]  /*20e70*/  LEA.HI.X.SX32 R6, R6, R12.reuse, 0x1, P0 ;  /* 0x0000000c06067211 */ /* 0x080fe200000f0eff */
[----:B------:R-:W-:Y:S01]  /*20e80*/  STL [R1+0x2cc0], R10 ;  /* 0x002cc00a01007387 */ /* 0x000fe20000100800 */
[-C--:B------:R-:W-:Y:S01]  /*20e90*/  LEA.HI.X.SX32 R4, R4, R12.reuse, 0x1, P4 ;  /* 0x0000000c04047211 */ /* 0x080fe200020f0eff */
[----:B------:R-:W-:Y:S01]  /*20ea0*/  IMAD.MOV.U32 R14, RZ, RZ, c[0x0][0x188] ;  /* 0x00006200ff0e7624 */ /* 0x000fe200078e00ff */
[-C--:B------:R-:W-:Y:S01]  /*20eb0*/  LEA.HI.X.SX32 R3, R3, R12.reuse, 0x1, P6 ;  /* 0x0000000c03037211 */ /* 0x080fe200030f0eff */
[----:B------:R-:W-:Y:S01]  /*20ec0*/  STL [R1+0x2ce4], R9 ;  /* 0x002ce40901007387 */ /* 0x000fe20000100800 */
[----:B------:R-:W-:-:S02]  /*20ed0*/  LEA.HI.X.SX32 R2, R2, R12, 0x1, P5 ;  /* 0x0000000c02027211 */ /* 0x000fc400028f0eff */
[----:B------:R-:W-:Y:S01]  /*20ee0*/  LEA.HI.X.SX32 R0, R0, R12, 0x1, P3 ;  /* 0x0000000c00007211 */ /* 0x000fe200018f0eff */
[----:B------:R-:W-:Y:S01]  /*20ef0*/  STL [R1+0x2cc8], R8 ;  /* 0x002cc80801007387 */ /* 0x000fe20000100800 */
[----:B------:R-:W-:-:S03]  /*20f00*/  IMAD R22, R14, 0x3f, RZ ;  /* 0x0000003f0e167824 */ /* 0x000fc600078e02ff */
[----:B------:R-:W-:Y:S04]  /*20f10*/  STL [R1+0x25e4], R7 ;  /* 0x0025e40701007387 */ /* 0x000fe80000100800 */
[----:B------:R-:W-:Y:S01]  /*20f20*/  STL [R1+0x25d0], R6 ;  /* 0x0025d00601007387 */ /* 0x000fe20000100800 */
[----:B--2---:R-:W-:-:S03]  /*20f30*/  LEA R18, P0, R13, c[0x0][0x160], 0x1 ;  /* 0x000058000d127a11 */ /* 0x004fc600078008ff */
[----:B------:R0:W-:Y:S04]  /*20f40*/  STL [R1+0x25d4], R4 ;  /* 0x0025d40401007387 */ /* 0x0001e80000100800 */
[----:B------:R-:W-:Y:S04]  /*20f50*/  STL [R1+0x25d8], R3 ;  /* 0x0025d80301007387 */ /* 0x000fe80000100800 */
[----:B------:R1:W-:Y:S01]  /*20f60*/  STL [R1+0x25dc], R2 ;  /* 0x0025dc0201007387 */ /* 0x0003e20000100800 */
[----:B0-----:R-:W-:-:S03]  /*20f70*/  LEA.HI.X.SX32 R4, R5, R12, 0x1, P2 ;  /* 0x0000000c05047211 */ /* 0x001fc600010f0eff */
[----:B------:R0:W-:Y:S01]  /*20f80*/  STL [R1+0x25e0], R0 ;  /* 0x0025e00001007387 */ /* 0x0001e20000100800 */
[----:B------:R-:W-:Y:S01]  /*20f90*/  LEA.HI.X.SX32 R19, R13, c[0x0][0x164], 0x1, P0 ;  /* 0x000059000d137a11 */ /* 0x000fe200000f0eff */
[----:B-1----:R-:W-:Y:S01]  /*20fa0*/  IMAD.WIDE R2, R22, 0x2, R20 ;  /* 0x0000000216027825 */ /* 0x002fe200078e0214 */
[----:B0-----:R-:W-:Y:S01]  /*20fb0*/  LEA.HI.X.SX32 R0, R29, R12, 0x1, P1 ;  /* 0x0000000c1d007211 */ /* 0x001fe200008f0eff */
[----:B------:R-:W-:Y:S02]  /*20fc0*/  STL [R1+0x25e8], R4 ;  /* 0x0025e80401007387 */ /* 0x000fe40000100800 */
[----:B------:R-:W-:Y:S02]  /*20fd0*/  IMAD.MOV.U32 R13, RZ, RZ, c[0x0][0x188] ;  /* 0x00006200ff0d7624 */ /* 0x000fe400078e00ff */
[----:B------:R0:W-:Y:S04]  /*20fe0*/  STL [R1+0x1dec], R0 ;  /* 0x001dec0001007387 */ /* 0x0001e80000100800 */
[----:B------:R-:W-:Y:S04]  /*20ff0*/  STL [R1+0x1df4], R2 ;  /* 0x001df40201007387 */ /* 0x000fe80000100800 */
[----:B------:R1:W-:Y:S01]  /*21000*/  STL [R1+0x1df0], R3 ;  /* 0x001df00301007387 */ /* 0x0003e20000100800 */
[----:B0-----:R-:W-:-:S03]  /*21010*/  IMAD R0, R13, 0x3e, RZ ;  /* 0x0000003e0d007824 */ /* 0x001fc600078e02ff */
[----:B------:R-:W-:Y:S01]  /*21020*/  STL.64 [R1+0x1db8], R18 ;  /* 0x001db81201007387 */ /* 0x000fe20000100a00 */
[----:B-1----:R-:W-:-:S04]  /*21030*/  IMAD.WIDE R2, R22, 0x2, R18 ;  /* 0x0000000216027825 */ /* 0x002fc800078e0212 */
[----:B------:R-:W-:-:S04]  /*21040*/  IMAD.WIDE R8, R0, 0x2, R20 ;  /* 0x0000000200087825 */ /* 0x000fc800078e0214 */
[----:B------:R-:W-:Y:S01]  /*21050*/  IMAD R10, R13, 0x3d, RZ ;  /* 0x0000003d0d0a7824 */ /* 0x000fe200078e02ff */
[C---:B---3--:R-:W-:Y:S02]  /*21060*/  LEA R14, P1, R24.reuse, c[0x0][0x160], 0x1 ;  /* 0x00005800180e7a11 */ /* 0x048fe400078208ff */
[C---:B----4-:R-:W-:Y:S02]  /*21070*/  LEA R16, P2, R23.reuse, c[0x0][0x160], 0x1 ;  /* 0x0000580017107a11 */ /* 0x050fe400078408ff */
[----:B------:R-:W-:Y:S02]  /*21080*/  LEA.HI.X.SX32 R15, R24, c[0x0][0x164], 0x1, P1 ;  /* 0x00005900180f7a11 */ /* 0x000fe400008f0eff */
[----:B------:R-:W-:-:S03]  /*21090*/  LEA.HI.X.SX32 R17, R23, c[0x0][0x164], 0x1, P2 ;  /* 0x0000590017117a11 */ /* 0x000fc600010f0eff */
[----:B------:R-:W-:Y:S02]  /*210a0*/  STL.64 [R1+0x1db0], R14 ;  /* 0x001db00e01007387 */ /* 0x000fe40000100a00 */
[C---:B------:R-:W-:Y:S02]  /*210b0*/  IMAD.WIDE R4, R22.reuse, 0x2, R16 ;  /* 0x0000000216047825 */ /* 0x040fe400078e0210 */
[----:B------:R-:W-:Y:S02]  /*210c0*/  STL.64 [R1+0x1da8], R16 ;  /* 0x001da81001007387 */ /* 0x000fe40000100a00 */
[----:B------:R-:W-:Y:S02]  /*210d0*/  IMAD.WIDE R6, R22, 0x2, R14 ;  /* 0x0000000216067825 */ /* 0x000fe400078e020e */
[----:B------:R-:W-:Y:S04]  /*210e0*/  STL [R1+0x1dfc], R2 ;  /* 0x001dfc0201007387 */ /* 0x000fe80000100800 */
[----:B------:R0:W-:Y:S04]  /*210f0*/  STL [R1+0x1df8], R3 ;  /* 0x001df80301007387 */ /* 0x0001e80000100800 */
[----:B------:R-:W-:Y:S04]  /*21100*/  STL [R1+0x1e04], R4 ;  /* 0x001e040401007387 */ /* 0x000fe80000100800 */
[----:B------:R1:W-:Y:S01]  /*21110*/  STL [R1+0x1e00], R5 ;  /* 0x001e000501007387 */ /* 0x0003e20000100800 */
[----:B0-----:R-:W-:-:S03]  /*21120*/  IMAD.WIDE R2, R0, 0x2, R18 ;  /* 0x0000000200027825 */ /* 0x001fc600078e0212 */
[----:B------:R-:W-:Y:S04]  /*21130*/  STL [R1+0x1e0c], R6 ;  /* 0x001e0c0601007387 */ /* 0x000fe80000100800 */
[----:B------:R0:W-:Y:S01]  /*21140*/  STL [R1+0x1e08], R7 ;  /* 0x001e080701007387 */ /* 0x0001e20000100800 */
[----:B-1----:R-:W-:-:S03]  /*21150*/  IMAD.WIDE R4, R0, 0x2, R16 ;  /* 0x0000000200047825 */ /* 0x002fc600078e0210 */
[----:B------:R-:W-:Y:S04]  /*21160*/  STL [R1+0x1e14], R8 ;  /* 0x001e140801007387 */ /* 0x000fe80000100800 */
[----:B------:R1:W-:Y:S01]  /*21170*/  STL [R1+0x1e10], R9 ;  /* 0x001e100901007387 */ /* 0x0003e20000100800 */
[----:B0-----:R-:W-:-:S03]  /*21180*/  IMAD.WIDE R6, R0, 0x2, R14 ;  /* 0x0000000200067825 */ /* 0x001fc600078e020e */
[----:B------:R-:W-:Y:S04]  /*21190*/  STL [R1+0x1e1c], R2 ;  /* 0x001e1c0201007387 */ /* 0x000fe80000100800 */
[----:B------:R0:W-:Y:S01]  /*211a0*/  STL [R1+0x1e18], R3 ;  /* 0x001e180301007387 */ /* 0x0001e20000100800 */
[----:B-1----:R-:W-:-:S03]  /*211b0*/  IMAD.WIDE R8, R10, 0x2, R20 ;  /* 0x000000020a087825 */ /* 0x002fc600078e0214 */
[----:B------:R-:W-:Y:S01]  /*211c0*/  STL [R1+0x1e24], R4 ;  /* 0x001e240401007387 */ /* 0x000fe20000100800 */
[----:B------:R-:W-:-:S03]  /*211d0*/  IMAD R0, R13, 0x3c, RZ ;  /* 0x0000003c0d007824 */ /* 0x000fc600078e02ff */
        /* <DEDUP_REMOVED lines=363> */
[----:B------:R-:W-:-:S03]  /*22890*/  IMAD.SHL.U32 R0, R13, 0x20, RZ ;  /* 0x000000200d007824 */ /* 0x000fc600078e00ff */
        /* <DEDUP_REMOVED lines=394> */
[----:B------:R1:W-:Y:S04]  /*24140*/  STL [R1+0x2574], R8 ;  /* 0x0025740801007387 */ /* 0x0003e80000100800 */
[----:B------:R-:W-:Y:S01]  /*24150*/  STL [R1+0x2570], R9 ;  /* 0x0025700901007387 */ /* 0x000fe20000100800 */
[----:B0-----:R-:W-:-:S03]  /*24160*/  IMAD.WIDE R6, R10, 0x2, R14 ;  /* 0x000000020a067825 */ /* 0x001fc600078e020e */
[----:B------:R-:W-:Y:S01]  /*24170*/  STL [R1+0x257c], R2 ;  /* 0x00257c0201007387 */ /* 0x000fe20000100800 */
[----:B-1----:R-:W-:-:S03]  /*24180*/  IMAD.SHL.U32 R8, R13, 0x2, RZ ;  /* 0x000000020d087824 */ /* 0x002fc600078e00ff */
        /* <DEDUP_REMOVED lines=10> */
[----:B------:R-:W-:Y:S01]  /*24230*/  STL [R1+0x259c], R4 ;  /* 0x00259c0401007387 */ /* 0x000fe20000100800 */
[----:B------:R-:W-:-:S03]  /*24240*/  IMAD.WIDE R8, R8, 0x2, R14 ;  /* 0x0000000208087825 */ /* 0x000fc600078e020e */
[----:B------:R-:W-:Y:S01]  /*24250*/  STL [R1+0x2598], R5 ;  /* 0x0025980501007387 */ /* 0x000fe20000100800 */
[----:B-1----:R-:W-:-:S03]  /*24260*/  IMAD.WIDE R2, R13, 0x2, R20 ;  /* 0x000000020d027825 */ /* 0x002fc600078e0214 */
[----:B------:R-:W-:Y:S04]  /*24270*/  STL [R1+0x25a4], R6 ;  /* 0x0025a40601007387 */ /* 0x000fe80000100800 */
[----:B------:R-:W-:Y:S04]  /*24280*/  STL [R1+0x25a0], R7 ;  /* 0x0025a00701007387 */ /* 0x000fe80000100800 */
[----:B------:R-:W-:Y:S04]  /*24290*/  STL [R1+0x25ac], R8 ;  /* 0x0025ac0801007387 */ /* 0x000fe80000100800 */
[----:B------:R-:W-:Y:S04]  /*242a0*/  STL [R1+0x25a8], R9 ;  /* 0x0025a80901007387 */ /* 0x000fe80000100800 */
[----:B------:R-:W-:Y:S04]  /*242b0*/  STL [R1+0x25b4], R2 ;  /* 0x0025b40201007387 */ /* 0x000fe80000100800 */
[----:B------:R0:W-:Y:S02]  /*242c0*/  STL [R1+0x25b0], R3 ;  /* 0x0025b00301007387 */ /* 0x0001e40000100800 */
[----:B0-----:R-:W-:-:S02]  /*242d0*/  IMAD.WIDE R2, R13, 0x2, R14 ;  /* 0x000000020d027825 */ /* 0x001fc400078e020e */
[----:B------:R-:W0:Y:S02]  /*242e0*/  S2R R14, SR_TID.X ;  /* 0x00000000000e7919 */ /* 0x000e240000002100 */
[----:B------:R-:W-:-:S04]  /*242f0*/  IMAD.WIDE R4, R13, 0x2, R18 ;  /* 0x000000020d047825 */ /* 0x000fc800078e0212 */
[----:B------:R-:W-:Y:S01]  /*24300*/  IMAD.WIDE R6, R13, 0x2, R16 ;  /* 0x000000020d067825 */ /* 0x000fe200078e0210 */
[----:B------:R0:W-:Y:S04]  /*24310*/  STL [R1+0x25bc], R4 ;  /* 0x0025bc0401007387 */ /* 0x0001e80000100800 */
[----:B------:R-:W-:Y:S04]  /*24320*/  STL [R1+0x25b8], R5 ;  /* 0x0025b80501007387 */ /* 0x000fe80000100800 */
[----:B------:R-:W-:Y:S04]  /*24330*/  STL [R1+0x25c4], R6 ;  /* 0x0025c40601007387 */ /* 0x000fe80000100800 */
[----:B------:R-:W-:Y:S04]  /*24340*/  STL [R1+0x25c0], R7 ;  /* 0x0025c00701007387 */ /* 0x000fe80000100800 */
[----:B------:R-:W-:Y:S01]  /*24350*/  STL [R1+0x25cc], R2 ;  /* 0x0025cc0201007387 */ /* 0x000fe20000100800 */
[----:B0-----:R-:W-:-:S03]  /*24360*/  IMAD.SHL.U32 R4, R14, 0x100, RZ ;  /* 0x000001000e047824 */ /* 0x001fc600078e00ff */
[----:B------:R0:W-:Y:S04]  /*24370*/  STL [R1+0x25c8], R3 ;  /* 0x0025c80301007387 */ /* 0x0001e80000100800 */
[----:B------:R1:W-:Y:S01]  /*24380*/  STL [R1+0x1de8], RZ ;  /* 0x001de8ff01007387 */ /* 0x0003e20000100800 */
[----:B0-----:R-:W-:-:S03]  /*24390*/  IMAD.SHL.U32 R3, R14, 0x20, RZ ;  /* 0x000000200e037824 */ /* 0x001fc600078e00ff */
[----:B------:R1:W-:Y:S04]  /*243a0*/  STL [R1+0x2dec], R4 ;  /* 0x002dec0401007387 */ /* 0x0003e80000100800 */
[----:B------:R1:W-:Y:S04]  /*243b0*/  STL [R1+0x1d90], RZ ;  /* 0x001d90ff01007387 */ /* 0x0003e80000100800 */
[----:B------:R1:W-:Y:S04]  /*243c0*/  STL [R1+0x2df0], R3 ;  /* 0x002df00301007387 */ /* 0x0003e80000100800 */
        /* <DEDUP_REMOVED lines=271> */
[----:B------:R1:W-:Y:S02]  /*254c0*/  STL [R1+0x1890], RZ ;  /* 0x001890ff01007387 */ /* 0x0003e40000100800 */
[----:B------:R1:W-:Y:S02]  /*254d0*/  STL [R1+0x1894], RZ ;  /* 0x001894ff01007387 */ /* 0x0003e40000100800 */
[----:B------:R1:W-:Y:S01]  /*254e0*/  STL [R1+0x1898], RZ ;  /* 0x001898ff01007387 */ /* 0x0003e20000100800 */
        /* <DEDUP_REMOVED lines=609> */
[----:B------:R1:W-:Y:S03]  /*27b00*/  STL [R1+0xa20], RZ ;  /* 0x000a20ff01007387 */ /* 0x0003e60000100800 */
[----:B------:R-:W0:Y:S01]  /*27b10*/  S2R R15, SR_TID.X ;  /* 0x00000000000f7919 */ /* 0x000e220000002100 */
        /* <DEDUP_REMOVED lines=10> */
[----:B------:R-:W-:Y:S01]  /*27bc0*/  IMAD.SHL.U32 R28, R13, 0x40, RZ ;  /* 0x000000400d1c7824 */ /* 0x000fe200078e00ff */
[----:B------:R-:W-:-:S02]  /*27bd0*/  ULDC UR4, c[0x0][0x18c] ;  /* 0x0000630000047ab9 */ /* 0x000fc40000000800 */
[----:B------:R-:W-:Y:S02]  /*27be0*/  USHF.L.U32 UR4, UR4, 0x6, URZ ;  /* 0x0000000604047899 */ /* 0x000fe4000800063f */
[----:B------:R-:W-:Y:S02]  /*27bf0*/  SHF.R.S32.HI R0, RZ, 0x1f, R28 ;  /* 0x0000001fff007819 */ /* 0x000fe4000001141c */
[----:B0-----:R-:W-:Y:S01]  /*27c00*/  LOP3.LUT R15, R15, 0x3f, RZ, 0xc0, !PT ;  /* 0x0000003f0f0f7812 */ /* 0x001fe200078ec0ff */
[----:B------:R-:W-:-:S04]  /*27c10*/  USHF.R.S32.HI UR5, URZ, 0x1f, UR4 ;  /* 0x0000001f3f057899 */ /* 0x000fc80008011404 */
[----:B------:R-:W-:Y:S02]  /*27c20*/  IMAD.SHL.U32 R2, R15, 0x2, RZ ;  /* 0x000000020f027824 */ /* 0x000fe400078e00ff */
[----:B-1----:R-:W2:Y:S01]  /*27c30*/  LDL.LU R16, [R1+0x458] ;  /* 0x0004580001107983 */ /* 0x002ea20000300800 */
[C---:B------:R-:W-:Y:S01]  /*27c40*/  LOP3.LUT R13, R14.reuse, 0x7, RZ, 0xc0, !PT ;  /* 0x000000070e0d7812 */ /* 0x040fe200078ec0ff */
[----:B------:R-:W-:-:S04]  /*27c50*/  IMAD.SHL.U32 R15, R14, 0x2, RZ ;  /* 0x000000020e0f7824 */ /* 0x000fc800078e00ff */
[C---:B------:R-:W-:Y:S02]  /*27c60*/  IMAD R14, R13.reuse, 0x210, RZ ;  /* 0x000002100d0e7824 */ /* 0x040fe400078e02ff */
[----:B------:R-:W-:-:S05]  /*27c70*/  IMAD R13, R13, 0x90, RZ ;  /* 0x000000900d0d7824 */ /* 0x000fca00078e02ff */
[----:B------:R-:W-:-:S04]  /*27c80*/  LOP3.LUT R13, R13, 0x30, R15, 0x78, !PT ;  /* 0x000000300d0d7812 */ /* 0x000fc800078e780f */
[----:B------:R-:W-:Y:S02]  /*27c90*/  LOP3.LUT R3, R13, 0x400, R3, 0xf8, !PT ;  /* 0x000004000d037812 */ /* 0x000fe400078ef803 */
[----:B------:R-:W-:Y:S02]  /*27ca0*/  LOP3.LUT R14, R14, 0x10, R15, 0x78, !PT ;  /* 0x000000100e0e7812 */ /* 0x000fe400078e780f */
[----:B------:R-:W-:Y:S02]  /*27cb0*/  LOP3.LUT R6, R2, 0x20, RZ, 0x3c, !PT ;  /* 0x0000002002067812 */ /* 0x000fe400078e3cff */
[----:B------:R-:W-:Y:S02]  /*27cc0*/  LOP3.LUT R29, R14, 0x1000, R4, 0xf8, !PT ;  /* 0x000010000e1d7812 */ /* 0x000fe400078ef804 */
[C---:B------:R-:W-:Y:S02]  /*27cd0*/  LOP3.LUT R6, R2.reuse, 0x50, RZ, 0x3c, !PT ;  /* 0x0000005002067812 */ /* 0x040fe400078e3cff */
[----:B------:R-:W-:-:S02]  /*27ce0*/  LOP3.LUT R4, R2, 0x10, RZ, 0x3c, !PT ;  /* 0x0000001002047812 */ /* 0x000fc400078e3cff */
[C---:B------:R-:W-:Y:S02]  /*27cf0*/  LOP3.LUT R6, R29.reuse, 0x20, RZ, 0x3c, !PT ;  /* 0x000000201d067812 */ /* 0x040fe400078e3cff */
[C---:B------:R-:W-:Y:S02]  /*27d00*/  LOP3.LUT R4, R2.reuse, 0x40, RZ, 0x3c, !PT ;  /* 0x0000004002047812 */ /* 0x040fe400078e3cff */
[----:B------:R-:W-:Y:S02]  /*27d10*/  LOP3.LUT R4, R2, 0x70, RZ, 0x3c, !PT ;  /* 0x0000007002047812 */ /* 0x000fe400078e3cff */
[----:B------:R-:W-:Y:S02]  /*27d20*/  LOP3.LUT R4, R29, 0x60, RZ, 0x3c, !PT ;  /* 0x000000601d047812 */ /* 0x000fe400078e3cff */
[C---:B------:R-:W-:Y:S01]  /*27d30*/  SHF.L.U64.HI R0, R28.reuse, 0x1, R0 ;  /* 0x000000011c007819 */ /* 0x040fe20000010200 */
[----:B------:R-:W-:Y:S01]  /*27d40*/  IMAD.SHL.U32 R28, R28, 0x2, RZ ;  /* 0x000000021c1c7824 */ /* 0x000fe200078e00ff */
[----:B------:R-:W-:-:S02]  /*27d50*/  USHF.L.U32 UR8, UR4, 0x1, URZ ;  /* 0x0000000104087899 */ /* 0x000fc4000800063f */
[----:B------:R-:W-:Y:S01]  /*27d60*/  USHF.L.U64.HI UR5, UR4, 0x1, UR5 ;  /* 0x0000000104057899 */ /* 0x000fe20008010205 */
[----:B--2---:R-:W-:-:S05]  /*27d70*/  SHF.R.S32.HI R5, RZ, 0x6, R16 ;  /* 0x00000006ff057819 */ /* 0x004fca0000011410 */
[----:B------:R0:W-:Y:S04]  /*27d80*/  STL [R1+0x2de8], R5 ;  /* 0x002de80501007387 */ /* 0x0001e80000100800 */
[----:B------:R-:W-:Y:S04]  /*27d90*/  STL [R1+0x36c], RZ ;  /* 0x00036cff01007387 */ /* 0x000fe80000100800 */
[----:B------:R-:W-:Y:S04]  /*27da0*/  STL [R1+0x1a10], RZ ;  /* 0x001a10ff01007387 */ /* 0x000fe80000100800 */
[----:B------:R-:W-:Y:S04]  /*27db0*/  STL [R1+0x1a14], RZ ;  /* 0x001a14ff01007387 */ /* 0x000fe80000100800 */
        /* <DEDUP_REMOVED lines=118> */
[----:B0-----:R-:W-:-:S03]  /*28520*/  LOP3.LUT R5, R2, 0x30, RZ, 0x3c, !PT ;  /* 0x0000003002057812 */ /* 0x001fc600078e3cff */
[----:B------:R2:W-:Y:S01]  /*28530*/  STL [R1+0x43c], RZ ;  /* 0x00043cff01007387 */ /* 0x0005e20000100800 */
[----:B------:R-:W-:-:S03]  /*28540*/  LOP3.LUT R5, R2, 0x60, RZ, 0x3c, !PT ;  /* 0x0000006002057812 */ /* 0x000fc600078e3cff */
[----:B------:R2:W-:Y:S01]  /*28550*/  STL [R1+0x230], RZ ;  /* 0x000230ff01007387 */ /* 0x0005e20000100800 */
[----:B------:R-:W-:-:S03]  /*28560*/  LOP3.LUT R5, R29, 0x40, RZ, 0x3c, !PT ;  /* 0x000000401d057812 */ /* 0x000fc600078e3cff */
[----:B------:R2:W-:Y:S01]  /*28570*/  STL [R1+0x234], RZ ;  /* 0x000234ff01007387 */ /* 0x0005e20000100800 */
[----:B-1----:R-:W-:-:S03]  /*28580*/  LOP3.LUT R3, R3, 0x40, RZ, 0x3c, !PT ;  /* 0x0000004003037812 */ /* 0x002fc600078e3cff */
[----:B------:R2:W-:Y:S04]  /*28590*/  STL [R1+0x238], RZ ;  /* 0x000238ff01007387 */ /* 0x0005e80000100800 */
[----:B------:R2:W-:Y:S04]  /*285a0*/  STL [R1+0x23c], RZ ;  /* 0x00023cff01007387 */ /* 0x0005e80000100800 */
[----:B------:R2:W-:Y:S04]  /*285b0*/  STL [R1+0x40], RZ ;  /* 0x000040ff01007387 */ /* 0x0005e80000100800 */
[----:B------:R2:W-:Y:S04]  /*285c0*/  STL [R1+0x44], RZ ;  /* 0x000044ff01007387 */ /* 0x0005e80000100800 */
[----:B------:R2:W-:Y:S04]  /*285d0*/  STL [R1+0x48], RZ ;  /* 0x000048ff01007387 */ /* 0x0005e80000100800 */
[----:B------:R2:W-:Y:S04]  /*285e0*/  STL [R1+0x4c], RZ ;  /* 0x00004cff01007387 */ /* 0x0005e80000100800 */
[----:B------:R2:W-:Y:S04]  /*285f0*/  STL [R1+0x1dd0], R6 ;  /* 0x001dd00601007387 */ /* 0x0005e80000100800 */
[----:B------:R2:W-:Y:S04]  /*28600*/  STL [R1+0x1dcc], R5 ;  /* 0x001dcc0501007387 */ /* 0x0005e80000100800 */
[----:B------:R2:W-:Y:S04]  /*28610*/  STL [R1+0x1dc4], R3 ;  /* 0x001dc40301007387 */ /* 0x0005e80000100800 */
[----:B------:R2:W-:Y:S02]  /*28620*/  STL [R1+0x1dc8], R4 ;  /* 0x001dc80401007387 */ /* 0x0005e40000100800 */
.L_x_3:
[----:B--2---:R-:W2:Y:S04]  /*28630*/  LDL.64 R4, [R1+0x1db0] ;  /* 0x001db00001047983 */ /* 0x004ea80000100a00 */
[----:B0-2---:R0:W-:Y:S04]  /*28640*/  STL [R1+0x815c], R5 ;  /* 0x00815c0501007387 */ /* 0x0051e80000100800 */
[----:B0-----:R-:W2:Y:S01]  /*28650*/  LDL R5, [R1+0x1de8] ;  /* 0x001de80001057983 */ /* 0x001ea20000100800 */
[----:B------:R-:W-:-:S03]  /*28660*/  IMAD.MOV.U32 R3, RZ, RZ, -0x40 ;  /* 0xffffffc0ff037424 */ /* 0x000fc600078e00ff */
        /* <DEDUP_REMOVED lines=74> */
[----:B------:R-:W-:Y:S01]  /*28b10*/  STL [R1+0x7f94], R2 ;  /* 0x007f940201007387 */ /* 0x000fe20000100800 */
[----:B--2---:R-:W-:-:S03]  /*28b20*/  IMAD R3, R5, R3, c[0x0][0x180] ;  /* 0x0000600005037624 */ /* 0x004fc600078e0203 */
        /* <DEDUP_REMOVED lines=308> */
[----:B------:R-:W2:Y:S01]  /*29e70*/  LDL.LU R5, [R1+0x815c] ;  /* 0x00815c0001057983 */ /* 0x000ea20000300800 */
[----:B------:R-:W-:-:S02]  /*29e80*/  ISETP.GT.AND P0, PT, R3, RZ, PT ;  /* 0x000000ff0300720c */ /* 0x000fc40003f04270 */
[----:B0-----:R-:W-:Y:S02]  /*29e90*/  PRMT R2, RZ, 0x7610, R2 ;  /* 0x00007610ff027816 */ /* 0x001fe40000000002 */
[----:B-1----:R-:W-:Y:S02]  /*29ea0*/  PRMT R27, RZ, 0x7610, R27 ;  /* 0x00007610ff1b7816 */ /* 0x002fe4000000001b */
[----:B------:R-:W-:-:S07]  /*29eb0*/  ISETP.GT.AND P1, PT, R3, 0x1, PT ;  /* 0x000000010300780c */ /* 0x000fce0003f24270 */
[----:B--2---:R-:W2:Y:S04]  /*29ec0*/  @P0 LDG.E.U16 R2, [R4.64] ;  /* 0x0000000604020981 */ /* 0x004ea8000c1e1500 */
[----:B--2---:R0:W-:Y:S04]  /*29ed0*/  STL [R1+0x328], R2 ;  /* 0x0003280201007387 */ /* 0x0041e80000100800 */
[----:B0-----:R-:W2:Y:S04]  /*29ee0*/  LDL.LU R2, [R1+0x8158] ;  /* 0x0081580001027983 */ /* 0x001ea80000300800 */
[----:B------:R-:W3:Y:S01]  /*29ef0*/  LDL.64 R4, [R1+0x1da8] ;  /* 0x001da80001047983 */ /* 0x000ee20000100a00 */
[----:B--2---:R-:W-:-:S03]  /*29f00*/  PRMT R2, RZ, 0x7610, R2 ;  /* 0x00007610ff027816 */ /* 0x004fc60000000002 */
[----:B---3--:R-:W2:Y:S04]  /*29f10*/  @P0 LDG.E.U16 R27, [R4.64] ;  /* 0x00000006041b0981 */ /* 0x008ea8000c1e1500 */
        /* <DEDUP_REMOVED lines=12> */
[----:B------:R-:W3:Y:S04]  /*29fe0*/  LDL R4, [R1+0x25c8] ;  /* 0x0025c80001047983 */ /* 0x000ee80000100800 */
[----:B------:R-:W3:Y:S01]  /*29ff0*/  LDL R5, [R1+0x25cc] ;  /* 0x0025cc0001057983 */ /* 0x000ee20000100800 */
[----:B------:R-:W-:-:S02]  /*2a000*/  ISETP.GT.AND P0, PT, R3, 0x2, PT ;  /* 0x000000020300780c */ /* 0x000fc40003f04270 */
[----:B--2---:R-:W-:Y:S02]  /*2a010*/  PRMT R27, RZ, 0x7610, R27 ;  /* 0x00007610ff1b7816 */ /* 0x004fe4000000001b */
[----:B---3--:R-:W-:-:S04]  /*2a020*/  @P1 LOP3.LUT R5, R5, R4, RZ, 0x3c, !PT ;  /* 0x0000000405051212 */ /* 0x008fc800078e3cff */
[----:B------:R-:W-:-:S04]  /*2a030*/  @P1 LOP3.LUT R4, R5, R4, RZ, 0x3c, !PT ;  /* 0x0000000405041212 */ /* 0x000fc800078e3cff */
[----:B------:R-:W-:-:S05]  /*2a040*/  @P1 LOP3.LUT R5, R5, R4, RZ, 0x3c, !PT ;  /* 0x0000000405051212 */ /* 0x000fca00078e3cff */
[----:B------:R-:W2:Y:S04]  /*2a050*/  @P1 LDG.E.U16 R2, [R4.64] ;  /* 0x0000000604021981 */ /* 0x000ea8000c1e1500 */
[----:B--2---:R0:W-:Y:S04]  /*2a060*/  STL [R1+0x318], R2 ;  /* 0x0003180201007387 */ /* 0x0041e80000100800 */
[----:B0-----:R-:W2:Y:S04]  /*2a070*/  LDL.LU R2, [R1+0x8148] ;  /* 0x0081480001027983 */ /* 0x001ea80000300800 */
[----:B------:R-:W3:Y:S04]  /*2a080*/  LDL R4, [R1+0x25c0] ;  /* 0x0025c00001047983 */ /* 0x000ee80000100800 */
[----:B------:R-:W3:Y:S01]  /*2a090*/  LDL R5, [R1+0x25c4] ;  /* 0x0025c40001057983 */ /* 0x000ee20000100800 */
[----:B--2---:R-:W-:-:S02]  /*2a0a0*/  PRMT R2, RZ, 0x7610, R2 ;  /* 0x00007610ff027816 */ /* 0x004fc40000000002 */
        /* <DEDUP_REMOVED lines=470> */
[----:B------:R-:W-:-:S02]  /*2be10*/  PRMT R29, RZ, 0x7610, R29 ;  /* 0x00007610ff1d7816 */ /* 0x000fc4000000001d */
[----:B------:R-:W-:Y:S02]  /*2be20*/  ISETP.GT.AND P1, PT, R3, 0xf, PT ;  /* 0x0000000f0300780c */ /* 0x000fe40003f24270 */
        /* <DEDUP_REMOVED lines=17> */
[----:B------:R-:W3:Y:S02]  /*2bf40*/  LDL R5, [R1+0x241c] ;  /* 0x00241c0001057983 */ /* 0x000ee40000100800 */
[----:B---3--:R-:W-:-:S04]  /*2bf50*/  @P0 LOP3.LUT R5, R5, R4, RZ, 0x3c, !PT ;  /* 0x0000000405050212 */ /* 0x008fc800078e3cff */
[----:B------:R-:W-:-:S04]  /*2bf60*/  @P0 LOP3.LUT R4, R5, R4, RZ, 0x3c, !PT ;  /* 0x0000000405040212 */ /* 0x000fc800078e3cff */
[----:B------:R-:W-:-:S05]  /*2bf70*/  @P0 LOP3.LUT R5, R5, R4, RZ, 0x3c, !PT ;  /* 0x0000000405050212 */ /* 0x000fca00078e3cff */
[----:B------:R-:W3:Y:S04]  /*2bf80*/  @P0 LDG.E.U16 R2, [R4.64] ;  /* 0x0000000604020981 */ /* 0x000ee8000c1e1500 */
[----:B---3--:R0:W-:Y:S04]  /*2bf90*/  STL [R1+0x1fc], R2 ;  /* 0x0001fc0201007387 */ /* 0x0081e80000100800 */
[----:B0-----:R-:W3:Y:S04]  /*2bfa0*/  LDL.LU R2, [R1+0x8070] ;  /* 0x0080700001027983 */ /* 0x001ee80000300800 */
[----:B------:R-:W4:Y:S04]  /*2bfb0*/  LDL R4, [R1+0x2410] ;  /* 0x0024100001047983 */ /* 0x000f280000100800 */
[----:B------:R-:W4:Y:S01]  /*2bfc0*/  LDL R5, [R1+0x2414] ;  /* 0x0024140001057983 */ /* 0x000f220000100800 */
[----:B---3--:R-:W-:-:S02]  /*2bfd0*/  PRMT R2, RZ, 0x7610, R2 ;  /* 0x00007610ff027816 */ /* 0x008fc40000000002 */
[----:B----4-:R-:W-:-:S04]  /*2bfe0*/  @P0 LOP3.LUT R5, R5, R4, RZ, 0x3c, !PT ;  /* 0x0000000405050212 */ /* 0x010fc800078e3cff */
[----:B------:R-:W-:-:S04]  /*2bff0*/  @P0 LOP3.LUT R4, R5, R4, RZ, 0x3c, !PT ;  /* 0x0000000405040212 */ /* 0x000fc800078e3cff */
[----:B------:R-:W-:-:S05]  /*2c000*/  @P0 LOP3.LUT R5, R5, R4, RZ, 0x3c, !PT ;  /* 0x0000000405050212 */ /* 0x000fca00078e3cff */
[----:B------:R0:W3:Y:S04]  /*2c010*/  @P0 LDG.E.U16 R29, [R4.64] ;  /* 0x00000006041d0981 */ /* 0x0000e8000c1e1500 */
[----:B0-----:R-:W4:Y:S04]  /*2c020*/  LDL R4, [R1+0x2408] ;  /* 0x0024080001047983 */ /* 0x001f280000100800 */
[----:B------:R-:W4:Y:S01]  /*2c030*/  LDL R5, [R1+0x240c] ;  /* 0x00240c0001057983 */ /* 0x000f220000100800 */
[----:B--2---:R-:W-:Y:S02]  /*2c040*/  PRMT R27, RZ, 0x7610, R27 ;  /* 0x00007610ff1b7816 */ /* 0x004fe4000000001b */
[----:B------:R-:W-:Y:S01]  /*2c050*/  ISETP.GT.AND P0, PT, R3, 0x10, PT ;  /* 0x000000100300780c */ /* 0x000fe20003f04270 */
[----:B---3--:R-:W-:Y:S01]  /*2c060*/  STL [R1+0x7d58], R29 ;  /* 0x007d581d01007387 */ /* 0x008fe20000100800 */
[----:B----4-:R-:W-:-:S04]  /*2c070*/  @P1 LOP3.LUT R5, R5, R4, RZ, 0x3c, !PT ;  /* 0x0000000405051212 */ /* 0x010fc800078e3cff */
        /* <DEDUP_REMOVED lines=247> */
[----:B--2---:R-:W-:-:S02]  /*2cff0*/  PRMT R27, RZ, 0x7610, R27 ;  /* 0x00007610ff1b7816 */ /* 0x004fc4000000001b */
[----:B----4-:R-:W-:-:S04]  /*2d000*/  @P1 LOP3.LUT R5, R5, R4, RZ, 0x3c, !PT ;  /* 0x0000000405051212 */ /* 0x010fc800078e3cff */
[----:B------:R-:W-:-:S04]  /*2d010*/  @P1 LOP3.LUT R4, R5, R4, RZ, 0x3c, !PT ;  /* 0x0000000405041212 */ /* 0x000fc800078e3cff */
[----:B------:R-:W-:-:S05]  /*2d020*/  @P1 LOP3.LUT R5, R5, R4, RZ, 0x3c, !PT ;  /* 0x0000000405051212 */ /* 0x000fca00078e3cff */
[----:B------:R0:W2:Y:S04]  /*2d030*/  @P1 LDG.E.U16 R29, [R4.64] ;  /* 0x00000006041d1981 */ /* 0x0000a8000c1e1500 */
[----:B0-----:R-:W4:Y:S04]  /*2d040*/  LDL R4, [R1+0x2328] ;  /* 0x0023280001047983 */ /* 0x001f280000100800 */
[----:B------:R-:W4:Y:S01]  /*2d050*/  LDL R5, [R1+0x232c] ;  /* 0x00232c0001057983 */ /* 0x000f220000100800 */
[----:B---3--:R-:W-:Y:S02]  /*2d060*/  PRMT R2, RZ, 0x7610, R2 ;  /* 0x00007610ff027816 */ /* 0x008fe40000000002 */
[----:B------:R-:W-:Y:S01]  /*2d070*/  ISETP.GT.AND P1, PT, R3, 0x17, PT ;  /* 0x000000170300780c */ /* 0x000fe20003f24270 */
[----:B--2---:R-:W-:Y:S01]  /*2d080*/  STL [R1+0x7da4], R29 ;  /* 0x007da41d01007387 */ /* 0x004fe20000100800 */
        /* <DEDUP_REMOVED lines=130> */
[----:B------:R-:W3:Y:S04]  /*2d8b0*/  @P1 LDG.E.U16 R2, [R4.64] ;  /* 0x0000000604021981 */ /* 0x000ee8000c1e1500 */
[----:B---3--:R0:W-:Y:S04]  /*2d8c0*/  STL [R1+0x17c], R2 ;  /* 0x00017c0201007387 */ /* 0x0081e80000100800 */
[----:B0-----:R-:W3:Y:S04]  /*2d8d0*/  LDL.LU R2, [R1+0x7fc8] ;  /* 0x007fc80001027983 */ /* 0x001ee80000300800 */
[----:B------:R-:W4:Y:S04]  /*2d8e0*/  LDL R4, [R1+0x22b0] ;  /* 0x0022b00001047983 */ /* 0x000f280000100800 */
[----:B------:R-:W4:Y:S01]  /*2d8f0*/  LDL R5, [R1+0x22b4] ;  /* 0x0022b40001057983 */ /* 0x000f220000100800 */
[----:B------:R-:W-:-:S02]  /*2d900*/  ISETP.GT.AND P0, PT, R3, 0x1a, PT ;  /* 0x0000001a0300780c */ /* 0x000fc40003f04270 */
[----:B---3--:R-:W-:Y:S02]  /*2d910*/  PRMT R2, RZ, 0x7610, R2 ;  /* 0x00007610ff027816 */ /* 0x008fe40000000002 */
        /* <DEDUP_REMOVED lines=495> */
[----:B0-----:R-:W3:Y:S01]  /*2f810*/  LDL.LU R2, [R1+0x7ef0] ;  /* 0x007ef00001027983 */ /* 0x001ee20000300800 */
[----:B------:R-:W4:Y:S02]  /*2f820*/  LDL R4, [R1+0x2100] ;  /* 0x0021000001047983 */ /* 0x000f240000100800 */
        /* <DEDUP_REMOVED lines=306> */
[----:B--2---:R-:W-:-:S02]  /*30b50*/  PRMT R27, RZ, 0x7610, R27 ;  /* 0x00007610ff1b7816 */ /* 0x004fc4000000001b */
[----:B------:R-:W-:Y:S02]  /*30b60*/  ISETP.GT.AND P1, PT, R3, 0x30, PT ;  /* 0x000000300300780c */ /* 0x000fe40003f24270 */
[----:B----4-:R-:W-:-:S04]  /*30b70*/  @P0 LOP3.LUT R5, R5, R4, RZ, 0x3c, !PT ;  /* 0x0000000405050212 */ /* 0x010fc800078e3cff */
[----:B------:R-:W-:-:S04]  /*30b80*/  @P0 LOP3.LUT R4, R5, R4, RZ, 0x3c, !PT ;  /* 0x0000000405040212 */ /* 0x000fc800078e3cff */
[----:B------:R-:W-:-:S05]  /*30b90*/  @P0 LOP3.LUT R5, R5, R4, RZ, 0x3c, !PT ;  /* 0x0000000405050212 */ /* 0x000fca00078e3cff */
[----:B------:R-:W2:Y:S04]  /*30ba0*/  @P0 LDG.E.U16 R27, [R4.64] ;  /* 0x00000006041b0981 */ /* 0x000ea8000c1e1500 */
[----:B--2---:R0:W-:Y:S04]  /*30bb0*/  STL [R1+0x32c], R27 ;  /* 0x00032c1b01007387 */ /* 0x0041e80000100800 */
[----:B0-----:R-:W2:Y:S01]  /*30bc0*/  LDL.LU R27, [R1+0x7e68] ;  /* 0x007e6800011b7983 */ /* 0x001ea20000300800 */
[----:B------:R-:W4:Y:S02]  /*30bd0*/  LDL R4, [R1+0x1fe8] ;  /* 0x001fe80001047983 */ /* 0x000f240000100800 */
[----:B------:R-:W4:Y:S01]  /*30be0*/  LDL R5, [R1+0x1fec] ;  /* 0x001fec0001057983 */ /* 0x000f220000100800 */
[----:B------:R-:W-:-:S02]  /*30bf0*/  PRMT R26, RZ, 0x7610, R26 ;  /* 0x00007610ff1a7816 */ /* 0x000fc4000000001a */
[----:B----4-:R-:W-:-:S04]  /*30c00*/  @P1 LOP3.LUT R5, R5, R4, RZ, 0x3c, !PT ;  /* 0x0000000405051212 */ /* 0x010fc800078e3cff */
[----:B------:R-:W-:-:S04]  /*30c10*/  @P1 LOP3.LUT R4, R5, R4, RZ, 0x3c, !PT ;  /* 0x0000000405041212 */ /* 0x000fc800078e3cff */
[----:B------:R-:W-:-:S05]  /*30c20*/  @P1 LOP3.LUT R5, R5, R4, RZ, 0x3c, !PT ;  /* 0x0000000405051212 */ /* 0x000fca00078e3cff */
[----:B------:R-:W4:Y:S04]  /*30c30*/  @P1 LDG.E.U16 R26, [R4.64] ;  /* 0x00000006041a1981 */ /* 0x000f28000c1e1500 */
[----:B----4-:R0:W-:Y:S04]  /*30c40*/  STL [R1+0x74], R26 ;  /* 0x0000741a01007387 */ /* 0x0101e80000100800 */
[----:B0-----:R-:W4:Y:S01]  /*30c50*/  LDL.LU R26, [R1+0x7e64] ;  /* 0x007e6400011a7983 */ /* 0x001f220000300800 */
[----:B------:R-:W2:Y:S02]  /*30c60*/  LDL R4, [R1+0x1fe0] ;  /* 0x001fe00001047983 */ /* 0x000ea40000100800 */
[----:B------:R-:W2:Y:S01]  /*30c70*/  LDL R5, [R1+0x1fe4] ;  /* 0x001fe40001057983 */ /* 0x000ea20000100800 */
[----:B------:R-:W-:-:S02]  /*30c80*/  PRMT R25, RZ, 0x7610, R25 ;  /* 0x00007610ff197816 */ /* 0x000fc40000000019 */
[----:B--2---:R-:W-:-:S04]  /*30c90*/  @P1 LOP3.LUT R5, R5, R4, RZ, 0x3c, !PT ;  /* 0x0000000405051212 */ /* 0x004fc800078e3cff */
[----:B------:R-:W-:-:S04]  /*30ca0*/  @P1 LOP3.LUT R4, R5, R4, RZ, 0x3c, !PT ;  /* 0x0000000405041212 */ /* 0x000fc800078e3cff */
[----:B------:R-:W-:-:S05]  /*30cb0*/  @P1 LOP3.LUT R5, R5, R4, RZ, 0x3c, !PT ;  /* 0x0000000405051212 */ /* 0x000fca00078e3cff */
[----:B------:R-:W2:Y:S04]  /*30cc0*/  @P1 LDG.E.U16 R25, [R4.64] ;  /* 0x0000000604191981 */ /* 0x000ea8000c1e1500 */
[----:B--2---:R0:W-:Y:S04]  /*30cd0*/  STL [R1+0x70], R25 ;  /* 0x0000701901007387 */ /* 0x0041e80000100800 */
[----:B0-----:R-:W2:Y:S01]  /*30ce0*/  LDL.LU R25, [R1+0x7e60] ;  /* 0x007e600001197983 */ /* 0x001ea20000300800 */
        /* <DEDUP_REMOVED lines=12> */
[----:B------:R-:W-:Y:S02]  /*30db0*/  ISETP.GT.AND P2, PT, R3, 0x31, PT ;  /* 0x000000310300780c */ /* 0x000fe40003f44270 */
        /* <DEDUP_REMOVED lines=114> */
[----:B------:R0:W2:Y:S04]  /*314e0*/  @P2 LDG.E.U16 R28, [R4.64] ;  /* 0x00000006041c2981 */ /* 0x0000a8000c1e1500 */
[----:B0-----:R-:W3:Y:S04]  /*314f0*/  LDL R4, [R1+0x1f68] ;  /* 0x001f680001047983 */ /* 0x001ee80000100800 */
[----:B------:R-:W3:Y:S01]  /*31500*/  LDL R5, [R1+0x1f6c] ;  /* 0x001f6c0001057983 */ /* 0x000ee20000100800 */
[----:B------:R-:W-:-:S03]  /*31510*/  PRMT R11, RZ, 0x7610, R11 ;  /* 0x00007610ff0b7816 */ /* 0x000fc6000000000b */
[----:B--2---:R-:W-:Y:S01]  /*31520*/  STL [R1+0x7dcc], R28 ;  /* 0x007dcc1c01007387 */ /* 0x004fe20000100800 */
[----:B---3--:R-:W-:-:S04]  /*31530*/  @P1 LOP3.LUT R5, R5, R4, RZ, 0x3c, !PT ;  /* 0x0000000405051212 */ /* 0x008fc800078e3cff */
[----:B------:R-:W-:-:S04]  /*31540*/  @P1 LOP3.LUT R4, R5, R4, RZ, 0x3c, !PT ;  /* 0x0000000405041212 */ /* 0x000fc800078e3cff */
[----:B------:R-:W-:-:S05]  /*31550*/  @P1 LOP3.LUT R5, R5, R4, RZ, 0x3c, !PT ;  /* 0x0000000405051212 */ /* 0x000fca00078e3cff */
[----:B------:R-:W2:Y:S04]  /*31560*/  @P1 LDG.E.U16 R11, [R4.64] ;  /* 0x00000006040b1981 */ /* 0x000ea8000c1e1500 */
[----:B--2---:R0:W-:Y:S04]  /*31570*/  STL [R1+0x24], R11 ;  /* 0x0000240b01007387 */ /* 0x0041e80000100800 */
[----:B0-----:R-:W2:Y:S01]  /*31580*/  LDL.LU R11, [R1+0x7e28] ;  /* 0x007e2800010b7983 */ /* 0x001ea20000300800 */
[----:B------:R-:W3:Y:S02]  /*31590*/  LDL R4, [R1+0x1f60] ;  /* 0x001f600001047983 */ /* 0x000ee40000100800 */
[----:B------:R-:W3:Y:S01]  /*315a0*/  LDL R5, [R1+0x1f64] ;  /* 0x001f640001057983 */ /* 0x000ee20000100800 */
[----:B------:R-:W-:-:S02]  /*315b0*/  PRMT R10, RZ, 0x7610, R10 ;  /* 0x00007610ff0a7816 */ /* 0x000fc4000000000a */
[----:B---3--:R-:W-:-:S04]  /*315c0*/  @P1 LOP3.LUT R5, R5, R4, RZ, 0x3c, !PT ;  /* 0x0000000405051212 */ /* 0x008fc800078e3cff */
[----:B------:R-:W-:-:S04]  /*315d0*/  @P1 LOP3.LUT R4, R5, R4, RZ, 0x3c, !PT ;  /* 0x0000000405041212 */ /* 0x000fc800078e3cff */
[----:B------:R-:W-:-:S05]  /*315e0*/  @P1 LOP3.LUT R5, R5, R4, RZ, 0x3c, !PT ;  /* 0x0000000405051212 */ /* 0x000fca00078e3cff */
[----:B------:R-:W3:Y:S04]  /*315f0*/  @P1 LDG.E.U16 R10, [R4.64] ;  /* 0x00000006040a1981 */ /* 0x000ee8000c1e1500 */
[----:B---3--:R0:W-:Y:S04]  /*31600*/  STL [R1+0x20], R10 ;  /* 0x0000200a01007387 */ /* 0x0081e80000100800 */
[----:B0-----:R-:W3:Y:S01]  /*31610*/  LDL.LU R10, [R1+0x7e24] ;  /* 0x007e2400010a7983 */ /* 0x001ee20000300800 */
        /* <DEDUP_REMOVED lines=18> */
[----:B------:R-:W3:Y:S04]  /*31740*/  LDL R5, [R1+0x1eec] ;  /* 0x001eec0001057983 */ /* 0x000ee80000100800 */
[----:B--2---:R0:W-:Y:S02]  /*31750*/  STL [R1+0x7db4], R29 ;  /* 0x007db41d01007387 */ /* 0x0041e40000100800 */
[----:B0-----:R-:W-:-:S02]  /*31760*/  PRMT R29, RZ, 0x7610, R29 ;  /* 0x00007610ff1d7816 */ /* 0x001fc4000000001d */
[----:B---3--:R-:W-:-:S04]  /*31770*/  @P2 LOP3.LUT R5, R5, R4, RZ, 0x3c, !PT ;  /* 0x0000000405052212 */ /* 0x008fc800078e3cff */
        /* <DEDUP_REMOVED lines=40> */
[----:B--2---:R0:W-:Y:S01]  /*31a00*/  STL [R1+0x4], R2 ;  /* 0x0000040201007387 */ /* 0x0041e20000100800 */
[----:B------:R-:W2:Y:S02]  /*31a10*/  LDL R4, [R1+0x1ec8] ;  /* 0x001ec80001047983 */ /* 0x000ea40000100800 */
[----:B------:R-:W2:Y:S01]  /*31a20*/  LDL R5, [R1+0x1ecc] ;  /* 0x001ecc0001057983 */ /* 0x000ea20000100800 */
[----:B------:R-:W-:Y:S02]  /*31a30*/  PRMT R28, RZ, 0x7610, R28 ;  /* 0x00007610ff1c7816 */ /* 0x000fe4000000001c */
[----:B------:R-:W-:-:S02]  /*31a40*/  PRMT R27, RZ, 0x7610, R27 ;  /* 0x00007610ff1b7816 */ /* 0x000fc4000000001b */
[----:B----4-:R-:W-:Y:S02]  /*31a50*/  PRMT R26, RZ, 0x7610, R26 ;  /* 0x00007610ff1a7816 */ /* 0x010fe4000000001a */
[----:B------:R-:W-:Y:S02]  /*31a60*/  PRMT R25, RZ, 0x7610, R25 ;  /* 0x00007610ff197816 */ /* 0x000fe40000000019 */
[----:B------:R-:W-:Y:S02]  /*31a70*/  PRMT R24, RZ, 0x7610, R24 ;  /* 0x00007610ff187816 */ /* 0x000fe40000000018 */
[----:B------:R-:W-:Y:S02]  /*31a80*/  PRMT R23, RZ, 0x7610, R23 ;  /* 0x00007610ff177816 */ /* 0x000fe40000000017 */
[----:B------:R-:W-:Y:S02]  /*31a90*/  PRMT R22, RZ, 0x7610, R22 ;  /* 0x00007610ff167816 */ /* 0x000fe40000000016 */
[----:B------:R-:W-:-:S02]  /*31aa0*/  PRMT R21, RZ, 0x7610, R21 ;  /* 0x00007610ff157816 */ /* 0x000fc40000000015 */
[----:B------:R-:W-:Y:S02]  /*31ab0*/  PRMT R20, RZ, 0x7610, R20 ;  /* 0x00007610ff147816 */ /* 0x000fe40000000014 */
        /* <DEDUP_REMOVED lines=12> */
[----:B---3--:R-:W-:Y:S02]  /*31b80*/  PRMT R7, RZ, 0x7610, R7 ;  /* 0x00007610ff077816 */ /* 0x008fe40000000007 */
[----:B------:R-:W-:Y:S02]  /*31b90*/  PRMT R6, RZ, 0x7610, R6 ;  /* 0x00007610ff067816 */ /* 0x000fe40000000006 */
[----:B------:R-:W-:Y:S02]  /*31ba0*/  PRMT R29, RZ, 0x7610, R29 ;  /* 0x00007610ff1d7816 */ /* 0x000fe4000000001d */
[----:B------:R-:W-:Y:S01]  /*31bb0*/  PRMT R0, RZ, 0x7610, R0 ;  /* 0x00007610ff007816 */ /* 0x000fe20000000000 */
[----:B0-----:R-:W0:Y:S02]  /*31bc0*/  S2R R2, SR_TID.X ;  /* 0x0000000000027919 */ /* 0x001e240000002100 */
[----:B0-----:R-:W-:-:S05]  /*31bd0*/  LOP3.LUT R2, R2, 0x3f, RZ, 0xc0, !PT ;  /* 0x0000003f02027812 */ /* 0x001fca00078ec0ff */
[----:B------:R-:W-:Y:S01]  /*31be0*/  IMAD.SHL.U32 R2, R2, 0x2, RZ ;  /* 0x0000000202027824 */ /* 0x000fe200078e00ff */
[----:B--2---:R-:W-:-:S04]  /*31bf0*/  @P2 LOP3.LUT R5, R5, R4, RZ, 0x3c, !PT ;  /* 0x0000000405052212 */ /* 0x004fc800078e3cff */
[----:B------:R-:W-:-:S04]  /*31c00*/  @P2 LOP3.LUT R4, R5, R4, RZ, 0x3c, !PT ;  /* 0x0000000405042212 */ /* 0x000fc800078e3cff */
[----:B------:R-:W-:-:S05]  /*31c10*/  @P2 LOP3.LUT R5, R5, R4, RZ, 0x3c, !PT ;  /* 0x0000000405052212 */ /* 0x000fca00078e3cff */
[----:B------:R0:W2:Y:S04]  /*31c20*/  @P2 LDG.E.U16 R28, [R4.64] ;  /* 0x00000006041c2981 */ /* 0x0000a8000c1e1500 */
[----:B0-----:R-:W3:Y:S04]  /*31c30*/  LDL R4, [R1+0x1ec0] ;  /* 0x001ec00001047983 */ /* 0x001ee80000100800 */
[----:B------:R-:W3:Y:S02]  /*31c40*/  LDL R5, [R1+0x1ec4] ;  /* 0x001ec40001057983 */ /* 0x000ee40000100800 */
[----:B---3--:R-:W-:-:S04]  /*31c50*/  @P2 LOP3.LUT R5, R5, R4, RZ, 0x3c, !PT ;  /* 0x0000000405052212 */ /* 0x008fc800078e3cff */
[----:B------:R-:W-:-:S04]  /*31c60*/  @P2 LOP3.LUT R4, R5, R4, RZ, 0x3c, !PT ;  /* 0x0000000405042212 */ /* 0x000fc800078e3cff */
[----:B------:R-:W-:Y:S01]  /*31c70*/  @P2 LOP3.LUT R5, R5, R4, RZ, 0x3c, !PT ;  /* 0x0000000405052212 */ /* 0x000fe200078e3cff */
[----:B--2---:R0:W-:Y:S04]  /*31c80*/  STL [R1+0x7df4], R28 ;  /* 0x007df41c01007387 */ /* 0x0041e80000100800 */
[----:B------:R1:W2:Y:S04]  /*31c90*/  @P2 LDG.E.U16 R27, [R4.64] ;  /* 0x00000006041b2981 */ /* 0x0002a8000c1e1500 */
[----:B0-----:R-:W3:Y:S04]  /*31ca0*/  LDL R28, [R1+0x1eb4] ;  /* 0x001eb400011c7983 */ /* 0x001ee80000100800 */
[----:B-1----:R-:W4:Y:S04]  /*31cb0*/  LDL R4, [R1+0x1eb8] ;  /* 0x001eb80001047983 */ /* 0x002f280000100800 */
[----:B------:R-:W4:Y:S04]  /*31cc0*/  LDL R5, [R1+0x1ebc] ;  /* 0x001ebc0001057983 */ /* 0x000f280000100800 */
[----:B--2---:R0:W-:Y:S04]  /*31cd0*/  STL [R1+0x7df8], R27 ;  /* 0x007df81b01007387 */ /* 0x0041e80000100800 */
[----:B0-----:R-:W2:Y:S01]  /*31ce0*/  LDL R27, [R1+0x1eb0] ;  /* 0x001eb000011b7983 */ /* 0x001ea20000100800 */
[----:B----4-:R-:W-:-:S04]  /*31cf0*/  @P2 LOP3.LUT R5, R5, R4, RZ, 0x3c, !PT ;  /* 0x0000000405052212 */ /* 0x010fc800078e3cff */
[----:B------:R-:W-:-:S04]  /*31d00*/  @P2 LOP3.LUT R4, R5, R4, RZ, 0x3c, !PT ;  /* 0x0000000405042212 */ /* 0x000fc800078e3cff */
[----:B------:R-:W-:-:S05]  /*31d10*/  @P2 LOP3.LUT R5, R5, R4, RZ, 0x3c, !PT ;  /* 0x0000000405052212 */ /* 0x000fca00078e3cff */
[----:B------:R3:W4:Y:S02]  /*31d20*/  @P2 LDG.E.U16 R26, [R4.64] ;  /* 0x00000006041a2981 */ /* 0x000724000c1e1500 */
[----:B---3--:R-:W-:Y:S02]  /*31d30*/  @P2 IMAD.MOV.U32 R4, RZ, RZ, R28 ;  /* 0x000000ffff042224 */ /* 0x008fe400078e001c */
[----:B--2---:R-:W-:-:S05]  /*31d40*/  @P2 IMAD.MOV.U32 R5, RZ, RZ, R27 ;  /* 0x000000ffff052224 */ /* 0x004fca00078e001b */
[----:B------:R0:W2:Y:S04]  /*31d50*/  @P2 LDG.E.U16 R25, [R4.64] ;  /* 0x0000000604192981 */ /* 0x0000a8000c1e1500 */
[----:B----4-:R-:W-:Y:S01]  /*31d60*/  STL [R1+0x7dfc], R26 ;  /* 0x007dfc1a01007387 */ /* 0x010fe20000100800 */
[----:B0-----:R-:W3:Y:S02]  /*31d70*/  LDL R4, [R1+0x1f40] ;  /* 0x001f400001047983 */ /* 0x001ee40000100800 */
[----:B------:R-:W3:Y:S02]  /*31d80*/  LDL R5, [R1+0x1f44] ;  /* 0x001f440001057983 */ /* 0x000ee40000100800 */
[----:B------:R-:W4:Y:S01]  /*31d90*/  LDL R28, [R1+0x1e98] ;  /* 0x001e9800011c7983 */ /* 0x000f220000100800 */
[----:B------:R-:W2:Y:S01]  /*31da0*/  LDL R27, [R1+0x1e9c] ;  /* 0x001e9c00011b7983 */ /* 0x000ea20000100800 */
[----:B---3--:R-:W-:-:S04]  /*31db0*/  @P1 LOP3.LUT R5, R5, R4, RZ, 0x3c, !PT ;  /* 0x0000000405051212 */ /* 0x008fc800078e3cff */
[----:B------:R-:W-:-:S04]  /*31dc0*/  @P1 LOP3.LUT R4, R5, R4, RZ, 0x3c, !PT ;  /* 0x0000000405041212 */ /* 0x000fc800078e3cff */
[----:B------:R-:W-:Y:S01]  /*31dd0*/  @P1 LOP3.LUT R5, R5, R4, RZ, 0x3c, !PT ;  /* 0x0000000405051212 */ /* 0x000fe200078e3cff */
[----:B--2---:R0:W-:Y:S04]  /*31de0*/  STL [R1+0x7e00], R25 ;  /* 0x007e001901007387 */ /* 0x0041e80000100800 */
[----:B------:R1:W2:Y:S01]  /*31df0*/  @P1 LDG.E.U16 R24, [R4.64] ;  /* 0x0000000604181981 */ /* 0x0002a2000c1e1500 */
[----:B------:R-:W-:-:S03]  /*31e00*/  ISETP.GT.AND P2, PT, R3, 0x3a, PT ;  /* 0x0000003a0300780c */ /* 0x000fc60003f44270 */
[----:B0-----:R-:W3:Y:S04]  /*31e10*/  LDL R25, [R1+0x1ea4] ;  /* 0x001ea40001197983 */ /* 0x001ee80000100800 */
[----:B-1----:R-:W2:Y:S04]  /*31e20*/  LDL R4, [R1+0x1ea8] ;  /* 0x001ea80001047983 */ /* 0x002ea80000100800 */
[----:B------:R-:W2:Y:S02]  /*31e30*/  LDL R5, [R1+0x1eac] ;  /* 0x001eac0001057983 */ /* 0x000ea40000100800 */
[----:B--2---:R-:W-:-:S04]  /*31e40*/  @P2 LOP3.LUT R5, R5, R4, RZ, 0x3c, !PT ;  /* 0x0000000405052212 */ /* 0x004fc800078e3cff */
[----:B------:R-:W-:-:S04]  /*31e50*/  @P2 LOP3.LUT R4, R5, R4, RZ, 0x3c, !PT ;  /* 0x0000000405042212 */ /* 0x000fc800078e3cff */
[----:B------:R-:W-:Y:S01]  /*31e60*/  @P2 LOP3.LUT R5, R5, R4, RZ, 0x3c, !PT ;  /* 0x0000000405052212 */ /* 0x000fe200078e3cff */
[----:B------:R-:W-:Y:S04]  /*31e70*/  STL [R1+0x7d78], R24 ;  /* 0x007d781801007387 */ /* 0x000fe80000100800 */
[----:B------:R0:W2:Y:S04]  /*31e80*/  @P2 LDG.E.U16 R23, [R4.64] ;  /* 0x0000000604172981 */ /* 0x0000a8000c1e1500 */
[----:B0-----:R-:W2:Y:S01]  /*31e90*/  LDL R5, [R1+0x1ea0] ;  /* 0x001ea00001057983 */ /* 0x001ea20000100800 */
[----:B---3--:R-:W-:-:S05]  /*31ea0*/  @P2 IMAD.MOV.U32 R4, RZ, RZ, R25 ;  /* 0x000000ffff042224 */ /* 0x008fca00078e0019 */
[----:B--2---:R0:W2:Y:S04]  /*31eb0*/  @P2 LDG.E.U16 R22, [R4.64] ;  /* 0x0000000604162981 */ /* 0x0040a8000c1e1500 */
[----:B------:R-:W-:Y:S01]  /*31ec0*/  STL [R1+0x7de0], R23 ;  /* 0x007de01701007387 */ /* 0x000fe20000100800 */
[----:B0-----:R-:W-:Y:S02]  /*31ed0*/  @P2 IMAD.MOV.U32 R4, RZ, RZ, R27 ;  /* 0x000000ffff042224 */ /* 0x001fe400078e001b */
[----:B----4-:R-:W-:-:S05]  /*31ee0*/  @P2 IMAD.MOV.U32 R5, RZ, RZ, R28 ;  /* 0x000000ffff052224 */ /* 0x010fca00078e001c */
[----:B------:R0:W3:Y:S04]  /*31ef0*/  @P2 LDG.E.U16 R21, [R4.64] ;  /* 0x0000000604152981 */ /* 0x0000e8000c1e1500 */
[----:B--2---:R1:W-:Y:S01]  /*31f00*/  STL [R1+0x7de4], R22 ;  /* 0x007de41601007387 */ /* 0x0043e20000100800 */
[----:B0-----:R-:W2:Y:S02]  /*31f10*/  LDL R5, [R1+0x1e90] ;  /* 0x001e900001057983 */ /* 0x001ea40000100800 */
[----:B------:R-:W4:Y:S02]  /*31f20*/  LDL R28, [R1+0x1e8c] ;  /* 0x001e8c00011c7983 */ /* 0x000f240000100800 */
[----:B------:R-:W2:Y:S01]  /*31f30*/  LDL R27, [R1+0x1e80] ;  /* 0x001e8000011b7983 */ /* 0x000ea20000100800 */
[----:B------:R-:W2:Y:S04]  /*31f40*/  LDL R25, [R1+0x1e84] ;  /* 0x001e840001197983 */ /* 0x000ea80000100800 */
[----:B-1----:R-:W2:Y:S04]  /*31f50*/  LDL R22, [R1+0x1e94] ;  /* 0x001e940001167983 */ /* 0x002ea80000100800 */
[----:B---3--:R-:W-:Y:S01]  /*31f60*/  STL [R1+0x7de8], R21 ;  /* 0x007de81501007387 */ /* 0x008fe20000100800 */
[----:B--2---:R-:W-:-:S03]  /*31f70*/  @P2 IMAD.MOV.U32 R4, RZ, RZ, R22 ;  /* 0x000000ffff042224 */ /* 0x004fc600078e0016 */
[----:B------:R-:W2:Y:S04]  /*31f80*/  LDL R22, [R1+0x1e7c] ;  /* 0x001e7c0001167983 */ /* 0x000ea80000100800 */
[----:B------:R0:W3:Y:S04]  /*31f90*/  @P2 LDG.E.U16 R20, [R4.64] ;  /* 0x0000000604142981 */ /* 0x0000e8000c1e1500 */
[----:B0-----:R-:W2:Y:S04]  /*31fa0*/  LDL R4, [R1+0x1f38] ;  /* 0x001f380001047983 */ /* 0x001ea80000100800 */
[----:B------:R-:W2:Y:S01]  /*31fb0*/  LDL R5, [R1+0x1f3c] ;  /* 0x001f3c0001057983 */ /* 0x000ea20000100800 */
[----:B------:R-:W-:-:S02]  /*31fc0*/  ISETP.GT.AND P2, PT, R3, 0x3b, PT ;  /* 0x0000003b0300780c */ /* 0x000fc40003f44270 */
[----:B--2---:R-:W-:-:S04]  /*31fd0*/  @P1 LOP3.LUT R5, R5, R4, RZ, 0x3c, !PT ;  /* 0x0000000405051212 */ /* 0x004fc800078e3cff */
[----:B------:R-:W-:-:S04]  /*31fe0*/  @P1 LOP3.LUT R4, R5, R4, RZ, 0x3c, !PT ;  /* 0x0000000405041212 */ /* 0x000fc800078e3cff */
[----:B------:R-:W-:Y:S01]  /*31ff0*/  @P1 LOP3.LUT R5, R5, R4, RZ, 0x3c, !PT ;  /* 0x0000000405051212 */ /* 0x000fe200078e3cff */
[----:B---3--:R-:W-:Y:S04]  /*32000*/  STL [R1+0x7dec], R20 ;  /* 0x007dec1401007387 */ /* 0x008fe80000100800 */
[----:B------:R0:W2:Y:S04]  /*32010*/  @P1 LDG.E.U16 R19, [R4.64] ;  /* 0x0000000604131981 */ /* 0x0000a8000c1e1500 */
[----:B0-----:R-:W3:Y:S01]  /*32020*/  LDL R5, [R1+0x1e88] ;  /* 0x001e880001057983 */ /* 0x001ee20000100800 */
[----:B----4-:R-:W-:-:S03]  /*32030*/  @P2 IMAD.MOV.U32 R4, RZ, RZ, R28 ;  /* 0x000000ffff042224 */ /* 0x010fc600078e001c */
[----:B--2---:R0:W-:Y:S04]  /*32040*/  STL [R1+0x7d7c], R19 ;  /* 0x007d7c1301007387 */ /* 0x0041e80000100800 */
[----:B---3--:R1:W2:Y:S04]  /*32050*/  @P2 LDG.E.U16 R18, [R4.64] ;  /* 0x0000000604122981 */ /* 0x0082a8000c1e1500 */
[----:B0-----:R-:W3:Y:S01]  /*32060*/  LDL R19, [R1+0x1e78] ;  /* 0x001e780001137983 */ /* 0x001ee20000100800 */
[----:B-1----:R-:W-:Y:S02]  /*32070*/  @P2 IMAD.MOV.U32 R4, RZ, RZ, R25 ;  /* 0x000000ffff042224 */ /* 0x002fe400078e0019 */
[----:B------:R-:W-:-:S05]  /*32080*/  @P2 IMAD.MOV.U32 R5, RZ, RZ, R27 ;  /* 0x000000ffff052224 */ /* 0x000fca00078e001b */
[----:B------:R0:W4:Y:S02]  /*32090*/  @P2 LDG.E.U16 R17, [R4.64] ;  /* 0x0000000604112981 */ /* 0x000124000c1e1500 */
[----:B0-----:R-:W-:Y:S02]  /*320a0*/  @P2 IMAD.MOV.U32 R4, RZ, RZ, R22 ;  /* 0x000000ffff042224 */ /* 0x001fe400078e0016 */
[----:B---3--:R-:W-:Y:S01]  /*320b0*/  @P2 IMAD.MOV.U32 R5, RZ, RZ, R19 ;  /* 0x000000ffff052224 */ /* 0x008fe200078e0013 */
[----:B--2---:R-:W-:Y:S01]  /*320c0*/  STL [R1+0x7dd0], R18 ;  /* 0x007dd01201007387 */ /* 0x004fe20000100800 */
[----:B------:R-:W2:Y:S02]  /*320d0*/  LDL R28, [R1+0x1f34] ;  /* 0x001f3400011c7983 */ /* 0x000ea40000100800 */
[----:B------:R-:W3:Y:S02]  /*320e0*/  LDL R27, [R1+0x1e68] ;  /* 0x001e6800011b7983 */ /* 0x000ee40000100800 */
[----:B------:R-:W2:Y:S01]  /*320f0*/  LDL R25, [R1+0x1e6c] ;  /* 0x001e6c0001197983 */ /* 0x000ea20000100800 */
[----:B------:R0:W2:Y:S04]  /*32100*/  @P2 LDG.E.U16 R16, [R4.64] ;  /* 0x0000000604102981 */ /* 0x0000a8000c1e1500 */
[----:B----4-:R-:W-:Y:S01]  /*32110*/  STL [R1+0x7dd4], R17 ;  /* 0x007dd41101007387 */ /* 0x010fe20000100800 */
[----:B0-----:R-:W4:Y:S02]  /*32120*/  LDL R4, [R1+0x1e70] ;  /* 0x001e700001047983 */ /* 0x001f240000100800 */
[----:B------:R-:W4:Y:S02]  /*32130*/  LDL R5, [R1+0x1e74] ;  /* 0x001e740001057983 */ /* 0x000f240000100800 */
[----:B------:R-:W2:Y:S01]  /*32140*/  LDL R22, [R1+0x1e60] ;  /* 0x001e600001167983 */ /* 0x000ea20000100800 */
[----:B------:R-:W2:Y:S01]  /*32150*/  LDL R19, [R1+0x1e64] ;  /* 0x001e640001137983 */ /* 0x000ea20000100800 */
[----:B----4-:R-:W-:-:S04]  /*32160*/  @P2 LOP3.LUT R5, R5, R4, RZ, 0x3c, !PT ;  /* 0x0000000405052212 */ /* 0x010fc800078e3cff */
[----:B------:R-:W-:-:S04]  /*32170*/  @P2 LOP3.LUT R4, R5, R4, RZ, 0x3c, !PT ;  /* 0x0000000405042212 */ /* 0x000fc800078e3cff */
[----:B------:R-:W-:Y:S01]  /*32180*/  @P2 LOP3.LUT R5, R5, R4, RZ, 0x3c, !PT ;  /* 0x0000000405052212 */ /* 0x000fe200078e3cff */
[----:B--2---:R-:W-:Y:S04]  /*32190*/  STL [R1+0x7dd8], R16 ;  /* 0x007dd81001007387 */ /* 0x004fe80000100800 */
[----:B------:R0:W2:Y:S04]  /*321a0*/  @P2 LDG.E.U16 R15, [R4.64] ;  /* 0x00000006040f2981 */ /* 0x0000a8000c1e1500 */
[----:B0-----:R-:W4:Y:S01]  /*321b0*/  LDL R5, [R1+0x1f30] ;  /* 0x001f300001057983 */ /* 0x001f220000100800 */
[----:B------:R-:W-:Y:S01]  /*321c0*/  ISETP.GT.AND P2, PT, R3, 0x3c, PT ;  /* 0x0000003c0300780c */ /* 0x000fe20003f44270 */
[----:B------:R-:W-:-:S05]  /*321d0*/  @P1 IMAD.MOV.U32 R4, RZ, RZ, R28 ;  /* 0x000000ffff041224 */ /* 0x000fca00078e001c */
[----:B----4-:R0:W4:Y:S07]  /*321e0*/  @P1 LDG.E.U16 R14, [R4.64] ;  /* 0x00000006040e1981 */ /* 0x01012e000c1e1500 */
[----:B0-----:R-:W-:Y:S02]  /*321f0*/  @P2 IMAD.MOV.U32 R4, RZ, RZ, R25 ;  /* 0x000000ffff042224 */ /* 0x001fe400078e0019 */
[----:B---3--:R-:W-:-:S05]  /*32200*/  @P2 IMAD.MOV.U32 R5, RZ, RZ, R27 ;  /* 0x000000ffff052224 */ /* 0x008fca00078e001b */
[----:B------:R0:W3:Y:S04]  /*32210*/  @P2 LDG.E.U16 R13, [R4.64] ;  /* 0x00000006040d2981 */ /* 0x0000e8000c1e1500 */
[----:B--2---:R1:W-:Y:S01]  /*32220*/  STL [R1+0x7ddc], R15 ;  /* 0x007ddc0f01007387 */ /* 0x0043e20000100800 */
[----:B0-----:R-:W-:Y:S02]  /*32230*/  @P2 IMAD.MOV.U32 R4, RZ, RZ, R19 ;  /* 0x000000ffff042224 */ /* 0x001fe400078e0013 */
[----:B------:R-:W-:-:S05]  /*32240*/  @P2 IMAD.MOV.U32 R5, RZ, RZ, R22 ;  /* 0x000000ffff052224 */ /* 0x000fca00078e0016 */
[----:B------:R0:W2:Y:S04]  /*32250*/  @P2 LDG.E.U16 R12, [R4.64] ;  /* 0x00000006040c2981 */ /* 0x0000a8000c1e1500 */
[----:B----4-:R-:W-:Y:S01]  /*32260*/  STL [R1+0x7d80], R14 ;  /* 0x007d800e01007387 */ /* 0x010fe20000100800 */
[----:B------:R-:W4:Y:S02]  /*32270*/  LDL R28, [R1+0x1e50] ;  /* 0x001e5000011c7983 */ /* 0x000f240000100800 */
[----:B-1----:R-:W2:Y:S01]  /*32280*/  LDL R15, [R1+0x1e54] ;  /* 0x001e5400010f7983 */ /* 0x002ea20000100800 */
[----:B---3--:R-:W-:Y:S01]  /*32290*/  STL [R1+0x7db8], R13 ;  /* 0x007db80d01007387 */ /* 0x008fe20000100800 */
[----:B0-----:R-:W3:Y:S02]  /*322a0*/  LDL R4, [R1+0x1e58] ;  /* 0x001e580001047983 */ /* 0x001ee40000100800 */
[----:B------:R-:W3:Y:S02]  /*322b0*/  LDL R5, [R1+0x1e5c] ;  /* 0x001e5c0001057983 */ /* 0x000ee40000100800 */
[----:B------:R-:W2:Y:S01]  /*322c0*/  LDL R27, [R1+0x1e48] ;  /* 0x001e4800011b7983 */ /* 0x000ea20000100800 */
[----:B------:R-:W2:Y:S04]  /*322d0*/  LDL R25, [R1+0x1e4c] ;  /* 0x001e4c0001197983 */ /* 0x000ea80000100800 */
[----:B------:R-:W2:Y:S04]  /*322e0*/  LDL R22, [R1+0x1e40] ;  /* 0x001e400001167983 */ /* 0x000ea80000100800 */
[----:B------:R-:W2:Y:S01]  /*322f0*/  LDL R19, [R1+0x1e44] ;  /* 0x001e440001137983 */ /* 0x000ea20000100800 */
[----:B------:R-:W-:-:S02]  /*32300*/  ISETP.GT.AND P1, PT, R3, 0x3d, PT ;  /* 0x0000003d0300780c */ /* 0x000fc40003f24270 */
[----:B---3--:R-:W-:-:S04]  /*32310*/  @P2 LOP3.LUT R5, R5, R4, RZ, 0x3c, !PT ;  /* 0x0000000405052212 */ /* 0x008fc800078e3cff */
[----:B------:R-:W-:-:S04]  /*32320*/  @P2 LOP3.LUT R4, R5, R4, RZ, 0x3c, !PT ;  /* 0x0000000405042212 */ /* 0x000fc800078e3cff */
[----:B------:R-:W-:-:S05]  /*32330*/  @P2 LOP3.LUT R5, R5, R4, RZ, 0x3c, !PT ;  /* 0x0000000405052212 */ /* 0x000fca00078e3cff */
[----:B------:R2:W3:Y:S02]  /*32340*/  @P2 LDG.E.U16 R11, [R4.64] ;  /* 0x00000006040b2981 */ /* 0x0004e4000c1e1500 */
[----:B--2---:R-:W-:Y:S02]  /*32350*/  @P2 IMAD.MOV.U32 R4, RZ, RZ, R15 ;  /* 0x000000ffff042224 */ /* 0x004fe400078e000f */
[----:B----4-:R-:W-:-:S05]  /*32360*/  @P2 IMAD.MOV.U32 R5, RZ, RZ, R28 ;  /* 0x000000ffff052224 */ /* 0x010fca00078e001c */
[----:B------:R0:W2:Y:S02]  /*32370*/  @P2 LDG.E.U16 R10, [R4.64] ;  /* 0x00000006040a2981 */ /* 0x0000a4000c1e1500 */
[----:B0-----:R-:W-:Y:S02]  /*32380*/  @P1 IMAD.MOV.U32 R4, RZ, RZ, R25 ;  /* 0x000000ffff041224 */ /* 0x001fe400078e0019 */
[----:B------:R-:W-:-:S05]  /*32390*/  @P1 IMAD.MOV.U32 R5, RZ, RZ, R27 ;  /* 0x000000ffff051224 */ /* 0x000fca00078e001b */
[----:B------:R0:W4:Y:S02]  /*323a0*/  @P1 LDG.E.U16 R9, [R4.64] ;  /* 0x0000000604091981 */ /* 0x000124000c1e1500 */
[----:B0-----:R-:W-:Y:S02]  /*323b0*/  @P1 IMAD.MOV.U32 R4, RZ, RZ, R19 ;  /* 0x000000ffff041224 */ /* 0x001fe400078e0013 */
[----:B------:R-:W-:-:S05]  /*323c0*/  @P1 IMAD.MOV.U32 R5, RZ, RZ, R22 ;  /* 0x000000ffff051224 */ /* 0x000fca00078e0016 */
[----:B------:R-:W4:Y:S04]  /*323d0*/  @P1 LDG.E.U16 R8, [R4.64] ;  /* 0x0000000604081981 */ /* 0x000f28000c1e1500 */
[----:B------:R0:W-:Y:S04]  /*323e0*/  STL [R1+0x7dbc], R12 ;  /* 0x007dbc0c01007387 */ /* 0x0001e80000100800 */
[----:B---3--:R-:W-:Y:S01]  /*323f0*/  STL [R1+0x7dc0], R11 ;  /* 0x007dc00b01007387 */ /* 0x008fe20000100800 */
[----:B------:R-:W3:Y:S02]  /*32400*/  LDL R15, [R1+0x1e38] ;  /* 0x001e3800010f7983 */ /* 0x000ee40000100800 */
[----:B0-----:R-:W3:Y:S01]  /*32410*/  LDL R12, [R1+0x1e3c] ;  /* 0x001e3c00010c7983 */ /* 0x001ee20000100800 */
[----:B--2---:R-:W-:Y:S01]  /*32420*/  STL [R1+0x7dc4], R10 ;  /* 0x007dc40a01007387 */ /* 0x004fe20000100800 */
[----:B------:R-:W2:Y:S03]  /*32430*/  LDL R28, [R1+0x1e34] ;  /* 0x001e3400011c7983 */ /* 0x000ea60000100800 */
[----:B----4-:R-:W-:Y:S01]  /*32440*/  STL [R1+0x7d84], R9 ;  /* 0x007d840901007387 */ /* 0x010fe20000100800 */
[----:B------:R-:W4:Y:S02]  /*32450*/  LDL R27, [R1+0x1ff0] ;  /* 0x001ff000011b7983 */ /* 0x000f240000100800 */
[----:B------:R-:W4:Y:S02]  /*32460*/  LDL R25, [R1+0x1ff4] ;  /* 0x001ff40001197983 */ /* 0x000f240000100800 */
[----:B------:R-:W4:Y:S01]  /*32470*/  LDL R22, [R1+0x1f28] ;  /* 0x001f280001167983 */ /* 0x000f220000100800 */
[----:B------:R-:W4:Y:S04]  /*32480*/  LDL R19, [R1+0x1f2c] ;  /* 0x001f2c0001137983 */ /* 0x000f280000100800 */
[----:B------:R0:W-:Y:S04]  /*32490*/  STL [R1+0x7d88], R8 ;  /* 0x007d880801007387 */ /* 0x0001e80000100800 */
[----:B0-----:R-:W4:Y:S01]  /*324a0*/  LDL R8, [R1+0x1e30] ;  /* 0x001e300001087983 */ /* 0x001f220000100800 */
[----:B---3--:R-:W-:-:S02]  /*324b0*/  @P1 IMAD.MOV.U32 R5, RZ, RZ, R15 ;  /* 0x000000ffff051224 */ /* 0x008fc400078e000f */
[----:B------:R-:W-:Y:S01]  /*324c0*/  @P1 IMAD.MOV.U32 R4, RZ, RZ, R12 ;  /* 0x000000ffff041224 */ /* 0x000fe200078e000c */
[----:B------:R-:W3:Y:S04]  /*324d0*/  LDL R15, [R1+0x1f20] ;  /* 0x001f2000010f7983 */ /* 0x000ee80000100800 */
[----:B------:R-:W3:Y:S04]  /*324e0*/  LDL R12, [R1+0x1f24] ;  /* 0x001f2400010c7983 */ /* 0x000ee80000100800 */
[----:B------:R2:W3:Y:S01]  /*324f0*/  @P1 LDG.E.U16 R7, [R4.64] ;  /* 0x0000000604071981 */ /* 0x0004e2000c1e1500 */
[----:B------:R-:W-:Y:S01]  /*32500*/  PRMT R24, RZ, 0x7610, R24 ;  /* 0x00007610ff187816 */ /* 0x000fe20000000018 */
[----:B--2---:R-:W-:Y:S01]  /*32510*/  @P1 IMAD.MOV.U32 R4, RZ, RZ, R28 ;  /* 0x000000ffff041224 */ /* 0x004fe200078e001c */
[----:B------:R-:W-:-:S02]  /*32520*/  PRMT R16, RZ, 0x7610, R16 ;  /* 0x00007610ff107816 */ /* 0x000fc40000000010 */
[----:B------:R-:W-:Y:S01]  /*32530*/  PRMT R10, RZ, 0x7610, R10 ;  /* 0x00007610ff0a7816 */ /* 0x000fe2000000000a */
[----:B----4-:R-:W-:-:S05]  /*32540*/  @P1 IMAD.MOV.U32 R5, RZ, RZ, R8 ;  /* 0x000000ffff051224 */ /* 0x010fca00078e0008 */
[----:B------:R0:W2:Y:S01]  /*32550*/  @P1 LDG.E.U16 R6, [R4.64] ;  /* 0x0000000604061981 */ /* 0x0000a2000c1e1500 */
[----:B------:R-:W-:Y:S01]  /*32560*/  ISETP.GT.AND P1, PT, R3, 0x36, PT ;  /* 0x000000360300780c */ /* 0x000fe20003f24270 */
[----:B0-----:R-:W-:Y:S02]  /*32570*/  @P0 IMAD.MOV.U32 R4, RZ, RZ, R25 ;  /* 0x000000ffff040224 */ /* 0x001fe400078e0019 */
[----:B------:R-:W-:-:S05]  /*32580*/  @P0 IMAD.MOV.U32 R5, RZ, RZ, R27 ;  /* 0x000000ffff050224 */ /* 0x000fca00078e001b */
[----:B------:R0:W4:Y:S05]  /*32590*/  @P0 LDG.E.U16 R24, [R4.64] ;  /* 0x0000000604180981 */ /* 0x00012a000c1e1500 */
[----:B0-----:R-:W-:Y:S02]  /*325a0*/  @P1 IMAD.MOV.U32 R4, RZ, RZ, R19 ;  /* 0x000000ffff041224 */ /* 0x001fe400078e0013 */
[----:B------:R-:W-:-:S05]  /*325b0*/  @P1 IMAD.MOV.U32 R5, RZ, RZ, R22 ;  /* 0x000000ffff051224 */ /* 0x000fca00078e0016 */
[----:B------:R3:W4:Y:S02]  /*325c0*/  @P1 LDG.E.U16 R16, [R4.64] ;  /* 0x0000000604101981 */ /* 0x000724000c1e1500 */
[----:B---3--:R-:W-:Y:S02]  /*325d0*/  @P1 IMAD.MOV.U32 R5, RZ, RZ, R15 ;  /* 0x000000ffff051224 */ /* 0x008fe400078e000f */
[----:B------:R-:W-:-:S05]  /*325e0*/  @P1 IMAD.MOV.U32 R4, RZ, RZ, R12 ;  /* 0x000000ffff041224 */ /* 0x000fca00078e000c */
[----:B------:R-:W3:Y:S04]  /*325f0*/  @P1 LDG.E.U16 R10, [R4.64] ;  /* 0x00000006040a1981 */ /* 0x000ee8000c1e1500 */
[----:B------:R0:W-:Y:S01]  /*32600*/  STL [R1+0x7d8c], R7 ;  /* 0x007d8c0701007387 */ /* 0x0001e20000100800 */
[----:B------:R-:W3:Y:S03]  /*32610*/  LDL R8, [R1+0x1f18] ;  /* 0x001f180001087983 */ /* 0x000ee60000100800 */
[----:B0-----:R-:W3:Y:S04]  /*32620*/  LDL R7, [R1+0x1f1c] ;  /* 0x001f1c0001077983 */ /* 0x001ee80000100800 */
[----:B--2---:R-:W-:Y:S01]  /*32630*/  STL [R1+0x7d90], R6 ;  /* 0x007d900601007387 */ /* 0x004fe20000100800 */
[----:B------:R-:W2:Y:S02]  /*32640*/  LDL R28, [R1+0x1f10] ;  /* 0x001f1000011c7983 */ /* 0x000ea40000100800 */
[----:B------:R-:W2:Y:S02]  /*32650*/  LDL R27, [R1+0x1f14] ;  /* 0x001f1400011b7983 */ /* 0x000ea40000100800 */
[----:B------:R-:W2:Y:S01]  /*32660*/  LDL R25, [R1+0x1f08] ;  /* 0x001f080001197983 */ /* 0x000ea20000100800 */
[----:B----4-:R0:W-:Y:S01]  /*32670*/  STL [R1+0x2c4], R24 ;  /* 0x0002c41801007387 */ /* 0x0101e20000100800 */
[----:B------:R-:W4:Y:S02]  /*32680*/  LDL R22, [R1+0x1f00] ;  /* 0x001f000001167983 */ /* 0x000f240000100800 */
[----:B------:R-:W4:Y:S01]  /*32690*/  LDL R19, [R1+0x1f04] ;  /* 0x001f040001137983 */ /* 0x000f220000100800 */
[----:B0-----:R-:W4:Y:S04]  /*326a0*/  LDL R24, [R1+0x1f0c] ;  /* 0x001f0c0001187983 */ /* 0x001f280000100800 */
[----:B------:R0:W-:Y:S01]  /*326b0*/  STL [R1+0x2bc], R16 ;  /* 0x0002bc1001007387 */ /* 0x0001e20000100800 */
[----:B------:R-:W4:Y:S02]  /*326c0*/  LDL R15, [R1+0x1efc] ;  /* 0x001efc00010f7983 */ /* 0x000f240000100800 */
[----:B------:R-:W4:Y:S01]  /*326d0*/  LDL R12, [R1+0x1ef0] ;  /* 0x001ef000010c7983 */ /* 0x000f220000100800 */
[----:B0-----:R-:W4:Y:S04]  /*326e0*/  LDL R16, [R1+0x1ef8] ;  /* 0x001ef80001107983 */ /* 0x001f280000100800 */
[----:B---3--:R0:W-:Y:S04]  /*326f0*/  STL [R1+0x2b4], R10 ;  /* 0x0002b40a01007387 */ /* 0x0081e80000100800 */
[----:B0-----:R-:W3:Y:S01]  /*32700*/  LDL R10, [R1+0x1ef4] ;  /* 0x001ef400010a7983 */ /* 0x001ee20000100800 */
[----:B------:R-:W-:-:S02]  /*32710*/  @P1 IMAD.MOV.U32 R4, RZ, RZ, R7 ;  /* 0x000000ffff041224 */ /* 0x000fc400078e0007 */
[----:B------:R-:W-:Y:S02]  /*32720*/  @P1 IMAD.MOV.U32 R5, RZ, RZ, R8 ;  /* 0x000000ffff051224 */ /* 0x000fe400078e0008 */
[----:B------:R-:W3:Y:S01]  /*32730*/  LDL R7, [R1+0x1e2c] ;  /* 0x001e2c0001077983 */ /* 0x000ee20000100800 */
[----:B------:R-:W3:Y:S01]  /*32740*/  LDL R8, [R1+0x1e28] ;  /* 0x001e280001087983 */ /* 0x000ee20000100800 */
[----:B------:R-:W-:-:S03]  /*32750*/  ISETP.GT.AND P0, PT, R3, 0x37, PT ;  /* 0x000000370300780c */ /* 0x000fc60003f04270 */
[----:B------:R2:W3:Y:S01]  /*32760*/  @P1 LDG.E.U16 R29, [R4.64] ;  /* 0x00000006041d1981 */ /* 0x0004e2000c1e1500 */
[----:B------:R-:W-:Y:S02]  /*32770*/  PRMT R26, RZ, 0x7610, R26 ;  /* 0x00007610ff1a7816 */ /* 0x000fe4000000001a */
[----:B------:R-:W-:Y:S02]  /*32780*/  PRMT R23, RZ, 0x7610, R23 ;  /* 0x00007610ff177816 */ /* 0x000fe40000000017 */
[----:B------:R-:W-:Y:S02]  /*32790*/  PRMT R18, RZ, 0x7610, R18 ;  /* 0x00007610ff127816 */ /* 0x000fe40000000012 */
[----:B------:R-:W-:Y:S02]  /*327a0*/  PRMT R13, RZ, 0x7610, R13 ;  /* 0x00007610ff0d7816 */ /* 0x000fe4000000000d */
[----:B------:R-:W-:Y:S01]  /*327b0*/  PRMT R9, RZ, 0x7610, R9 ;  /* 0x00007610ff097816 */ /* 0x000fe20000000009 */
[----:B--2---:R-:W-:-:S02]  /*327c0*/  @P1 IMAD.MOV.U32 R5, RZ, RZ, R28 ;  /* 0x000000ffff051224 */ /* 0x004fc400078e001c */
[----:B------:R-:W-:-:S05]  /*327d0*/  @P1 IMAD.MOV.U32 R4, RZ, RZ, R27 ;  /* 0x000000ffff041224 */ /* 0x000fca00078e001b */
[----:B------:R0:W2:Y:S02]  /*327e0*/  @P1 LDG.E.U16 R26, [R4.64] ;  /* 0x00000006041a1981 */ /* 0x0000a4000c1e1500 */
[----:B0-----:R-:W-:Y:S02]  /*327f0*/  @P0 IMAD.MOV.U32 R5, RZ, RZ, R25 ;  /* 0x000000ffff050224 */ /* 0x001fe400078e0019 */
[----:B----4-:R-:W-:-:S05]  /*32800*/  @P0 IMAD.MOV.U32 R4, RZ, RZ, R24 ;  /* 0x000000ffff040224 */ /* 0x010fca00078e0018 */
[----:B------:R0:W4:Y:S02]  /*32810*/  @P0 LDG.E.U16 R23, [R4.64] ;  /* 0x0000000604170981 */ /* 0x000124000c1e1500 */
[----:B0-----:R-:W-:Y:S02]  /*32820*/  @P0 IMAD.MOV.U32 R4, RZ, RZ, R19 ;  /* 0x000000ffff040224 */ /* 0x001fe400078e0013 */
[----:B------:R-:W-:-:S05]  /*32830*/  @P0 IMAD.MOV.U32 R5, RZ, RZ, R22 ;  /* 0x000000ffff050224 */ /* 0x000fca00078e0016 */
[----:B------:R0:W2:Y:S02]  /*32840*/  @P0 LDG.E.U16 R18, [R4.64] ;  /* 0x0000000604120981 */ /* 0x0000a4000c1e1500 */
[----:B0-----:R-:W-:Y:S02]  /*32850*/  @P0 IMAD.MOV.U32 R4, RZ, RZ, R15 ;  /* 0x000000ffff040224 */ /* 0x001fe400078e000f */
[----:B------:R-:W-:-:S05]  /*32860*/  @P0 IMAD.MOV.U32 R5, RZ, RZ, R16 ;  /* 0x000000ffff050224 */ /* 0x000fca00078e0010 */
[----:B------:R0:W2:Y:S02]  /*32870*/  @P0 LDG.E.U16 R13, [R4.64] ;  /* 0x00000006040d0981 */ /* 0x0000a4000c1e1500 */
[----:B0-----:R-:W-:Y:S02]  /*32880*/  @P0 IMAD.MOV.U32 R5, RZ, RZ, R12 ;  /* 0x000000ffff050224 */ /* 0x001fe400078e000c */
[----:B---3--:R-:W-:Y:S01]  /*32890*/  @P0 IMAD.MOV.U32 R4, RZ, RZ, R10 ;  /* 0x000000ffff040224 */ /* 0x008fe200078e000a */
[----:B------:R-:W-:Y:S01]  /*328a0*/  ISETP.GT.AND P1, PT, R3, 0x3e, PT ;  /* 0x0000003e0300780c */ /* 0x000fe20003f24270 */
[----:B------:R-:W3:Y:S04]  /*328b0*/  LDL R10, [R1+0x1e20] ;  /* 0x001e2000010a7983 */ /* 0x000ee80000100800 */
[----:B------:R0:W2:Y:S08]  /*328c0*/  @P0 LDG.E.U16 R9, [R4.64] ;  /* 0x0000000604090981 */ /* 0x0000b0000c1e1500 */
[----:B0-----:R-:W-:-:S02]  /*328d0*/  @P1 IMAD.MOV.U32 R4, RZ, RZ, R7 ;  /* 0x000000ffff041224 */ /* 0x001fc400078e0007 */
[----:B------:R-:W-:-:S05]  /*328e0*/  @P1 IMAD.MOV.U32 R5, RZ, RZ, R8 ;  /* 0x000000ffff051224 */ /* 0x000fca00078e0008 */
[----:B------:R-:W3:Y:S04]  /*328f0*/  @P1 LDG.E.U16 R0, [R4.64] ;  /* 0x0000000604001981 */ /* 0x000ee8000c1e1500 */
[----:B--2---:R0:W-:Y:S01]  /*32900*/  STL [R1+0x294], R9 ;  /* 0x0002940901007387 */ /* 0x0041e20000100800 */
[----:B------:R-:W2:Y:S02]  /*32910*/  LDL R8, [R1+0x1e18] ;  /* 0x001e180001087983 */ /* 0x000ea40000100800 */
[----:B------:R-:W2:Y:S02]  /*32920*/  LDL R7, [R1+0x1e1c] ;  /* 0x001e1c0001077983 */ /* 0x000ea40000100800 */
[----:B------:R-:W2:Y:S01]  /*32930*/  LDL R19, [R1+0x1e10] ;  /* 0x001e100001137983 */ /* 0x000ea20000100800 */
[----:B0-----:R-:W2:Y:S01]  /*32940*/  LDL R9, [R1+0x1e24] ;  /* 0x001e240001097983 */ /* 0x001ea20000100800 */
[----:B------:R0:W-:Y:S02]  /*32950*/  STL [R1+0x2a0], R18 ;  /* 0x0002a01201007387 */ /* 0x0001e40000100800 */
[----:B------:R-:W2:Y:S02]  /*32960*/  LDL R16, [R1+0x1e08] ;  /* 0x001e080001107983 */ /* 0x000ea40000100800 */
[----:B------:R-:W2:Y:S01]  /*32970*/  LDL R15, [R1+0x1e0c] ;  /* 0x001e0c00010f7983 */ /* 0x000ea20000100800 */
[----:B0-----:R-:W2:Y:S01]  /*32980*/  LDL R18, [R1+0x1e14] ;  /* 0x001e140001127983 */ /* 0x001ea20000100800 */
[----:B---3--:R-:W-:Y:S02]  /*32990*/  STL [R1+0x7c98], R0 ;  /* 0x007c980001007387 */ /* 0x008fe40000100800 */
[----:B------:R-:W-:Y:S02]  /*329a0*/  STL [R1+0x2ac], R29 ;  /* 0x0002ac1d01007387 */ /* 0x000fe40000100800 */
[----:B------:R-:W-:Y:S01]  /*329b0*/  STL [R1+0x7ca0], R0 ;  /* 0x007ca00001007387 */ /* 0x000fe20000100800 */
[----:B------:R-:W-:Y:S01]  /*329c0*/  STL [R1+0x7ca8], R0 ;  /* 0x007ca80001007387 */ /* 0x000fe20000100800 */
[----:B------:R-:W-:Y:S02]  /*329d0*/  STL [R1+0x7cb0], R0 ;  /* 0x007cb00001007387 */ /* 0x000fe40000100800 */
[----:B------:R-:W-:Y:S02]  /*329e0*/  STL [R1+0x7cb8], R0 ;  /* 0x007cb80001007387 */ /* 0x000fe40000100800 */
[----:B------:R-:W-:Y:S01]  /*329f0*/  STL [R1+0x2a8], R26 ;  /* 0x0002a81a01007387 */ /* 0x000fe20000100800 */
[----:B------:R-:W-:Y:S01]  /*32a00*/  STL [R1+0x7cc0], R0 ;  /* 0x007cc00001007387 */ /* 0x000fe20000100800 */
[----:B------:R-:W-:Y:S02]  /*32a10*/  STL [R1+0x7cc8], R0 ;  /* 0x007cc80001007387 */ /* 0x000fe40000100800 */
[----:B------:R-:W-:Y:S02]  /*32a20*/  STL [R1+0x7cd0], R0 ;  /* 0x007cd00001007387 */ /* 0x000fe40000100800 */
[----:B----4-:R-:W-:Y:S01]  /*32a30*/  STL [R1+0x2a4], R23 ;  /* 0x0002a41701007387 */ /* 0x010fe20000100800 */
[----:B------:R-:W-:Y:S01]  /*32a40*/  STL [R1+0x7cd8], R0 ;  /* 0x007cd80001007387 */ /* 0x000fe20000100800 */
[----:B------:R-:W-:Y:S02]  /*32a50*/  STL [R1+0x7ce0], R0 ;  /* 0x007ce00001007387 */ /* 0x000fe40000100800 */
[----:B------:R-:W-:Y:S02]  /*32a60*/  STL [R1+0x7ce8], R0 ;  /* 0x007ce80001007387 */ /* 0x000fe40000100800 */
[----:B------:R-:W-:Y:S01]  /*32a70*/  STL [R1+0x7cf0], R0 ;  /* 0x007cf00001007387 */ /* 0x000fe20000100800 */
[----:B------:R-:W-:Y:S01]  /*32a80*/  STL [R1+0x7cf8], R0 ;  /* 0x007cf80001007387 */ /* 0x000fe20000100800 */
[----:B------:R-:W-:Y:S02]  /*32a90*/  STL [R1+0x7d00], R0 ;  /* 0x007d000001007387 */ /* 0x000fe40000100800 */
[----:B------:R-:W-:Y:S02]  /*32aa0*/  STL [R1+0x7d08], R0 ;  /* 0x007d080001007387 */ /* 0x000fe40000100800 */
[----:B------:R0:W-:Y:S01]  /*32ab0*/  STL [R1+0x29c], R13 ;  /* 0x00029c0d01007387 */ /* 0x0001e20000100800 */
[----:B------:R-:W-:Y:S01]  /*32ac0*/  STL [R1+0x7d10], R0 ;  /* 0x007d100001007387 */ /* 0x000fe20000100800 */
[----:B------:R-:W-:Y:S02]  /*32ad0*/  STL [R1+0x7d18], R0 ;  /* 0x007d180001007387 */ /* 0x000fe40000100800 */
[----:B------:R-:W-:Y:S02]  /*32ae0*/  STL [R1+0x7d20], R0 ;  /* 0x007d200001007387 */ /* 0x000fe40000100800 */
[----:B------:R-:W-:Y:S01]  /*32af0*/  STL [R1+0x7d28], R0 ;  /* 0x007d280001007387 */ /* 0x000fe20000100800 */
[----:B------:R-:W-:Y:S01]  /*32b00*/  STL [R1+0x7d30], R0 ;  /* 0x007d300001007387 */ /* 0x000fe20000100800 */
[----:B------:R-:W-:Y:S02]  /*32b10*/  STL [R1+0x7d38], R0 ;  /* 0x007d380001007387 */ /* 0x000fe40000100800 */
[----:B------:R-:W-:Y:S02]  /*32b20*/  STL [R1+0x7d40], R0 ;  /* 0x007d400001007387 */ /* 0x000fe40000100800 */
[----:B------:R-:W-:Y:S01]  /*32b30*/  STL [R1+0x7d48], R0 ;  /* 0x007d480001007387 */ /* 0x000fe20000100800 */
[----:B------:R1:W-:Y:S01]  /*32b40*/  STL [R1+0x7d54], R0 ;  /* 0x007d540001007387 */ /* 0x0003e20000100800 */
[----:B0-----:R-:W3:Y:S02]  /*32b50*/  LDL R13, [R1+0x1e00] ;  /* 0x001e0000010d7983 */ /* 0x001ee40000100800 */
[----:B------:R-:W4:Y:S01]  /*32b60*/  LDL R12, [R1+0x1e04] ;  /* 0x001e0400010c7983 */ /* 0x000f220000100800 */
[----:B------:R-:W-:Y:S01]  /*32b70*/  PRMT R21, RZ, 0x7610, R21 ;  /* 0x00007610ff157816 */ /* 0x000fe20000000015 */
[----:B------:R-:W-:-:S02]  /*32b80*/  @P1 IMAD.MOV.U32 R5, RZ, RZ, R10 ;  /* 0x000000ffff051224 */ /* 0x000fc400078e000a */
[----:B------:R-:W3:Y:S01]  /*32b90*/  LDL R10, [R1+0x1df8] ;  /* 0x001df800010a7983 */ /* 0x000ee20000100800 */
[----:B--2---:R-:W-:-:S03]  /*32ba0*/  @P1 IMAD.MOV.U32 R4, RZ, RZ, R9 ;  /* 0x000000ffff041224 */ /* 0x004fc600078e0009 */
[----:B------:R-:W2:Y:S04]  /*32bb0*/  LDL R9, [R1+0x1dfc] ;  /* 0x001dfc0001097983 */ /* 0x000ea80000100800 */
[----:B------:R0:W2:Y:S02]  /*32bc0*/  @P1 LDG.E.U16 R21, [R4.64] ;  /* 0x0000000604151981 */ /* 0x0000a4000c1e1500 */
[----:B0-----:R-:W-:Y:S02]  /*32bd0*/  @P1 IMAD.MOV.U32 R4, RZ, RZ, R7 ;  /* 0x000000ffff041224 */ /* 0x001fe400078e0007 */
[----:B------:R-:W-:Y:S01]  /*32be0*/  @P1 IMAD.MOV.U32 R5, RZ, RZ, R8 ;  /* 0x000000ffff051224 */ /* 0x000fe200078e0008 */
[----:B------:R-:W2:Y:S04]  /*32bf0*/  LDL R7, [R1+0x1df4] ;  /* 0x001df40001077983 */ /* 0x000ea80000100800 */
[----:B------:R-:W2:Y:S01]  /*32c00*/  LDL R8, [R1+0x1df0] ;  /* 0x001df00001087983 */ /* 0x000ea20000100800 */
[----:B------:R-:W-:-:S02]  /*32c10*/  PRMT R20, RZ, 0x7610, R20 ;  /* 0x00007610ff147816 */ /* 0x000fc40000000014 */
[----:B------:R-:W-:Y:S02]  /*32c20*/  ISETP.GT.AND P0, PT, R3, 0x3f, PT ;  /* 0x0000003f0300780c */ /* 0x000fe40003f04270 */
[----:B------:R-:W-:Y:S02]  /*32c30*/  PRMT R17, RZ, 0x7610, R17 ;  /* 0x00007610ff117816 */ /* 0x000fe40000000011 */
[----:B------:R0:W2:Y:S01]  /*32c40*/  @P1 LDG.E.U16 R20, [R4.64] ;  /* 0x0000000604141981 */ /* 0x0000a2000c1e1500 */
[----:B------:R-:W-:Y:S01]  /*32c50*/  PRMT R14, RZ, 0x7610, R14 ;  /* 0x00007610ff0e7816 */ /* 0x000fe2000000000e */
[----:B0-----:R-:W-:Y:S02]  /*32c60*/  @P1 IMAD.MOV.U32 R4, RZ, RZ, R18 ;  /* 0x000000ffff041224 */ /* 0x001fe400078e0012 */
[----:B------:R-:W-:-:S05]  /*32c70*/  @P1 IMAD.MOV.U32 R5, RZ, RZ, R19 ;  /* 0x000000ffff051224 */ /* 0x000fca00078e0013 */
[----:B------:R0:W2:Y:S01]  /*32c80*/  @P1 LDG.E.U16 R17, [R4.64] ;  /* 0x0000000604111981 */ /* 0x0000a2000c1e1500 */
[----:B------:R-:W-:Y:S01]  /*32c90*/  PRMT R11, RZ, 0x7610, R11 ;  /* 0x00007610ff0b7816 */ /* 0x000fe2000000000b */
[----:B0-----:R-:W-:Y:S02]  /*32ca0*/  @P0 IMAD.MOV.U32 R4, RZ, RZ, R15 ;  /* 0x000000ffff040224 */ /* 0x001fe400078e000f */
[----:B------:R-:W-:-:S05]  /*32cb0*/  @P0 IMAD.MOV.U32 R5, RZ, RZ, R16 ;  /* 0x000000ffff050224 */ /* 0x000fca00078e0010 */
[----:B------:R4:W2:Y:S01]  /*32cc0*/  @P0 LDG.E.U16 R14, [R4.64] ;  /* 0x00000006040e0981 */ /* 0x0008a2000c1e1500 */
[----:B-1----:R-:W-:Y:S01]  /*32cd0*/  PRMT R0, RZ, 0x7610, R0 ;  /* 0x00007610ff007816 */ /* 0x002fe20000000000 */
[----:B----4-:R-:W-:Y:S02]  /*32ce0*/  @P0 IMAD.MOV.U32 R4, RZ, RZ, R12 ;  /* 0x000000ffff040224 */ /* 0x010fe400078e000c */
[----:B---3--:R-:W-:-:S05]  /*32cf0*/  @P0 IMAD.MOV.U32 R5, RZ, RZ, R13 ;  /* 0x000000ffff050224 */ /* 0x008fca00078e000d */
[----:B------:R0:W3:Y:S01]  /*32d00*/  @P0 LDG.E.U16 R11, [R4.64] ;  /* 0x00000006040b0981 */ /* 0x0000e2000c1e1500 */
[----:B------:R-:W-:Y:S01]  /*32d10*/  PRMT R6, RZ, 0x7610, R6 ;  /* 0x00007610ff067816 */ /* 0x000fe20000000006 */
[----:B0-----:R-:W-:Y:S02]  /*32d20*/  @P0 IMAD.MOV.U32 R5, RZ, RZ, R10 ;  /* 0x000000ffff050224 */ /* 0x001fe400078e000a */
[----:B--2---:R-:W-:-:S05]  /*32d30*/  @P0 IMAD.MOV.U32 R4, RZ, RZ, R9 ;  /* 0x000000ffff040224 */ /* 0x004fca00078e0009 */
[----:B------:R0:W2:Y:S02]  /*32d40*/  @P0 LDG.E.U16 R0, [R4.64] ;  /* 0x0000000604000981 */ /* 0x0000a4000c1e1500 */
[----:B0-----:R-:W-:Y:S02]  /*32d50*/  @P0 IMAD.MOV.U32 R4, RZ, RZ, R7 ;  /* 0x000000ffff040224 */ /* 0x001fe400078e0007 */
[----:B------:R-:W-:-:S05]  /*32d60*/  @P0 IMAD.MOV.U32 R5, RZ, RZ, R8 ;  /* 0x000000ffff050224 */ /* 0x000fca00078e0008 */
[----:B------:R0:W4:Y:S04]  /*32d70*/  @P0 LDG.E.U16 R6, [R4.64] ;  /* 0x0000000604060981 */ /* 0x000128000c1e1500 */
[----:B------:R-:W1:Y:S01]  /*32d80*/  S2R R29, SR_TID.X ;  /* 0x00000000001d7919 */ /* 0x000e620000002100 */
[----:B------:R-:W-:Y:S06]  /*32d90*/  BAR.SYNC.DEFER_BLOCKING 0x0 ;  /* 0x0000000000007b1d */ /* 0x000fec0000010000 */
[----:B--2---:R1:W-:Y:S02]  /*32da0*/  STL [R1+0x25c], R0 ;  /* 0x00025c0001007387 */ /* 0x0043e40000100800 */
[----:B-1----:R-:W-:-:S02]  /*32db0*/  LOP3.LUT R0, R29, 0x3f, RZ, 0xc0, !PT ;  /* 0x0000003f1d007812 */ /* 0x002fc400078ec0ff */
[----:B------:R-:W2:Y:S01]  /*32dc0*/  LDL.LU R29, [R1+0x328] ;  /* 0x00032800011d7983 */ /* 0x000ea20000300800 */
[----:B0-----:R-:W2:Y:S02]  /*32dd0*/  LDL.LU R4, [R1+0x31c] ;  /* 0x00031c0001047983 */ /* 0x001ea40000300800 */
[----:B------:R-:W2:Y:S01]  /*32de0*/  LDL.LU R5, [R1+0x298] ;  /* 0x0002980001057983 */ /* 0x000ea20000300800 */
[----:B----4-:R0:W-:Y:S04]  /*32df0*/  STL [R1+0x254], R6 ;  /* 0x0002540601007387 */ /* 0x0101e80000100800 */
[----:B0-----:R-:W4:Y:S01]  /*32e00*/  LDL.LU R6, [R1+0x290] ;  /* 0x0002900001067983 */ /* 0x001f220000300800 */
[----:B------:R-:W4:Y:S02]  /*32e10*/  LDL.LU R7, [R1+0x288] ;  /* 0x0002880001077983 */ /* 0x000f240000300800 */
[----:B------:R-:W4:Y:S02]  /*32e20*/  LDL.LU R8, [R1+0x280] ;  /* 0x0002800001087983 */ /* 0x000f240000300800 */
[----:B------:R-:W-:Y:S01]  /*32e30*/  STL [R1+0x284], R21 ;  /* 0x0002841501007387 */ /* 0x000fe20000100800 */
[----:B------:R-:W4:Y:S01]  /*32e40*/  LDL.LU R9, [R1+0x1f4] ;  /* 0x0001f40001097983 */ /* 0x000f220000300800 */
[----:B------:R-:W4:Y:S02]  /*32e50*/  LDL.LU R10, [R1+0x1f0] ;  /* 0x0001f000010a7983 */ /* 0x000f240000300800 */
[----:B---3--:R0:W-:Y:S02]  /*32e60*/  STL [R1+0x264], R11 ;  /* 0x0002640b01007387 */ /* 0x0081e40000100800 */
[----:B0-----:R-:W3:Y:S01]  /*32e70*/  LDL.LU R11, [R1+0x1ec] ;  /* 0x0001ec00010b7983 */ /* 0x001ee20000300800 */
[----:B------:R-:W3:Y:S02]  /*32e80*/  LDL.LU R12, [R1+0x1e8] ;  /* 0x0001e800010c7983 */ /* 0x000ee40000300800 */
[----:B------:R-:W-:Y:S02]  /*32e90*/  STL [R1+0x27c], R20 ;  /* 0x00027c1401007387 */ /* 0x000fe40000100800 */
[----:B------:R-:W3:Y:S01]  /*32ea0*/  LDL.LU R13, [R1+0x194] ;  /* 0x00019400010d7983 */ /* 0x000ee20000300800 */
[----:B------:R0:W-:Y:S04]  /*32eb0*/  STL [R1+0x26c], R14 ;  /* 0x00026c0e01007387 */ /* 0x0001e80000100800 */
[----:B0-----:R-:W3:Y:S01]  /*32ec0*/  LDL.LU R14, [R1+0x190] ;  /* 0x00019000010e7983 */ /* 0x001ee20000300800 */
[----:B------:R-:W3:Y:S02]  /*32ed0*/  LDL.LU R15, [R1+0x18c] ;  /* 0x00018c00010f7983 */ /* 0x000ee40000300800 */
[----:B------:R0:W-:Y:S02]  /*32ee0*/  STL [R1+0x274], R17 ;  /* 0x0002741101007387 */ /* 0x0001e40000100800 */
[----:B------:R-:W3:Y:S01]  /*32ef0*/  LDL.LU R16, [R1+0x188] ;  /* 0x0001880001107983 */ /* 0x000ee20000300800 */
[----:B0-----:R-:W3:Y:S01]  /*32f00*/  LDL.LU R17, [R1+0x134] ;  /* 0x0001340001117983 */ /* 0x001ee20000300800 */
[----:B------:R-:W3:Y:S02]  /*32f10*/  LDL.LU R18, [R1+0x130] ;  /* 0x0001300001127983 */ /* 0x000ee40000300800 */
[----:B------:R-:W3:Y:S02]  /*32f20*/  LDL.LU R19, [R1+0x12c] ;  /* 0x00012c0001137983 */ /* 0x000ee40000300800 */
[----:B------:R-:W3:Y:S01]  /*32f30*/  LDL.LU R20, [R1+0x128] ;  /* 0x0001280001147983 */ /* 0x000ee20000300800 */
[----:B------:R-:W3:Y:S01]  /*32f40*/  LDL.LU R21, [R1+0xd4] ;  /* 0x0000d40001157983 */ /* 0x000ee20000300800 */
[----:B------:R-:W3:Y:S02]  /*32f50*/  LDL.LU R22, [R1+0xd0] ;  /* 0x0000d00001167983 */ /* 0x000ee40000300800 */
[----:B------:R-:W3:Y:S02]  /*32f60*/  LDL.LU R23, [R1+0xcc] ;  /* 0x0000cc0001177983 */ /* 0x000ee40000300800 */
[----:B------:R-:W3:Y:S01]  /*32f70*/  LDL.LU R24, [R1+0xc8] ;  /* 0x0000c80001187983 */ /* 0x000ee20000300800 */
[----:B------:R-:W3:Y:S01]  /*32f80*/  LDL.LU R25, [R1+0x74] ;  /* 0x0000740001197983 */ /* 0x000ee20000300800 */
[----:B------:R-:W4:Y:S02]  /*32f90*/  LDL.LU R26, [R1+0x70] ;  /* 0x00007000011a7983 */ /* 0x000f240000300800 */
[----:B------:R-:W4:Y:S02]  /*32fa0*/  LDL.LU R27, [R1+0x6c] ;  /* 0x00006c00011b7983 */ /* 0x000f240000300800 */
[----:B------:R-:W4:Y:S01]  /*32fb0*/  LDL.LU R28, [R1+0x68] ;  /* 0x00006800011c7983 */ /* 0x000f220000300800 */
[----:B------:R-:W-:Y:S01]  /*32fc0*/  ISETP.GE.AND P0, PT, R0, R3, PT ;  /* 0x000000030000720c */ /* 0x000fe20003f06270 */
[----:B------:R0:W-:Y:S04]  /*32fd0*/  STL [R1+0x7dc8], R0 ;  /* 0x007dc80001007387 */ /* 0x0001e80000100800 */
[----:B0-----:R-:W4:Y:S01]  /*32fe0*/  LDL.LU R0, [R1+0x320] ;  /* 0x0003200001007983 */ /* 0x001f220000300800 */
[----:B------:R-:W-:Y:S02]  /*32ff0*/  STL [R1+0x7d4c], R3 ;  /* 0x007d4c0301007387 */ /* 0x000fe40000100800 */
[----:B------:R0:W-:Y:S02]  /*33000*/  STL [R1+0x7d5c], R3 ;  /* 0x007d5c0301007387 */ /* 0x0001e40000100800 */
[----:B0-----:R-:W4:Y:S04]  /*33010*/  LDL.LU R3, [R1+0x324] ;  /* 0x0003240001037983 */ /* 0x001f280000300800 */
[----:B--2---:R0:W-:Y:S04]  /*33020*/  STS.U16 [R2], R29 ;  /* 0x0000001d02007388 */ /* 0x0041e80000000400 */
[----:B0-----:R-:W2:Y:S04]  /*33030*/  LDL.LU R29, [R1+0x7e10] ;  /* 0x007e1000011d7983 */ /* 0x001ea80000300800 */
[----:B---3--:R0:W-:Y:S04]  /*33040*/  STS.U16 [R2+0x6000], R25 ;  /* 0x0060001902007388 */ /* 0x0081e80000000400 */
[----:B0-----:R-:W3:Y:S04]  /*33050*/  LDL.LU R25, [R1+0x318] ;  /* 0x0003180001197983 */ /* 0x001ee80000300800 */
[----:B---3--:R0:W-:Y:S04]  /*33060*/  STL [R1+0x7e04], R25 ;  /* 0x007e041901007387 */ /* 0x0081e80000100800 */
[----:B0-----:R-:W3:Y:S04]  /*33070*/  LDL.LU R25, [R1+0x8] ;  /* 0x0000080001197983 */ /* 0x001ee80000300800 */
[----:B---3--:R0:W-:Y:S04]  /*33080*/  STL [R1+0x7e08], R25 ;  /* 0x007e081901007387 */ /* 0x0081e80000100800 */
[----:B0-----:R-:W3:Y:S04]  /*33090*/  LDL.LU R25, [R1+0xc] ;  /* 0x00000c0001197983 */ /* 0x001ee80000300800 */
[----:B----4-:R-:W-:Y:S04]  /*330a0*/  STS.U16 [R2+0x6080], R26 ;  /* 0x0060801a02007388 */ /* 0x010fe80000000400 */
[----:B------:R-:W-:Y:S04]  /*330b0*/  STS.U16 [R2+0x6100], R27 ;  /* 0x0061001b02007388 */ /* 0x000fe80000000400 */
        /* <DEDUP_REMOVED lines=11> */
[----:B---3--:R0:W-:Y:S04]  /*33170*/  STL [R1+0x7e0c], R25 ;  /* 0x007e0c1901007387 */ /* 0x0081e80000100800 */
[----:B0-----:R-:W3:Y:S01]  /*33180*/  LDL.LU R25, [R1+0x10] ;  /* 0x0000100001197983 */ /* 0x001ee20000300800 */
[----:B------:R-:W4:Y:S02]  /*33190*/  LDL.LU R26, [R1+0x314] ;  /* 0x00031400011a7983 */ /* 0x000f240000300800 */
[----:B------:R-:W4:Y:S02]  /*331a0*/  LDL.LU R27, [R1+0x310] ;  /* 0x00031000011b7983 */ /* 0x000f240000300800 */
[----:B------:R-:W4:Y:S01]  /*331b0*/  LDL.LU R28, [R1+0x30c] ;  /* 0x00030c00011c7983 */ /* 0x000f220000300800 */
[----:B------:R-:W4:Y:S01]  /*331c0*/  LDL.LU R3, [R1+0x270] ;  /* 0x0002700001037983 */ /* 0x000f220000300800 */
[----:B------:R-:W4:Y:S02]  /*331d0*/  LDL.LU R4, [R1+0x268] ;  /* 0x0002680001047983 */ /* 0x000f240000300800 */
[----:B------:R-:W4:Y:S02]  /*331e0*/  LDL.LU R5, [R1+0x260] ;  /* 0x0002600001057983 */ /* 0x000f240000300800 */
[----:B------:R-:W4:Y:S01]  /*331f0*/  LDL.LU R6, [R1+0x1e4] ;  /* 0x0001e40001067983 */ /* 0x000f220000300800 */
[----:B------:R-:W4:Y:S01]  /*33200*/  LDL.LU R7, [R1+0x1e0] ;  /* 0x0001e00001077983 */ /* 0x000f220000300800 */
[----:B------:R-:W4:Y:S02]  /*33210*/  LDL.LU R8, [R1+0x1dc] ;  /* 0x0001dc0001087983 */ /* 0x000f240000300800 */
[----:B------:R-:W4:Y:S02]  /*33220*/  LDL.LU R9, [R1+0x1d8] ;  /* 0x0001d80001097983 */ /* 0x000f240000300800 */
[----:B------:R-:W4:Y:S01]  /*33230*/  LDL.LU R10, [R1+0x184] ;  /* 0x00018400010a7983 */ /* 0x000f220000300800 */
[----:B------:R-:W4:Y:S04]  /*33240*/  LDL.LU R11, [R1+0x180] ;  /* 0x00018000010b7983 */ /* 0x000f280000300800 */
[----:B------:R0:W-:Y:S01]  /*33250*/  STS.U16 [R2+0x3000], R13 ;  /* 0x0030000d02007388 */ /* 0x0001e20000000400 */
[----:B------:R-:W4:Y:S03]  /*33260*/  LDL.LU R12, [R1+0x17c] ;  /* 0x00017c00010c7983 */ /* 0x000f260000300800 */
[----:B------:R1:W-:Y:S04]  /*33270*/  STS.U16 [R2+0x3080], R14 ;  /* 0x0030800e02007388 */ /* 0x0003e80000000400 */
[----:B------:R1:W-:Y:S04]  /*33280*/  STS.U16 [R2+0x3100], R15 ;  /* 0x0031000f02007388 */ /* 0x0003e80000000400 */
[----:B------:R2:W-:Y:S04]  /*33290*/  STS.U16 [R2+0x3180], R16 ;  /* 0x0031801002007388 */ /* 0x0005e80000000400 */
[----:B------:R2:W-:Y:S04]  /*332a0*/  STS.U16 [R2+0x4000], R17 ;  /* 0x0040001102007388 */ /* 0x0005e80000000400 */
[----:B------:R2:W-:Y:S04]  /*332b0*/  STS.U16 [R2+0x4080], R18 ;  /* 0x0040801202007388 */ /* 0x0005e80000000400 */
[----:B0-----:R-:W4:Y:S01]  /*332c0*/  LDL.LU R13, [R1+0x178] ;  /* 0x00017800010d7983 */ /* 0x001f220000300800 */
[----:B-1----:R-:W4:Y:S02]  /*332d0*/  LDL.LU R14, [R1+0x124] ;  /* 0x00012400010e7983 */ /* 0x002f240000300800 */
[----:B------:R-:W4:Y:S01]  /*332e0*/  LDL.LU R15, [R1+0x120] ;  /* 0x00012000010f7983 */ /* 0x000f220000300800 */
[----:B--2---:R-:W2:Y:S01]  /*332f0*/  LDL.LU R16, [R1+0x11c] ;  /* 0x00011c0001107983 */ /* 0x004ea20000300800 */
[----:B------:R-:W2:Y:S03]  /*33300*/  LDL.LU R17, [R1+0x118] ;  /* 0x0001180001117983 */ /* 0x000ea60000300800 */
[----:B------:R0:W-:Y:S01]  /*33310*/  STS.U16 [R2+0x4100], R19 ;  /* 0x0041001302007388 */ /* 0x0001e20000000400 */
[----:B------:R-:W2:Y:S03]  /*33320*/  LDL.LU R18, [R1+0xc4] ;  /* 0x0000c40001127983 */ /* 0x000ea60000300800 */
[----:B------:R1:W-:Y:S04]  /*33330*/  STS.U16 [R2+0x4180], R20 ;  /* 0x0041801402007388 */ /* 0x0003e80000000400 */
[----:B------:R1:W-:Y:S04]  /*33340*/  STS.U16 [R2+0x5000], R21 ;  /* 0x0050001502007388 */ /* 0x0003e80000000400 */
[----:B------:R1:W-:Y:S04]  /*33350*/  STS.U16 [R2+0x5080], R22 ;  /* 0x0050801602007388 */ /* 0x0003e80000000400 */
[----:B------:R1:W-:Y:S04]  /*33360*/  STS.U16 [R2+0x5100], R23 ;  /* 0x0051001702007388 */ /* 0x0003e80000000400 */
[----:B------:R1:W-:Y:S04]  /*33370*/  STS.U16 [R2+0x5180], R24 ;  /* 0x0051801802007388 */ /* 0x0003e80000000400 */
[----:B0-----:R-:W2:Y:S01]  /*33380*/  LDL.LU R19, [R1+0xc0] ;  /* 0x0000c00001137983 */ /* 0x001ea20000300800 */
[----:B-1----:R-:W2:Y:S02]  /*33390*/  LDL.LU R20, [R1+0xbc] ;  /* 0x0000bc0001147983 */ /* 0x002ea40000300800 */
[----:B------:R-:W2:Y:S01]  /*333a0*/  LDL.LU R21, [R1+0xb8] ;  /* 0x0000b80001157983 */ /* 0x000ea20000300800 */
[----:B------:R-:W2:Y:S01]  /*333b0*/  LDL.LU R22, [R1+0x64] ;  /* 0x0000640001167983 */ /* 0x000ea20000300800 */
[----:B------:R-:W2:Y:S03]  /*333c0*/  LDL.LU R23, [R1+0x60] ;  /* 0x0000600001177983 */ /* 0x000ea60000300800 */
[----:B------:R0:W-:Y:S01]  /*333d0*/  STS.U16 [R2+0x7000], R29 ;  /* 0x0070001d02007388 */ /* 0x0001e20000000400 */
[----:B------:R-:W2:Y:S03]  /*333e0*/  LDL.LU R24, [R1+0x5c] ;  /* 0x00005c0001187983 */ /* 0x000ea60000300800 */
[----:B0-----:R-:W2:Y:S04]  /*333f0*/  LDL.LU R29, [R1+0x58] ;  /* 0x00005800011d7983 */ /* 0x001ea80000300800 */
[----:B---3--:R0:W-:Y:S04]  /*33400*/  STS.U16 [R2+0x7080], R25 ;  /* 0x0070801902007388 */ /* 0x0081e80000000400 */
[----:B0-----:R-:W3:Y:S04]  /*33410*/  LDL.LU R25, [R1+0x7e0c] ;  /* 0x007e0c0001197983 */ /* 0x001ee80000300800 */
[----:B---3--:R0:W-:Y:S04]  /*33420*/  STS.U16 [R2+0x7100], R25 ;  /* 0x0071001902007388 */ /* 0x0081e80000000400 */
[----:B0-----:R-:W3:Y:S04]  /*33430*/  LDL.LU R25, [R1+0x7e08] ;  /* 0x007e080001197983 */ /* 0x001ee80000300800 */
[----:B------:R0:W-:Y:S02]  /*33440*/  STS.U16 [R2+0x100], R0 ;  /* 0x0001000002007388 */ /* 0x0001e40000000400 */
[----:B0-----:R-:W-:-:S02]  /*33450*/  LOP3.LUT R0, R2, 0x10, RZ, 0x3c, !PT ;  /* 0x0000001002007812 */ /* 0x001fc400078e3cff */
[----:B---3--:R0:W-:Y:S04]  /*33460*/  STS.U16 [R2+0x7180], R25 ;  /* 0x0071801902007388 */ /* 0x0081e80000000400 */
[----:B0-----:R-:W3:Y:S01]  /*33470*/  LDL.LU R25, [R1+0x7e04] ;  /* 0x007e040001197983 */ /* 0x001ee20000300800 */
[----:B------:R-:W2:Y:S03]  /*33480*/  LDL.LU R2, [R1+0x278] ;  /* 0x0002780001027983 */ /* 0x000ea60000300800 */
[----:B---3--:R0:W-:Y:S01]  /*33490*/  STS.U16 [R0+0x200], R25 ;  /* 0x0002001900007388 */ /* 0x0081e20000000400 */
[----:B----4-:R1:W-:Y:S02]  /*334a0*/  STS.U16 [R0+0x280], R26 ;  /* 0x0002801a00007388 */ /* 0x0103e40000000400 */
[----:B------:R3:W-:Y:S02]  /*334b0*/  STS.U16 [R0+0x300], R27 ;  /* 0x0003001b00007388 */ /* 0x0007e40000000400 */
[----:B------:R4:W-:Y:S01]  /*334c0*/  STS.U16 [R0+0x380], R28 ;  /* 0x0003801c00007388 */ /* 0x0009e20000000400 */
[----:B--2---:R-:W-:Y:S01]  /*334d0*/  STS.U16 [R0+0x1200], R2 ;  /* 0x0012000200007388 */ /* 0x004fe20000000400 */
[----:B------:R-:W-:Y:S02]  /*334e0*/  STS.U16 [R0+0x1280], R3 ;  /* 0x0012800300007388 */ /* 0x000fe40000000400 */
[----:B------:R-:W-:Y:S02]  /*334f0*/  STS.U16 [R0+0x1300], R4 ;  /* 0x0013000400007388 */ /* 0x000fe40000000400 */
[----:B------:R-:W-:Y:S01]  /*33500*/  STS.U16 [R0+0x1380], R5 ;  /* 0x0013800500007388 */ /* 0x000fe20000000400 */
[----:B------:R-:W-:Y:S01]  /*33510*/  STS.U16 [R0+0x2200], R6 ;  /* 0x0022000600007388 */ /* 0x000fe20000000400 */
        /* <DEDUP_REMOVED lines=9> */
[----:B------:R-:W-:Y:S01]  /*335b0*/  STS.U16 [R0+0x4300], R16 ;  /* 0x0043001000007388 */ /* 0x000fe20000000400 */
[----:B0-----:R-:W2:Y:S01]  /*335c0*/  LDL.LU R25, [R1+0x7e00] ;  /* 0x007e000001197983 */ /* 0x001ea20000300800 */
[----:B------:R-:W-:Y:S02]  /*335d0*/  STS.U16 [R0+0x4380], R17 ;  /* 0x0043801100007388 */ /* 0x000fe40000000400 */
[----:B-1----:R-:W2:Y:S02]  /*335e0*/  LDL.LU R26, [R1+0x7dfc] ;  /* 0x007dfc00011a7983 */ /* 0x002ea40000300800 */
[----:B------:R-:W-:Y:S01]  /*335f0*/  STS.U16 [R0+0x5200], R18 ;  /* 0x0052001200007388 */ /* 0x000fe20000000400 */
[----:B---3--:R-:W3:Y:S04]  /*33600*/  LDL.LU R27, [R1+0x7df8] ;  /* 0x007df800011b7983 */ /* 0x008ee80000300800 */
[----:B------:R-:W-:Y:S01]  /*33610*/  STS.U16 [R0+0x5280], R19 ;  /* 0x0052801300007388 */ /* 0x000fe20000000400 */
[----:B----4-:R-:W4:Y:S02]  /*33620*/  LDL.LU R28, [R1+0x7df4] ;  /* 0x007df400011c7983 */ /* 0x010f240000300800 */
[----:B------:R0:W-:Y:S02]  /*33630*/  STS.U16 [R0+0x5300], R20 ;  /* 0x0053001400007388 */ /* 0x0001e40000000400 */
[----:B0-----:R-:W2:Y:S04]  /*33640*/  LDL.LU R20, [R1+0x308] ;  /* 0x0003080001147983 */ /* 0x001ea80000300800 */
[----:B------:R-:W0:Y:S01]  /*33650*/  S2R R2, SR_TID.X ;  /* 0x0000000000027919 */ /* 0x000e220000002100 */
[----:B------:R1:W-:Y:S02]  /*33660*/  STS.U16 [R0+0x5380], R21 ;  /* 0x0053801500007388 */ /* 0x0003e40000000400 */
[----:B------:R0:W-:Y:S02]  /*33670*/  STS.U16 [R0+0x6200], R22 ;  /* 0x0062001600007388 */ /* 0x0001e40000000400 */
[----:B------:R0:W-:Y:S01]  /*33680*/  STS.U16 [R0+0x6280], R23 ;  /* 0x0062801700007388 */ /* 0x0001e20000000400 */
[----:B------:R-:W-:Y:S01]  /*33690*/  STS.U16 [R0+0x6300], R24 ;  /* 0x0063001800007388 */ /* 0x000fe20000000400 */
[----:B------:R-:W-:Y:S01]  /*336a0*/  STS.U16 [R0+0x6380], R29 ;  /* 0x0063801d00007388 */ /* 0x000fe20000000400 */
[----:B0-----:R-:W-:-:S05]  /*336b0*/  LOP3.LUT R2, R2, 0x3f, RZ, 0xc0, !PT ;  /* 0x0000003f02027812 */ /* 0x001fca00078ec0ff */
[----:B------:R-:W-:-:S05]  /*336c0*/  IMAD.SHL.U32 R2, R2, 0x2, RZ ;  /* 0x0000000202027824 */ /* 0x000fca00078e00ff */
[C---:B------:R-:W-:Y:S01]  /*336d0*/  LOP3.LUT R15, R2.reuse, 0x20, RZ, 0x3c, !PT ;  /* 0x00000020020f7812 */ /* 0x040fe200078e3cff */
[----:B----4-:R0:W-:Y:S04]  /*336e0*/  STS.U16 [R0+0x7200], R28 ;  /* 0x0072001c00007388 */ /* 0x0101e80000000400 */
[----:B--2---:R2:W-:Y:S01]  /*336f0*/  STL [R1+0x7df0], R20 ;  /* 0x007df01401007387 */ /* 0x0045e20000100800 */
[----:B-1----:R-:W4:Y:S02]  /*33700*/  LDL.LU R21, [R1+0x304] ;  /* 0x0003040001157983 */ /* 0x002f240000300800 */
[----:B------:R-:W4:Y:S02]  /*33710*/  LDL.LU R22, [R1+0x300] ;  /* 0x0003000001167983 */ /* 0x000f240000300800 */
[----:B------:R-:W4:Y:S01]  /*33720*/  LDL.LU R23, [R1+0x2fc] ;  /* 0x0002fc0001177983 */ /* 0x000f220000300800 */
[----:B------:R-:W4:Y:S01]  /*33730*/  LDL.LU R3, [R1+0x1d4] ;  /* 0x0001d40001037983 */ /* 0x000f220000300800 */
[----:B0-----:R-:W4:Y:S02]  /*33740*/  LDL.LU R0, [R1+0x1d0] ;  /* 0x0001d00001007983 */ /* 0x001f240000300800 */
        /* <DEDUP_REMOVED lines=14> */
[----:B--2---:R-:W-:Y:S01]  /*33830*/  LOP3.LUT R20, R2, 0x10, RZ, 0x3c, !PT ;  /* 0x0000001002147812 */ /* 0x004fe200078e3cff */
[----:B------:R-:W2:Y:S01]  /*33840*/  LDL.LU R19, [R1+0x54] ;  /* 0x0000540001137983 */ /* 0x000ea20000300800 */
[----:B------:R-:W2:Y:S02]  /*33850*/  LDL.LU R24, [R1+0x50] ;  /* 0x0000500001187983 */ /* 0x000ea40000300800 */
[----:B------:R-:W2:Y:S02]  /*33860*/  LDL.LU R29, [R1+0x3c] ;  /* 0x00003c00011d7983 */ /* 0x000ea40000300800 */
[----:B------:R-:W2:Y:S01]  /*33870*/  LDL.LU R28, [R1+0x38] ;  /* 0x00003800011c7983 */ /* 0x000ea20000300800 */
[----:B---3--:R-:W-:Y:S04]  /*33880*/  STS.U16 [R20+0x7280], R27 ;  /* 0x0072801b14007388 */ /* 0x008fe80000000400 */
[----:B------:R0:W-:Y:S01]  /*33890*/  STL [R1+0x7d60], R27 ;  /* 0x007d601b01007387 */ /* 0x0001e20000100800 */
[----:B------:R-:W-:Y:S02]  /*338a0*/  STS.U16 [R20+0x7300], R26 ;  /* 0x0073001a14007388 */ /* 0x000fe40000000400 */
[----:B------:R-:W-:Y:S01]  /*338b0*/  STS.U16 [R20+0x7380], R25 ;  /* 0x0073801914007388 */ /* 0x000fe20000000400 */
[----:B0-----:R-:W2:Y:S01]  /*338c0*/  LDL.LU R27, [R1+0x248] ;  /* 0x00024800011b7983 */ /* 0x001ea20000300800 */
[----:B------:R-:W2:Y:S02]  /*338d0*/  LDL.LU R2, [R1+0x258] ;  /* 0x0002580001027983 */ /* 0x000ea40000300800 */
[----:B------:R0:W-:Y:S02]  /*338e0*/  STL [R1+0x7d64], R26 ;  /* 0x007d641a01007387 */ /* 0x0001e40000100800 */
[----:B0-----:R-:W2:Y:S01]  /*338f0*/  LDL.LU R26, [R1+0x24c] ;  /* 0x00024c00011a7983 */ /* 0x001ea20000300800 */
[----:B------:R-:W2:Y:S02]  /*33900*/  LDL.LU R20, [R1+0x7df0] ;  /* 0x007df00001147983 */ /* 0x000ea40000300800 */
[----:B------:R0:W-:Y:S02]  /*33910*/  STL [R1+0x7d68], R25 ;  /* 0x007d681901007387 */ /* 0x0001e40000100800 */
[----:B0-----:R-:W2:Y:S04]  /*33920*/  LDL.LU R25, [R1+0x250] ;  /* 0x0002500001197983 */ /* 0x001ea80000300800 */
[----:B--2---:R0:W-:Y:S01]  /*33930*/  STS.U16 [R15+0x400], R20 ;  /* 0x000400140f007388 */ /* 0x0041e20000000400 */
[----:B----4-:R1:W-:Y:S02]  /*33940*/  STS.U16 [R15+0x480], R21 ;  /* 0x000480150f007388 */ /* 0x0103e40000000400 */
[----:B------:R2:W-:Y:S02]  /*33950*/  STS.U16 [R15+0x500], R22 ;  /* 0x000500160f007388 */ /* 0x0005e40000000400 */
[----:B------:R4:W-:Y:S01]  /*33960*/  STS.U16 [R15+0x580], R23 ;  /* 0x000580170f007388 */ /* 0x0009e20000000400 */
[----:B0-----:R-:W3:Y:S01]  /*33970*/  LDL.LU R20, [R1+0x7dec] ;  /* 0x007dec0001147983 */ /* 0x001ee20000300800 */
[----:B-1----:R-:W3:Y:S02]  /*33980*/  LDL.LU R21, [R1+0x7de8] ;  /* 0x007de80001157983 */ /* 0x002ee40000300800 */
[----:B--2---:R-:W2:Y:S02]  /*33990*/  LDL.LU R22, [R1+0x7de4] ;  /* 0x007de40001167983 */ /* 0x004ea40000300800 */
[----:B----4-:R-:W4:Y:S01]  /*339a0*/  LDL.LU R23, [R1+0x7de0] ;  /* 0x007de00001177983 */ /* 0x010f220000300800 */
        /* <DEDUP_REMOVED lines=17> */
[----:B------:R0:W-:Y:S02]  /*33ac0*/  STS.U16 [R15+0x5480], R16 ;  /* 0x005480100f007388 */ /* 0x0001e40000000400 */
[----:B------:R1:W-:Y:S02]  /*33ad0*/  STS.U16 [R15+0x5500], R17 ;  /* 0x005500110f007388 */ /* 0x0003e40000000400 */
[----:B------:R1:W-:Y:S01]  /*33ae0*/  STS.U16 [R15+0x5580], R18 ;  /* 0x005580120f007388 */ /* 0x0003e20000000400 */
[----:B------:R-:W-:Y:S01]  /*33af0*/  STS.U16 [R15+0x6400], R19 ;  /* 0x006400130f007388 */ /* 0x000fe20000000400 */
[----:B------:R-:W-:Y:S02]  /*33b00*/  STS.U16 [R15+0x6480], R24 ;  /* 0x006480180f007388 */ /* 0x000fe40000000400 */
[----:B------:R-:W-:Y:S02]  /*33b10*/  STS.U16 [R15+0x6500], R29 ;  /* 0x0065001d0f007388 */ /* 0x000fe40000000400 */
[----:B------:R1:W-:Y:S01]  /*33b20*/  STS.U16 [R15+0x6580], R28 ;  /* 0x0065801c0f007388 */ /* 0x0003e20000000400 */
[----:B0-----:R-:W3:Y:S01]  /*33b30*/  LDL.LU R16, [R1+0x2f8] ;  /* 0x0002f80001107983 */ /* 0x001ee20000300800 */
[----:B-1----:R-:W3:Y:S02]  /*33b40*/  LDL.LU R17, [R1+0x2f4] ;  /* 0x0002f40001117983 */ /* 0x002ee40000300800 */
[----:B------:R-:W3:Y:S01]  /*33b50*/  LDL.LU R18, [R1+0x2f0] ;  /* 0x0002f00001127983 */ /* 0x000ee20000300800 */
[----:B------:R-:W3:Y:S04]  /*33b60*/  LDL.LU R28, [R1+0x2ec] ;  /* 0x0002ec00011c7983 */ /* 0x000ee80000300800 */
[----:B------:R-:W0:Y:S01]  /*33b70*/  S2R R2, SR_TID.X ;  /* 0x0000000000027919 */ /* 0x000e220000002100 */
        /* <DEDUP_REMOVED lines=17> */
[----:B------:R-:W3:Y:S01]  /*33c90*/  LDL.LU R29, [R1+0x2c] ;  /* 0x00002c00011d7983 */ /* 0x000ee20000300800 */
[----:B0-----:R-:W-:-:S05]  /*33ca0*/  LOP3.LUT R2, R2, 0x3f, RZ, 0xc0, !PT ;  /* 0x0000003f02027812 */ /* 0x001fca00078ec0ff */
[----:B------:R-:W-:-:S05]  /*33cb0*/  IMAD.SHL.U32 R2, R2, 0x2, RZ ;  /* 0x0000000202027824 */ /* 0x000fca00078e00ff */
[----:B------:R-:W-:Y:S01]  /*33cc0*/  LOP3.LUT R0, R2, 0x30, RZ, 0x3c, !PT ;  /* 0x0000003002007812 */ /* 0x000fe200078e3cff */
[----:B----4-:R-:W-:Y:S04]  /*33cd0*/  STS.U16 [R15+0x7400], R23 ;  /* 0x007400170f007388 */ /* 0x010fe80000000400 */
[----:B------:R0:W-:Y:S01]  /*33ce0*/  STL [R1+0x7d6c], R23 ;  /* 0x007d6c1701007387 */ /* 0x0001e20000100800 */
[----:B--2---:R-:W-:Y:S02]  /*33cf0*/  STS.U16 [R15+0x7480], R22 ;  /* 0x007480160f007388 */ /* 0x004fe40000000400 */
[----:B---3--:R-:W-:Y:S01]  /*33d00*/  STS.U16 [R15+0x7500], R21 ;  /* 0x007500150f007388 */ /* 0x008fe20000000400 */
[----:B------:R-:W-:Y:S04]  /*33d10*/  STS.U16 [R15+0x7580], R20 ;  /* 0x007580140f007388 */ /* 0x000fe80000000400 */
[----:B0-----:R-:W2:Y:S01]  /*33d20*/  LDL.LU R23, [R1+0x1c4] ;  /* 0x0001c40001177983 */ /* 0x001ea20000300800 */
[----:B------:R0:W-:Y:S03]  /*33d30*/  STL [R1+0x7d70], R22 ;  /* 0x007d701601007387 */ /* 0x0001e60000100800 */
[----:B0-----:R-:W3:Y:S01]  /*33d40*/  LDL.LU R22, [R1+0x228] ;  /* 0x0002280001167983 */ /* 0x001ee20000300800 */
[----:B------:R-:W4:Y:S02]  /*33d50*/  LDL.LU R2, [R1+0x244] ;  /* 0x0002440001027983 */ /* 0x000f240000300800 */
[----:B------:R0:W-:Y:S02]  /*33d60*/  STL [R1+0x7d74], R21 ;  /* 0x007d741501007387 */ /* 0x0001e40000100800 */
[----:B0-----:R-:W2:Y:S01]  /*33d70*/  LDL.LU R21, [R1+0x22c] ;  /* 0x00022c0001157983 */ /* 0x001ea20000300800 */
[----:B------:R-:W2:Y:S02]  /*33d80*/  LDL.LU R15, [R1+0x7ddc] ;  /* 0x007ddc00010f7983 */ /* 0x000ea40000300800 */
[----:B------:R0:W-:Y:S02]  /*33d90*/  STL [R1+0x7d94], R20 ;  /* 0x007d941401007387 */ /* 0x0001e40000100800 */
[----:B0-----:R-:W2:Y:S04]  /*33da0*/  LDL.LU R20, [R1+0x240] ;  /* 0x0002400001147983 */ /* 0x001ea80000300800 */
[----:B------:R0:W-:Y:S01]  /*33db0*/  STS.U16 [R0+0x600], R16 ;  /* 0x0006001000007388 */ /* 0x0001e20000000400 */
[----:B------:R1:W-:Y:S02]  /*33dc0*/  STS.U16 [R0+0x680], R17 ;  /* 0x0006801100007388 */ /* 0x0003e40000000400 */
[----:B------:R1:W-:Y:S02]  /*33dd0*/  STS.U16 [R0+0x700], R18 ;  /* 0x0007001200007388 */ /* 0x0003e40000000400 */
[----:B------:R1:W-:Y:S01]  /*33de0*/  STS.U16 [R0+0x780], R28 ;  /* 0x0007801c00007388 */ /* 0x0003e20000000400 */
[----:B0-----:R-:W3:Y:S01]  /*33df0*/  LDL.LU R16, [R1+0x7dd8] ;  /* 0x007dd80001107983 */ /* 0x001ee20000300800 */
[----:B-1----:R-:W3:Y:S02]  /*33e00*/  LDL.LU R17, [R1+0x7dd4] ;  /* 0x007dd40001117983 */ /* 0x002ee40000300800 */
[----:B------:R-:W3:Y:S02]  /*33e10*/  LDL.LU R18, [R1+0x7dd0] ;  /* 0x007dd00001127983 */ /* 0x000ee40000300800 */
[----:B------:R-:W3:Y:S01]  /*33e20*/  LDL.LU R28, [R1+0x7dcc] ;  /* 0x007dcc00011c7983 */ /* 0x000ee20000300800 */
[----:B----4-:R0:W-:Y:S04]  /*33e30*/  STS.U16 [R0+0x1600], R2 ;  /* 0x0016000200007388 */ /* 0x0101e80000000400 */
[----:B0-----:R-:W0:Y:S04]  /*33e40*/  S2R R2, SR_TID.X ;  /* 0x0000000000027919 */ /* 0x001e280000002100 */
[----:B--2---:R-:W-:Y:S01]  /*33e50*/  STS.U16 [R0+0x1680], R20 ;  /* 0x0016801400007388 */ /* 0x004fe20000000400 */
[----:B------:R-:W-:Y:S02]  /*33e60*/  STS.U16 [R0+0x1700], R21 ;  /* 0x0017001500007388 */ /* 0x000fe40000000400 */
[----:B---3--:R-:W-:Y:S01]  /*33e70*/  STS.U16 [R0+0x1780], R22 ;  /* 0x0017801600007388 */ /* 0x008fe20000000400 */
[----:B------:R-:W-:Y:S04]  /*33e80*/  STS.U16 [R0+0x2600], R23 ;  /* 0x0026001700007388 */ /* 0x000fe80000000400 */
        /* <DEDUP_REMOVED lines=10> */
[----:B------:R1:W-:Y:S02]  /*33f30*/  STS.U16 [R0+0x4780], R10 ;  /* 0x0047800a00007388 */ /* 0x0003e40000000400 */
[----:B------:R2:W-:Y:S01]  /*33f40*/  STS.U16 [R0+0x5600], R11 ;  /* 0x0056000b00007388 */ /* 0x0005e20000000400 */
[----:B------:R3:W-:Y:S01]  /*33f50*/  STS.U16 [R0+0x5680], R12 ;  /* 0x0056800c00007388 */ /* 0x0007e20000000400 */
[----:B------:R3:W-:Y:S02]  /*33f60*/  STS.U16 [R0+0x5700], R13 ;  /* 0x0057000d00007388 */ /* 0x0007e40000000400 */
[----:B------:R-:W-:Y:S02]  /*33f70*/  STS.U16 [R0+0x5780], R14 ;  /* 0x0057800e00007388 */ /* 0x000fe40000000400 */
[----:B------:R-:W-:Y:S01]  /*33f80*/  STS.U16 [R0+0x6600], R19 ;  /* 0x0066001300007388 */ /* 0x000fe20000000400 */
[----:B------:R-:W-:Y:S01]  /*33f90*/  STS.U16 [R0+0x6680], R24 ;  /* 0x0066801800007388 */ /* 0x000fe20000000400 */
[----:B------:R0:W-:Y:S03]  /*33fa0*/  STS.U16 [R0+0x6700], R29 ;  /* 0x0067001d00007388 */ /* 0x0001e60000000400 */
[----:B-1----:R-:W4:Y:S01]  /*33fb0*/  LDL.LU R10, [R1+0x2e8] ;  /* 0x0002e800010a7983 */ /* 0x002f220000300800 */
[----:B--2---:R-:W2:Y:S02]  /*33fc0*/  LDL.LU R11, [R1+0x2e4] ;  /* 0x0002e400010b7983 */ /* 0x004ea40000300800 */
[----:B---3--:R-:W3:Y:S02]  /*33fd0*/  LDL.LU R12, [R1+0x2e0] ;  /* 0x0002e000010c7983 */ /* 0x008ee40000300800 */
        /* <DEDUP_REMOVED lines=10> */
[----:B------:R-:W3:Y:S01]  /*34080*/  LDL.LU R3, [R1+0xec] ;  /* 0x0000ec0001037983 */ /* 0x000ee20000300800 */
[----:B------:R-:W-:Y:S01]  /*34090*/  LOP3.LUT R2, R2, 0x3f, RZ, 0xc0, !PT ;  /* 0x0000003f02027812 */ /* 0x000fe200078ec0ff */
[----:B------:R-:W3:Y:S01]  /*340a0*/  LDL.LU R4, [R1+0xe8] ;  /* 0x0000e80001047983 */ /* 0x000ee20000300800 */
[----:B------:R-:W3:Y:S01]  /*340b0*/  LDL.LU R5, [R1+0x94] ;  /* 0x0000940001057983 */ /* 0x000ee20000300800 */
[----:B------:R-:W3:Y:S02]  /*340c0*/  LDL.LU R6, [R1+0x90] ;  /* 0x0000900001067983 */ /* 0x000ee40000300800 */
[----:B------:R-:W3:Y:S02]  /*340d0*/  LDL.LU R7, [R1+0x8c] ;  /* 0x00008c0001077983 */ /* 0x000ee40000300800 */
[----:B------:R-:W3:Y:S02]  /*340e0*/  LDL.LU R8, [R1+0x88] ;  /* 0x0000880001087983 */ /* 0x000ee40000300800 */
[----:B------:R-:W-:Y:S01]  /*340f0*/  IMAD.SHL.U32 R2, R2, 0x2, RZ ;  /* 0x0000000202027824 */ /* 0x000fe200078e00ff */
[----:B------:R-:W3:Y:S01]  /*34100*/  LDL.LU R9, [R1+0x24] ;  /* 0x0000240001097983 */ /* 0x000ee20000300800 */
[----:B------:R-:W3:Y:S03]  /*34110*/  LDL.LU R14, [R1+0x20] ;  /* 0x00002000010e7983 */ /* 0x000ee60000300800 */
[----:B------:R0:W-:Y:S01]  /*34120*/  STS.U16 [R0+0x6780], R28 ;  /* 0x0067801c00007388 */ /* 0x0001e20000000400 */
[----:B------:R-:W3:Y:S02]  /*34130*/  LDL.LU R19, [R1+0x1c] ;  /* 0x00001c0001137983 */ /* 0x000ee40000300800 */
[----:B------:R-:W-:Y:S02]  /*34140*/  STS.U16 [R0+0x7600], R18 ;  /* 0x0076001200007388 */ /* 0x000fe40000000400 */
[----:B------:R1:W-:Y:S01]  /*34150*/  STL [R1+0x7d98], R18 ;  /* 0x007d981201007387 */ /* 0x0003e20000100800 */
[----:B------:R-:W-:Y:S01]  /*34160*/  STS.U16 [R0+0x7680], R17 ;  /* 0x0076801100007388 */ /* 0x000fe20000000400 */
[----:B------:R-:W-:Y:S01]  /*34170*/  STS.U16 [R0+0x7700], R16 ;  /* 0x0077001000007388 */ /* 0x000fe20000000400 */
[----:B0-----:R-:W-:-:S02]  /*34180*/  LOP3.LUT R28, R2, 0x40, RZ, 0x3c, !PT ;  /* 0x00000040021c7812 */ /* 0x001fc400078e3cff */
[----:B-1----:R-:W3:Y:S01]  /*34190*/  LDL.LU R18, [R1+0x1b0] ;  /* 0x0001b00001127983 */ /* 0x002ee20000300800 */
[----:B------:R0:W-:Y:S03]  /*341a0*/  STL [R1+0x7d9c], R2 ;  /* 0x007d9c0201007387 */ /* 0x0001e60000100800 */
[----:B------:R-:W-:Y:S04]  /*341b0*/  STS.U16 [R0+0x7780], R15 ;  /* 0x0077800f00007388 */ /* 0x000fe80000000400 */
[----:B0-----:R-:W3:Y:S01]  /*341c0*/  LDL.LU R2, [R1+0x1b4] ;  /* 0x0001b40001027983 */ /* 0x001ee20000300800 */
[----:B------:R0:W-:Y:S03]  /*341d0*/  STL [R1+0x7da0], R17 ;  /* 0x007da01101007387 */ /* 0x0001e60000100800 */
[----:B0-----:R-:W3:Y:S01]  /*341e0*/  LDL.LU R17, [R1+0x218] ;  /* 0x0002180001117983 */ /* 0x001ee20000300800 */
[----:B------:R0:W-:Y:S03]  /*341f0*/  STL [R1+0x7da8], R16 ;  /* 0x007da81001007387 */ /* 0x0001e60000100800 */
[----:B0-----:R-:W3:Y:S01]  /*34200*/  LDL.LU R16, [R1+0x21c] ;  /* 0x00021c0001107983 */ /* 0x001ee20000300800 */
[----:B------:R-:W3:Y:S02]  /*34210*/  LDL.LU R0, [R1+0x7dc8] ;  /* 0x007dc80001007983 */ /* 0x000ee40000300800 */
[----:B------:R0:W-:Y:S02]  /*34220*/  STL [R1+0x7dac], R15 ;  /* 0x007dac0f01007387 */ /* 0x0001e40000100800 */
[----:B0-----:R-:W3:Y:S04]  /*34230*/  LDL.LU R15, [R1+0x220] ;  /* 0x00022000010f7983 */ /* 0x001ee80000300800 */
[----:B----4-:R0:W-:Y:S01]  /*34240*/  STS.U16 [R28+0x800], R10 ;  /* 0x0008000a1c007388 */ /* 0x0101e20000000400 */
[----:B--2---:R1:W-:Y:S02]  /*34250*/  STS.U16 [R28+0x880], R11 ;  /* 0x0008800b1c007388 */ /* 0x0043e40000000400 */
[----:B---3--:R2:W-:Y:S01]  /*34260*/  STS.U16 [R28+0x900], R12 ;  /* 0x0009000c1c007388 */ /* 0x0085e20000000400 */
[----:B------:R2:W-:Y:S04]  /*34270*/  STS.U16 [R28+0x980], R13 ;  /* 0x0009800d1c007388 */ /* 0x0005e80000000400 */
[----:B------:R4:W-:Y:S04]  /*34280*/  STS.U16 [R28+0x1800], R29 ;  /* 0x0018001d1c007388 */ /* 0x0009e80000000400 */
[----:B0-----:R-:W3:Y:S01]  /*34290*/  LDL.LU R10, [R1+0x7dc4] ;  /* 0x007dc400010a7983 */ /* 0x001ee20000300800 */
[----:B-1----:R-:W3:Y:S03]  /*342a0*/  LDL.LU R11, [R1+0x7dc0] ;  /* 0x007dc000010b7983 */ /* 0x002ee60000300800 */
[----:B--2---:R-:W2:Y:S01]  /*342b0*/  LDL.LU R12, [R1+0x7dbc] ;  /* 0x007dbc00010c7983 */ /* 0x004ea20000300800 */
[----:B------:R-:W2:Y:S03]  /*342c0*/  LDL.LU R13, [R1+0x7db8] ;  /* 0x007db800010d7983 */ /* 0x000ea60000300800 */
[----:B----4-:R-:W4:Y:S04]  /*342d0*/  LDL.LU R29, [R1+0x7db4] ;  /* 0x007db400011d7983 */ /* 0x010f280000300800 */
        /* <DEDUP_REMOVED lines=11> */
[----:B0-----:R-:W2:Y:S01]  /*34390*/  LDL.LU R24, [R1+0x2d8] ;  /* 0x0002d80001187983 */ /* 0x001ea20000300800 */
[----:B------:R-:W2:Y:S02]  /*343a0*/  LDL.LU R15, [R1+0x2d0] ;  /* 0x0002d000010f7983 */ /* 0x000ea40000300800 */
        /* <DEDUP_REMOVED lines=11> */
[----:B------:R-:W-:-:S03]  /*34460*/  IMAD.SHL.U32 R21, R0, 0x2, RZ ;  /* 0x0000000200157824 */ /* 0x000fc600078e00ff */
[----:B--2---:R0:W-:Y:S04]  /*34470*/  STL [R1+0x7db0], R15 ;  /* 0x007db00f01007387 */ /* 0x0041e80000100800 */
[----:B0-----:R-:W2:Y:S04]  /*34480*/  LDL.LU R15, [R1+0x2d4] ;  /* 0x0002d400010f7983 */ /* 0x001ea80000300800 */
[----:B----4-:R0:W-:Y:S01]  /*34490*/  STS.U16 [R28+0x6980], R29 ;  /* 0x0069801d1c007388 */ /* 0x0101e20000000400 */
[----:B------:R-:W4:Y:S03]  /*344a0*/  LDL.LU R16, [R1+0x2cc] ;  /* 0x0002cc0001107983 */ /* 0x000f260000300800 */
[----:B0-----:R-:W4:Y:S01]  /*344b0*/  LDL.LU R29, [R1+0x214] ;  /* 0x00021400011d7983 */ /* 0x001f220000300800 */
[----:B------:R-:W4:Y:S02]  /*344c0*/  LDL.LU R22, [R1+0x210] ;  /* 0x0002100001167983 */ /* 0x000f240000300800 */
[----:B------:R-:W4:Y:S02]  /*344d0*/  LDL.LU R23, [R1+0x20c] ;  /* 0x00020c0001177983 */ /* 0x000f240000300800 */
[----:B------:R-:W4:Y:S01]  /*344e0*/  LDL.LU R25, [R1+0x208] ;  /* 0x0002080001197983 */ /* 0x000f220000300800 */
[----:B------:R-:W4:Y:S01]  /*344f0*/  LDL.LU R26, [R1+0x1a4] ;  /* 0x0001a400011a7983 */ /* 0x000f220000300800 */
[----:B------:R-:W4:Y:S02]  /*34500*/  LDL.LU R27, [R1+0x1a0] ;  /* 0x0001a000011b7983 */ /* 0x000f240000300800 */
[----:B------:R-:W4:Y:S02]  /*34510*/  LDL.LU R3, [R1+0x19c] ;  /* 0x00019c0001037983 */ /* 0x000f240000300800 */
[----:B------:R-:W-:Y:S01]  /*34520*/  STL [R1+0x7ae8], R28 ;  /* 0x007ae81c01007387 */ /* 0x000fe20000100800 */
[----:B------:R-:W4:Y:S01]  /*34530*/  LDL.LU R17, [R1+0x144] ;  /* 0x0001440001117983 */ /* 0x000f220000300800 */
[----:B------:R-:W4:Y:S02]  /*34540*/  LDL.LU R2, [R1+0x140] ;  /* 0x0001400001027983 */ /* 0x000f240000300800 */
[----:B------:R-:W4:Y:S02]  /*34550*/  LDL.LU R18, [R1+0x13c] ;  /* 0x00013c0001127983 */ /* 0x000f240000300800 */
[----:B------:R-:W4:Y:S01]  /*34560*/  LDL.LU R20, [R1+0x138] ;  /* 0x0001380001147983 */ /* 0x000f220000300800 */
[----:B------:R-:W-:Y:S01]  /*34570*/  LOP3.LUT R21, R21, 0x50, RZ, 0x3c, !PT ;  /* 0x0000005015157812 */ /* 0x000fe200078e3cff */
[----:B------:R-:W4:Y:S04]  /*34580*/  LDL.LU R6, [R1+0xe4] ;  /* 0x0000e40001067983 */ /* 0x000f280000300800 */
[----:B------:R-:W-:Y:S01]  /*34590*/  STS.U16 [R28+0x7800], R13 ;  /* 0x0078000d1c007388 */ /* 0x000fe20000000400 */
[----:B------:R-:W4:Y:S02]  /*345a0*/  LDL.LU R7, [R1+0xe0] ;  /* 0x0000e00001077983 */ /* 0x000f240000300800 */
[----:B------:R-:W-:Y:S02]  /*345b0*/  STS.U16 [R28+0x7880], R12 ;  /* 0x0078800c1c007388 */ /* 0x000fe40000000400 */
[----:B------:R-:W4:Y:S01]  /*345c0*/  LDL.LU R8, [R1+0xdc] ;  /* 0x0000dc0001087983 */ /* 0x000f220000300800 */
[----:B---3--:R-:W-:Y:S04]  /*345d0*/  STS.U16 [R28+0x7900], R11 ;  /* 0x0079000b1c007388 */ /* 0x008fe80000000400 */
[----:B------:R-:W4:Y:S01]  /*345e0*/  LDL.LU R9, [R1+0xd8] ;  /* 0x0000d80001097983 */ /* 0x000f220000300800 */
[----:B------:R-:W-:Y:S02]  /*345f0*/  STS.U16 [R28+0x7980], R10 ;  /* 0x0079800a1c007388 */ /* 0x000fe40000000400 */
[----:B------:R-:W4:Y:S02]  /*34600*/  LDL.LU R14, [R1+0x84] ;  /* 0x00008400010e7983 */ /* 0x000f240000300800 */
[----:B------:R0:W-:Y:S01]  /*34610*/  STS.U16 [R21+0xa00], R24 ;  /* 0x000a001815007388 */ /* 0x0001e20000000400 */
[----:B------:R-:W4:Y:S04]  /*34620*/  LDL.LU R19, [R1+0x80] ;  /* 0x0000800001137983 */ /* 0x000f280000300800 */
[----:B0-----:R-:W4:Y:S01]  /*34630*/  LDL.LU R24, [R1+0x7c] ;  /* 0x00007c0001187983 */ /* 0x001f220000300800 */
[----:B------:R-:W4:Y:S02]  /*34640*/  LDL.LU R4, [R1+0x78] ;  /* 0x0000780001047983 */ /* 0x000f240000300800 */
[----:B------:R-:W4:Y:S01]  /*34650*/  LDL.LU R5, [R1+0x4] ;  /* 0x0000040001057983 */ /* 0x000f220000300800 */
[----:B--2---:R0:W-:Y:S04]  /*34660*/  STS.U16 [R21+0xa80], R15 ;  /* 0x000a800f15007388 */ /* 0x0041e80000000400 */
[----:B0-----:R-:W2:Y:S04]  /*34670*/  LDL.LU R15, [R1+0x7db0] ;  /* 0x007db000010f7983 */ /* 0x001ea80000300800 */
[----:B--2---:R0:W-:Y:S01]  /*34680*/  STS.U16 [R21+0xb00], R15 ;  /* 0x000b000f15007388 */ /* 0x0041e20000000400 */
[----:B----4-:R1:W-:Y:S02]  /*34690*/  STS.U16 [R21+0xb80], R16 ;  /* 0x000b801015007388 */ /* 0x0103e40000000400 */
[----:B------:R2:W-:Y:S01]  /*346a0*/  STS.U16 [R21+0x1a00], R29 ;  /* 0x001a001d15007388 */ /* 0x0005e20000000400 */
[----:B0-----:R-:W4:Y:S01]  /*346b0*/  LDL.LU R15, [R1+0x7dac] ;  /* 0x007dac00010f7983 */ /* 0x001f220000300800 */
[----:B-1----:R-:W4:Y:S02]  /*346c0*/  LDL.LU R16, [R1+0x7da8] ;  /* 0x007da80001107983 */ /* 0x002f240000300800 */
[----:B--2---:R-:W2:Y:S02]  /*346d0*/  LDL.LU R29, [R1+0x7da4] ;  /* 0x007da400011d7983 */ /* 0x004ea40000300800 */
[----:B------:R0:W-:Y:S01]  /*346e0*/  STS.U16 [R21+0x1a80], R22 ;  /* 0x001a801615007388 */ /* 0x0001e20000000400 */
[----:B------:R1:W-:Y:S01]  /*346f0*/  STS.U16 [R21+0x1b00], R23 ;  /* 0x001b001715007388 */ /* 0x0003e20000000400 */
[----:B------:R1:W-:Y:S02]  /*34700*/  STS.U16 [R21+0x1b80], R25 ;  /* 0x001b801915007388 */ /* 0x0003e40000000400 */
[----:B------:R1:W-:Y:S02]  /*34710*/  STS.U16 [R21+0x2a00], R26 ;  /* 0x002a001a15007388 */ /* 0x0003e40000000400 */
[----:B------:R1:W-:Y:S01]  /*34720*/  STS.U16 [R21+0x2a80], R27 ;  /* 0x002a801b15007388 */ /* 0x0003e20000000400 */
[----:B------:R1:W-:Y:S04]  /*34730*/  STS.U16 [R21+0x2b00], R3 ;  /* 0x002b000315007388 */ /* 0x0003e80000000400 */
[----:B0-----:R-:W4:Y:S01]  /*34740*/  LDL.LU R22, [R1+0x2c8] ;  /* 0x0002c80001167983 */ /* 0x001f220000300800 */
[----:B-1----:R-:W4:Y:S03]  /*34750*/  LDL.LU R23, [R1+0x2c0] ;  /* 0x0002c00001177983 */ /* 0x002f260000300800 */
[----:B------:R-:W4:Y:S01]  /*34760*/  LDL.LU R25, [R1+0x2b8] ;  /* 0x0002b80001197983 */ /* 0x000f220000300800 */
[----:B------:R-:W4:Y:S03]  /*34770*/  LDL.LU R26, [R1+0x2b0] ;  /* 0x0002b000011a7983 */ /* 0x000f260000300800 */
[----:B------:R-:W4:Y:S01]  /*34780*/  LDL.LU R27, [R1+0x204] ;  /* 0x00020400011b7983 */ /* 0x000f220000300800 */
[----:B------:R-:W4:Y:S03]  /*34790*/  LDL.LU R3, [R1+0x200] ;  /* 0x0002000001037983 */ /* 0x000f260000300800 */
[----:B--2---:R0:W-:Y:S01]  /*347a0*/  STS.U16 [R21+0x2b80], R29 ;  /* 0x002b801d15007388 */ /* 0x0041e20000000400 */
[----:B------:R1:W-:Y:S02]  /*347b0*/  STS.U16 [R21+0x3a00], R17 ;  /* 0x003a001115007388 */ /* 0x0003e40000000400 */
[----:B------:R2:W-:Y:S02]  /*347c0*/  STS.U16 [R21+0x3a80], R2 ;  /* 0x003a800215007388 */ /* 0x0005e40000000400 */
[----:B------:R4:W-:Y:S01]  /*347d0*/  STS.U16 [R21+0x3b00], R18 ;  /* 0x003b001215007388 */ /* 0x0009e20000000400 */
[----:B------:R4:W-:Y:S01]  /*347e0*/  STS.U16 [R21+0x3b80], R20 ;  /* 0x003b801415007388 */ /* 0x0009e20000000400 */
[----:B------:R4:W-:Y:S03]  /*347f0*/  STS.U16 [R21+0x4a00], R6 ;  /* 0x004a000615007388 */ /* 0x0009e60000000400 */
[----:B0-----:R-:W3:Y:S01]  /*34800*/  LDL.LU R29, [R1+0x1fc] ;  /* 0x0001fc00011d7983 */ /* 0x001ee20000300800 */
[----:B-1----:R-:W3:Y:S02]  /*34810*/  LDL.LU R17, [R1+0x7da0] ;  /* 0x007da00001117983 */ /* 0x002ee40000300800 */
[----:B--2---:R-:W2:Y:S02]  /*34820*/  LDL.LU R2, [R1+0x7d9c] ;  /* 0x007d9c0001027983 */ /* 0x004ea40000300800 */
[----:B----4-:R-:W3:Y:S01]  /*34830*/  LDL.LU R18, [R1+0x7d98] ;  /* 0x007d980001127983 */ /* 0x010ee20000300800 */
[----:B------:R-:W2:Y:S01]  /*34840*/  LDL.LU R20, [R1+0x7d94] ;  /* 0x007d940001147983 */ /* 0x000ea20000300800 */
[----:B------:R-:W2:Y:S03]  /*34850*/  LDL.LU R6, [R1+0x7d90] ;  /* 0x007d900001067983 */ /* 0x000ea60000300800 */
[----:B------:R0:W-:Y:S01]  /*34860*/  STS.U16 [R21+0x4a80], R7 ;  /* 0x004a800715007388 */ /* 0x0001e20000000400 */
[----:B------:R1:W-:Y:S02]  /*34870*/  STS.U16 [R21+0x4b00], R8 ;  /* 0x004b000815007388 */ /* 0x0003e40000000400 */
[----:B------:R1:W-:Y:S02]  /*34880*/  STS.U16 [R21+0x4b80], R9 ;  /* 0x004b800915007388 */ /* 0x0003e40000000400 */
[----:B------:R1:W-:Y:S01]  /*34890*/  STS.U16 [R21+0x5a00], R14 ;  /* 0x005a000e15007388 */ /* 0x0003e20000000400 */
[----:B------:R1:W-:Y:S01]  /*348a0*/  STS.U16 [R21+0x5a80], R19 ;  /* 0x005a801315007388 */ /* 0x0003e20000000400 */
[----:B------:R1:W-:Y:S03]  /*348b0*/  STS.U16 [R21+0x5b00], R24 ;  /* 0x005b001815007388 */ /* 0x0003e60000000400 */
[----:B0-----:R-:W2:Y:S01]  /*348c0*/  LDL.LU R7, [R1+0x7d8c] ;  /* 0x007d8c0001077983 */ /* 0x001ea20000300800 */
[----:B-1----:R-:W2:Y:S03]  /*348d0*/  LDL.LU R8, [R1+0x7d88] ;  /* 0x007d880001087983 */ /* 0x002ea60000300800 */
[----:B------:R-:W2:Y:S01]  /*348e0*/  LDL.LU R9, [R1+0x7d84] ;  /* 0x007d840001097983 */ /* 0x000ea20000300800 */
[----:B------:R-:W2:Y:S03]  /*348f0*/  LDL.LU R14, [R1+0x7d80] ;  /* 0x007d8000010e7983 */ /* 0x000ea60000300800 */
[----:B------:R-:W2:Y:S01]  /*34900*/  LDL.LU R19, [R1+0x7d7c] ;  /* 0x007d7c0001137983 */ /* 0x000ea20000300800 */
[----:B------:R-:W2:Y:S02]  /*34910*/  LDL.LU R24, [R1+0x7d78] ;  /* 0x007d780001187983 */ /* 0x000ea40000300800 */
[----:B------:R-:W-:Y:S01]  /*34920*/  IMAD.SHL.U32 R0, R0, 0x2, RZ ;  /* 0x0000000200007824 */ /* 0x000fe200078e00ff */
[----:B------:R0:W-:Y:S01]  /*34930*/  STS.U16 [R21+0x5b80], R4 ;  /* 0x005b800415007388 */ /* 0x0001e20000000400 */
[----:B------:R1:W-:Y:S03]  /*34940*/  STS.U16 [R21+0x6a00], R5 ;  /* 0x006a000515007388 */ /* 0x0003e60000000400 */
[----:B------:R-:W-:Y:S01]  /*34950*/  LOP3.LUT R0, R0, 0x60, RZ, 0x3c, !PT ;  /* 0x0000006000007812 */ /* 0x000fe200078e3cff */
[----:B0-----:R-:W3:Y:S04]  /*34960*/  LDL R4, [R1+0x2ce4] ;  /* 0x002ce40001047983 */ /* 0x001ee80000100800 */
[----:B-1----:R-:W3:Y:S04]  /*34970*/  LDL R5, [R1+0x25e8] ;  /* 0x0025e80001057983 */ /* 0x002ee80000100800 */
[----:B--2---:R-:W-:Y:S01]  /*34980*/  STS.U16 [R21+0x6a80], R24 ;  /* 0x006a801815007388 */ /* 0x004fe20000000400 */
        /* <DEDUP_REMOVED lines=9> */
[----:B------:R3:W-:Y:S02]  /*34a20*/  STS.U16 [R0+0xd80], R26 ;  /* 0x000d801a00007388 */ /* 0x0007e40000000400 */
[----:B------:R3:W-:Y:S01]  /*34a30*/  STS.U16 [R0+0x1c00], R27 ;  /* 0x001c001b00007388 */ /* 0x0007e20000000400 */
[----:B0-----:R-:W4:Y:S01]  /*34a40*/  LDL.LU R21, [R1+0x7d74] ;  /* 0x007d740001157983 */ /* 0x001f220000300800 */
[----:B-1----:R-:W4:Y:S02]  /*34a50*/  LDL.LU R22, [R1+0x7d70] ;  /* 0x007d700001167983 */ /* 0x002f240000300800 */
[----:B--2---:R-:W2:Y:S02]  /*34a60*/  LDL.LU R23, [R1+0x7d6c] ;  /* 0x007d6c0001177983 */ /* 0x004ea40000300800 */
[----:B---3--:R-:W3:Y:S01]  /*34a70*/  LDL.LU R25, [R1+0x7d68] ;  /* 0x007d680001197983 */ /* 0x008ee20000300800 */
[----:B------:R-:W2:Y:S01]  /*34a80*/  LDL.LU R26, [R1+0x7d64] ;  /* 0x007d6400011a7983 */ /* 0x000ea20000300800 */
[----:B------:R-:W2:Y:S03]  /*34a90*/  LDL.LU R27, [R1+0x7d60] ;  /* 0x007d6000011b7983 */ /* 0x000ea60000300800 */
[----:B------:R0:W-:Y:S04]  /*34aa0*/  STS.U16 [R0+0x1c80], R3 ;  /* 0x001c800300007388 */ /* 0x0001e80000000400 */
[----:B0-----:R-:W2:Y:S01]  /*34ab0*/  LDL.LU R3, [R1+0x7d5c] ;  /* 0x007d5c0001037983 */ /* 0x001ea20000300800 */
[----:B------:R0:W-:Y:S03]  /*34ac0*/  STS.U16 [R0+0x1d00], R29 ;  /* 0x001d001d00007388 */ /* 0x0001e60000000400 */
[----:B0-----:R-:W3:Y:S01]  /*34ad0*/  LDL.LU R29, [R1+0x7d58] ;  /* 0x007d5800011d7983 */ /* 0x001ee20000300800 */
[----:B--2---:R-:W-:-:S06]  /*34ae0*/  PRMT R3, RZ, 0x7610, R3 ;  /* 0x00007610ff037816 */ /* 0x004fcc0000000003 */
[----:B------:R-:W2:Y:S04]  /*34af0*/  @!P0 LDG.E.U16 R3, [R4.64] ;  /* 0x0000000604038981 */ /* 0x000ea8000c1e1500 */
[----:B---3--:R0:W-:Y:S04]  /*34b00*/  STS.U16 [R0+0x1d80], R29 ;  /* 0x001d801d00007388 */ /* 0x0081e80000000400 */
[----:B0-----:R-:W3:Y:S01]  /*34b10*/  LDL.LU R0, [R1+0x7d54] ;  /* 0x007d540001007983 */ /* 0x001ee20000300800 */
[----:B------:R-:W4:Y:S03]  /*34b20*/  LDL.LU R29, [R1+0x7d50] ;  /* 0x007d5000011d7983 */ /* 0x000f260000300800 */
[----:B--2---:R0:W-:Y:S04]  /*34b30*/  STL [R1+0x1f0], R3 ;  /* 0x0001f00301007387 */ /* 0x0041e80000100800 */
[----:B0-----:R-:W2:Y:S01]  /*34b40*/  LDL.LU R3, [R1+0x7d4c] ;  /* 0x007d4c0001037983 */ /* 0x001ea20000300800 */
[----:B------:R-:W2:Y:S02]  /*34b50*/  LDL R4, [R1+0x2cc0] ;  /* 0x002cc00001047983 */ /* 0x000ea40000100800 */
[----:B------:R-:W2:Y:S01]  /*34b60*/  LDL R5, [R1+0x2cc4] ;  /* 0x002cc40001057983 */ /* 0x000ea20000100800 */
[----:B---3--:R-:W-:-:S02]  /*34b70*/  PRMT R0, RZ, 0x7610, R0 ;  /* 0x00007610ff007816 */ /* 0x008fc40000000000 */
[----:B--2---:R-:W-:-:S04]  /*34b80*/  @!P0 LOP3.LUT R5, R5, R4, RZ, 0x3c, !PT ;  /* 0x0000000405058212 */ /* 0x004fc800078e3cff */
[----:B------:R-:W-:-:S04]  /*34b90*/  @!P0 LOP3.LUT R4, R5, R4, RZ, 0x3c, !PT ;  /* 0x0000000405048212 */ /* 0x000fc800078e3cff */
[----:B------:R-:W-:-:S05]  /*34ba0*/  @!P0 LOP3.LUT R5, R5, R4, RZ, 0x3c, !PT ;  /* 0x0000000405058212 */ /* 0x000fca00078e3cff */
[----:B------:R-:W2:Y:S04]  /*34bb0*/  @!P0 LDG.E.U16 R0, [R4.64] ;  /* 0x0000000604008981 */ /* 0x000ea8000c1e1500 */
[----:B--2---:R0:W-:Y:S04]  /*34bc0*/  STL [R1+0x1ec], R0 ;  /* 0x0001ec0001007387 */ /* 0x0041e80000100800 */
[----:B0-----:R-:W2:Y:S01]  /*34bd0*/  LDL.LU R0, [R1+0x7d48] ;  /* 0x007d480001007983 */ /* 0x001ea20000300800 */
[----:B------:R-:W3:Y:S02]  /*34be0*/  LDL R4, [R1+0x2c80] ;  /* 0x002c800001047983 */ /* 0x000ee40000100800 */
[----:B------:R-:W3:Y:S01]  /*34bf0*/  LDL R5, [R1+0x2c84] ;  /* 0x002c840001057983 */ /* 0x000ee20000100800 */
[----:B----4-:R-:W-:-:S02]  /*34c00*/  PRMT R29, RZ, 0x7610, R29 ;  /* 0x00007610ff1d7816 */ /* 0x010fc4000000001d */
[----:B---3--:R-:W-:-:S04]  /*34c10*/  @!P0 LOP3.LUT R5, R5, R4, RZ, 0x3c, !PT ;  /* 0x0000000405058212 */ /* 0x008fc800078e3cff */
[----:B------:R-:W-:-:S04]  /*34c20*/  @!P0 LOP3.LUT R4, R5, R4, RZ, 0x3c, !PT ;  /* 0x0000000405048212 */ /* 0x000fc800078e3cff */
[----:B------:R-:W-:-:S05]  /*34c30*/  @!P0 LOP3.LUT R5, R5, R4, RZ, 0x3c, !PT ;  /* 0x0000000405058212 */ /* 0x000fca00078e3cff */
[----:B------:R-:W3:Y:S04]  /*34c40*/  @!P0 LDG.E.U16 R29, [R4.64] ;  /* 0x00000006041d8981 */ /* 0x000ee8000c1e1500 */
[----:B---3--:R0:W-:Y:S04]  /*34c50*/  STL [R1+0x1e8], R29 ;  /* 0x0001e81d01007387 */ /* 0x0081e80000100800 */
[----:B0-----:R-:W3:Y:S01]  /*34c60*/  LDL.LU R29, [R1+0x7d44] ;  /* 0x007d4400011d7983 */ /* 0x001ee20000300800 */
[----:B------:R-:W4:Y:S02]  /*34c70*/  LDL R4, [R1+0x2c40] ;  /* 0x002c400001047983 */ /* 0x000f240000100800 */
[----:B------:R-:W4:Y:S01]  /*34c80*/  LDL R5, [R1+0x2c44] ;  /* 0x002c440001057983 */ /* 0x000f220000100800 */
[----:B--2---:R-:W-:-:S02]  /*34c90*/  PRMT R0, RZ, 0x7610, R0 ;  /* 0x00007610ff007816 */ /* 0x004fc40000000000 */
[----:B----4-:R-:W-:-:S04]  /*34ca0*/  @!P0 LOP3.LUT R5, R5, R4, RZ, 0x3c, !PT ;  /* 0x0000000405058212 */ /* 0x010fc800078e3cff */
[----:B------:R-:W-:-:S04]  /*34cb0*/  @!P0 LOP3.LUT R4, R5, R4, RZ, 0x3c, !PT ;  /* 0x0000000405048212 */ /* 0x000fc800078e3cff */
[----:B------:R-:W-:-:S05]  /*34cc0*/  @!P0 LOP3.LUT R5, R5, R4, RZ, 0x3c, !PT ;  /* 0x0000000405058212 */ /* 0x000fca00078e3cff */
[----:B------:R-:W2:Y:S04]  /*34cd0*/  @!P0 LDG.E.U16 R0, [R4.64] ;  /* 0x0000000604008981 */ /* 0x000ea8000c1e1500 */
[----:B--2---:R0:W-:Y:S04]  /*34ce0*/  STL [R1+0x1e4], R0 ;  /* 0x0001e40001007387 */ /* 0x0041e80000100800 */
[----:B0-----:R-:W2:Y:S01]  /*34cf0*/  LDL.LU R0, [R1+0x7d40] ;  /* 0x007d400001007983 */ /* 0x001ea20000300800 */
[----:B------:R-:W4:Y:S02]  /*34d00*/  LDL R4, [R1+0x2c00] ;  /* 0x002c000001047983 */ /* 0x000f240000100800 */
[----:B------:R-:W4:Y:S01]  /*34d10*/  LDL R5, [R1+0x2c04] ;  /* 0x002c040001057983 */ /* 0x000f220000100800 */
[----:B---3--:R-:W-:-:S02]  /*34d20*/  PRMT R29, RZ, 0x7610, R29 ;  /* 0x00007610ff1d7816 */ /* 0x008fc4000000001d */
[----:B----4-:R-:W-:-:S04]  /*34d30*/  @!P0 LOP3.LUT R5, R5, R4, RZ, 0x3c, !PT ;  /* 0x0000000405058212 */ /* 0x010fc800078e3cff */
        /* <DEDUP_REMOVED lines=384> */
[----:B------:R-:W4:Y:S02]  /*36540*/  LDL R5, [R1+0x293c] ;  /* 0x00293c0001057983 */ /* 0x000f240000100800 */
[----:B----4-:R-:W-:-:S02]  /*36550*/  @!P0 LOP3.LUT R5, R5, R4, RZ, 0x3c, !PT ;  /* 0x0000000405058212 */ /* 0x010fc400078e3cff */
[----:B---3--:R-:W-:Y:S02]  /*36560*/  PRMT R29, RZ, 0x7610, R29 ;  /* 0x00007610ff1d7816 */ /* 0x008fe4000000001d */
        /* <DEDUP_REMOVED lines=636> */
[----:B------:R-:W4:Y:S01]  /*38d30*/  LDL R5, [R1+0x276c] ;  /* 0x00276c0001057983 */ /* 0x000f220000100800 */
[----:B------:R-:W-:-:S02]  /*38d40*/  PRMT R2, RZ, 0x7610, R2 ;  /* 0x00007610ff027816 */ /* 0x000fc40000000002 */
[----:B----4-:R-:W-:-:S04]  /*38d50*/  @!P0 LOP3.LUT R5, R5, R4, RZ, 0x3c, !PT ;  /* 0x0000000405058212 */ /* 0x010fc800078e3cff */
[----:B------:R-:W-:-:S04]  /*38d60*/  @!P0 LOP3.LUT R4, R5, R4, RZ, 0x3c, !PT ;  /* 0x0000000405048212 */ /* 0x000fc800078e3cff */
[----:B------:R-:W-:-:S05]  /*38d70*/  @!P0 LOP3.LUT R5, R5, R4, RZ, 0x3c, !PT ;  /* 0x0000000405058212 */ /* 0x000fca00078e3cff */
[----:B------:R-:W4:Y:S04]  /*38d80*/  @!P0 LDG.E.U16 R2, [R4.64] ;  /* 0x0000000604028981 */ /* 0x000f28000c1e1500 */
[----:B----4-:R-:W-:Y:S01]  /*38d90*/  STL [R1+0x8], R2 ;  /* 0x0000080201007387 */ /* 0x010fe20000100800 */
[----:B------:R-:W4:Y:S02]  /*38da0*/  LDL R4, [R1+0x2728] ;  /* 0x0027280001047983 */ /* 0x000f240000100800 */
[----:B------:R-:W4:Y:S01]  /*38db0*/  LDL R5, [R1+0x272c] ;  /* 0x00272c0001057983 */ /* 0x000f220000100800 */
[----:B------:R-:W-:Y:S02]  /*38dc0*/  PRMT R28, RZ, 0x7610, R28 ;  /* 0x00007610ff1c7816 */ /* 0x000fe4000000001c */
[----:B----4-:R-:W-:-:S04]  /*38dd0*/  @!P0 LOP3.LUT R5, R5, R4, RZ, 0x3c, !PT ;  /* 0x0000000405058212 */ /* 0x010fc800078e3cff */
[----:B------:R-:W-:-:S04]  /*38de0*/  @!P0 LOP3.LUT R4, R5, R4, RZ, 0x3c, !PT ;  /* 0x0000000405048212 */ /* 0x000fc800078e3cff */
[----:B------:R-:W-:-:S05]  /*38df0*/  @!P0 LOP3.LUT R5, R5, R4, RZ, 0x3c, !PT ;  /* 0x0000000405058212 */ /* 0x000fca00078e3cff */
[----:B------:R0:W4:Y:S04]  /*38e00*/  @!P0 LDG.E.U16 R28, [R4.64] ;  /* 0x00000006041c8981 */ /* 0x000128000c1e1500 */
[----:B0-----:R-:W2:Y:S04]  /*38e10*/  LDL R4, [R1+0x26e8] ;  /* 0x0026e80001047983 */ /* 0x001ea80000100800 */
[----:B------:R-:W2:Y:S01]  /*38e20*/  LDL R5, [R1+0x26ec] ;  /* 0x0026ec0001057983 */ /* 0x000ea20000100800 */
[----:B---3--:R-:W-:Y:S02]  /*38e30*/  PRMT R29, RZ, 0x7610, R29 ;  /* 0x00007610ff1d7816 */ /* 0x008fe4000000001d */
[----:B--2---:R-:W-:-:S04]  /*38e40*/  @!P0 LOP3.LUT R5, R5, R4, RZ, 0x3c, !PT ;  /* 0x0000000405058212 */ /* 0x004fc800078e3cff */
[----:B------:R-:W-:-:S04]  /*38e50*/  @!P0 LOP3.LUT R4, R5, R4, RZ, 0x3c, !PT ;  /* 0x0000000405048212 */ /* 0x000fc800078e3cff */
[----:B------:R-:W-:Y:S01]  /*38e60*/  @!P0 LOP3.LUT R5, R5, R4, RZ, 0x3c, !PT ;  /* 0x0000000405058212 */ /* 0x000fe200078e3cff */
[----:B----4-:R0:W-:Y:S04]  /*38e70*/  STL [R1+0x7aec], R28 ;  /* 0x007aec1c01007387 */ /* 0x0101e80000100800 */
[----:B------:R1:W2:Y:S01]  /*38e80*/  @!P0 LDG.E.U16 R29, [R4.64] ;  /* 0x00000006041d8981 */ /* 0x0002a2000c1e1500 */
[----:B------:R-:W-:-:S03]  /*38e90*/  PRMT R27, RZ, 0x7610, R27 ;  /* 0x00007610ff1b7816 */ /* 0x000fc6000000001b */
[----:B0-----:R-:W3:Y:S04]  /*38ea0*/  LDL R28, [R1+0x2d04] ;  /* 0x002d0400011c7983 */ /* 0x001ee80000100800 */
[----:B-1----:R-:W4:Y:S04]  /*38eb0*/  LDL R4, [R1+0x26a8] ;  /* 0x0026a80001047983 */ /* 0x002f280000100800 */
[----:B------:R-:W4:Y:S02]  /*38ec0*/  LDL R5, [R1+0x26ac] ;  /* 0x0026ac0001057983 */ /* 0x000f240000100800 */
[----:B----4-:R-:W-:-:S04]  /*38ed0*/  @!P0 LOP3.LUT R5, R5, R4, RZ, 0x3c, !PT ;  /* 0x0000000405058212 */ /* 0x010fc800078e3cff */
[----:B------:R-:W-:-:S04]  /*38ee0*/  @!P0 LOP3.LUT R4, R5, R4, RZ, 0x3c, !PT ;  /* 0x0000000405048212 */ /* 0x000fc800078e3cff */
[----:B------:R-:W-:Y:S01]  /*38ef0*/  @!P0 LOP3.LUT R5, R5, R4, RZ, 0x3c, !PT ;  /* 0x0000000405058212 */ /* 0x000fe200078e3cff */
[----:B--2---:R0:W-:Y:S04]  /*38f00*/  STL [R1+0x7af0], R29 ;  /* 0x007af01d01007387 */ /* 0x0041e80000100800 */
[----:B------:R1:W2:Y:S01]  /*38f10*/  @!P0 LDG.E.U16 R27, [R4.64] ;  /* 0x00000006041b8981 */ /* 0x0002a2000c1e1500 */
[----:B------:R-:W-:-:S03]  /*38f20*/  PRMT R26, RZ, 0x7610, R26 ;  /* 0x00007610ff1a7816 */ /* 0x000fc6000000001a */
[----:B0-----:R-:W4:Y:S04]  /*38f30*/  LDL R29, [R1+0x25f8] ;  /* 0x0025f800011d7983 */ /* 0x001f280000100800 */
[----:B-1----:R-:W3:Y:S04]  /*38f40*/  LDL R4, [R1+0x2668] ;  /* 0x0026680001047983 */ /* 0x002ee80000100800 */
[----:B------:R-:W3:Y:S04]  /*38f50*/  LDL R5, [R1+0x266c] ;  /* 0x00266c0001057983 */ /* 0x000ee80000100800 */
[----:B--2---:R0:W-:Y:S04]  /*38f60*/  STL [R1+0x7af4], R27 ;  /* 0x007af41b01007387 */ /* 0x0041e80000100800 */
[----:B0-----:R-:W2:Y:S01]  /*38f70*/  LDL R27, [R1+0x262c] ;  /* 0x00262c00011b7983 */ /* 0x001ea20000100800 */
[----:B---3--:R-:W-:-:S04]  /*38f80*/  @!P0 LOP3.LUT R5, R5, R4, RZ, 0x3c, !PT ;  /* 0x0000000405058212 */ /* 0x008fc800078e3cff */
[----:B------:R-:W-:-:S04]  /*38f90*/  @!P0 LOP3.LUT R4, R5, R4, RZ, 0x3c, !PT ;  /* 0x0000000405048212 */ /* 0x000fc800078e3cff */
[----:B------:R-:W-:-:S05]  /*38fa0*/  @!P0 LOP3.LUT R5, R5, R4, RZ, 0x3c, !PT ;  /* 0x0000000405058212 */ /* 0x000fca00078e3cff */
[----:B------:R0:W3:Y:S04]  /*38fb0*/  @!P0 LDG.E.U16 R26, [R4.64] ;  /* 0x00000006041a8981 */ /* 0x0000e8000c1e1500 */
[----:B0-----:R-:W3:Y:S01]  /*38fc0*/  LDL R5, [R1+0x2628] ;  /* 0x0026280001057983 */ /* 0x001ee20000100800 */
[----:B------:R-:W-:Y:S01]  /*38fd0*/  PRMT R25, RZ, 0x7610, R25 ;  /* 0x00007610ff197816 */ /* 0x000fe20000000019 */
[----:B--2---:R-:W-:-:S05]  /*38fe0*/  @!P0 IMAD.MOV.U32 R4, RZ, RZ, R27 ;  /* 0x000000ffff048224 */ /* 0x004fca00078e001b */
[----:B---3--:R0:W2:Y:S01]  /*38ff0*/  @!P0 LDG.E.U16 R25, [R4.64] ;  /* 0x0000000604198981 */ /* 0x0080a2000c1e1500 */
[----:B------:R-:W-:-:S03]  /*39000*/  PRMT R24, RZ, 0x7610, R24 ;  /* 0x00007610ff187816 */ /* 0x000fc60000000018 */
[----:B------:R1:W-:Y:S01]  /*39010*/  STL [R1+0x7af8], R26 ;  /* 0x007af81a01007387 */ /* 0x0003e20000100800 */
[----:B0-----:R-:W-:Y:S02]  /*39020*/  @!P0 IMAD.MOV.U32 R4, RZ, RZ, R28 ;  /* 0x000000ffff048224 */ /* 0x001fe400078e001c */
[----:B----4-:R-:W-:Y:S01]  /*39030*/  @!P0 IMAD.MOV.U32 R5, RZ, RZ, R29 ;  /* 0x000000ffff058224 */ /* 0x010fe200078e001d */
[----:B-1----:R-:W3:Y:S04]  /*39040*/  LDL R26, [R1+0x2d44] ;  /* 0x002d4400011a7983 */ /* 0x002ee80000100800 */
[----:B------:R3:W4:Y:S04]  /*39050*/  @!P0 LDG.E.U16 R24, [R4.64] ;  /* 0x0000000604188981 */ /* 0x000728000c1e1500 */
[----:B--2---:R0:W-:Y:S01]  /*39060*/  STL [R1+0x7afc], R25 ;  /* 0x007afc1901007387 */ /* 0x0041e20000100800 */
[----:B------:R-:W2:Y:S02]  /*39070*/  LDL R29, [R1+0x2cd8] ;  /* 0x002cd800011d7983 */ /* 0x000ea40000100800 */
[----:B------:R-:W2:Y:S02]  /*39080*/  LDL R28, [R1+0x2ca0] ;  /* 0x002ca000011c7983 */ /* 0x000ea40000100800 */
[----:B------:R-:W2:Y:S01]  /*39090*/  LDL R27, [R1+0x2ca4] ;  /* 0x002ca400011b7983 */ /* 0x000ea20000100800 */
[----:B0-----:R-:W2:Y:S01]  /*390a0*/  LDL R25, [R1+0x2d08] ;  /* 0x002d080001197983 */ /* 0x001ea20000100800 */
[----:B------:R-:W-:Y:S01]  /*390b0*/  PRMT R23, RZ, 0x7610, R23 ;  /* 0x00007610ff177816 */ /* 0x000fe20000000017 */
[----:B---3--:R-:W-:-:S02]  /*390c0*/  @!P0 IMAD.MOV.U32 R4, RZ, RZ, R26 ;  /* 0x000000ffff048224 */ /* 0x008fc400078e001a */
[----:B----4-:R0:W-:Y:S01]  /*390d0*/  STL [R1+0x7b00], R24 ;  /* 0x007b001801007387 */ /* 0x0101e20000100800 */
[----:B------:R-:W-:Y:S01]  /*390e0*/  PRMT R22, RZ, 0x7610, R22 ;  /* 0x00007610ff167816 */ /* 0x000fe20000000016 */
[----:B------:R-:W3:Y:S02]  /*390f0*/  LDL R26, [R1+0x2c60] ;  /* 0x002c6000011a7983 */ /* 0x000ee40000100800 */
[----:B0-----:R-:W4:Y:S01]  /*39100*/  LDL R24, [R1+0x2d84] ;  /* 0x002d840001187983 */ /* 0x001f220000100800 */
[----:B--2---:R-:W-:-:S03]  /*39110*/  @!P0 IMAD.MOV.U32 R5, RZ, RZ, R25 ;  /* 0x000000ffff058224 */ /* 0x004fc600078e0019 */
[----:B------:R-:W2:Y:S04]  /*39120*/  LDL R25, [R1+0x2c64] ;  /* 0x002c640001197983 */ /* 0x000ea80000100800 */
[----:B------:R0:W2:Y:S04]  /*39130*/  @!P0 LDG.E.U16 R23, [R4.64] ;  /* 0x0000000604178981 */ /* 0x0000a8000c1e1500 */
[----:B0-----:R-:W3:Y:S01]  /*39140*/  LDL R5, [R1+0x2d48] ;  /* 0x002d480001057983 */ /* 0x001ee20000100800 */
[----:B----4-:R-:W-:-:S03]  /*39150*/  @!P0 IMAD.MOV.U32 R4, RZ, RZ, R24 ;  /* 0x000000ffff048224 */ /* 0x010fc600078e0018 */
[----:B--2---:R0:W-:Y:S01]  /*39160*/  STL [R1+0x7b04], R23 ;  /* 0x007b041701007387 */ /* 0x0041e20000100800 */
[----:B------:R-:W-:Y:S01]  /*39170*/  PRMT R21, RZ, 0x7610, R21 ;  /* 0x00007610ff157816 */ /* 0x000fe20000000015 */
[----:B------:R-:W2:Y:S02]  /*39180*/  LDL R24, [R1+0x2c20] ;  /* 0x002c200001187983 */ /* 0x000ea40000100800 */
[----:B---3--:R1:W3:Y:S04]  /*39190*/  @!P0 LDG.E.U16 R22, [R4.64] ;  /* 0x0000000604168981 */ /* 0x0082e8000c1e1500 */
[----:B0-----:R-:W4:Y:S04]  /*391a0*/  LDL R23, [R1+0x2c24] ;  /* 0x002c240001177983 */ /* 0x001f280000100800 */
[----:B-1----:R-:W2:Y:S01]  /*391b0*/  LDL R5, [R1+0x25d8] ;  /* 0x0025d80001057983 */ /* 0x002ea20000100800 */
[----:B------:R-:W-:Y:S01]  /*391c0*/  @!P0 IMAD.MOV.U32 R4, RZ, RZ, R29 ;  /* 0x000000ffff048224 */ /* 0x000fe200078e001d */
[----:B------:R-:W-:-:S04]  /*391d0*/  PRMT R20, RZ, 0x7610, R20 ;  /* 0x00007610ff147816 */ /* 0x000fc80000000014 */
[----:B--2---:R0:W2:Y:S04]  /*391e0*/  @!P0 LDG.E.U16 R21, [R4.64] ;  /* 0x0000000604158981 */ /* 0x0040a8000c1e1500 */
[----:B---3--:R1:W-:Y:S01]  /*391f0*/  STL [R1+0x7b08], R22 ;  /* 0x007b081601007387 */ /* 0x0083e20000100800 */
[----:B------:R-:W-:Y:S01]  /*39200*/  PRMT R19, RZ, 0x7610, R19 ;  /* 0x00007610ff137816 */ /* 0x000fe20000000013 */
[----:B0-----:R-:W-:Y:S02]  /*39210*/  @!P0 IMAD.MOV.U32 R4, RZ, RZ, R27 ;  /* 0x000000ffff048224 */ /* 0x001fe400078e001b */
[----:B------:R-:W-:-:S05]  /*39220*/  @!P0 IMAD.MOV.U32 R5, RZ, RZ, R28 ;  /* 0x000000ffff058224 */ /* 0x000fca00078e001c */
[----:B------:R0:W3:Y:S02]  /*39230*/  @!P0 LDG.E.U16 R20, [R4.64] ;  /* 0x0000000604148981 */ /* 0x0000e4000c1e1500 */
[----:B0-----:R-:W-:Y:S02]  /*39240*/  @!P0 IMAD.MOV.U32 R4, RZ, RZ, R25 ;  /* 0x000000ffff048224 */ /* 0x001fe400078e0019 */
[----:B------:R-:W-:-:S05]  /*39250*/  @!P0 IMAD.MOV.U32 R5, RZ, RZ, R26 ;  /* 0x000000ffff058224 */ /* 0x000fca00078e001a */
[----:B------:R4:W3:Y:S04]  /*39260*/  @!P0 LDG.E.U16 R19, [R4.64] ;  /* 0x0000000604138981 */ /* 0x0008e8000c1e1500 */
[----:B--2---:R0:W-:Y:S01]  /*39270*/  STL [R1+0x7b0c], R21 ;  /* 0x007b0c1501007387 */ /* 0x0041e20000100800 */
[----:B------:R-:W2:Y:S02]  /*39280*/  LDL R28, [R1+0x2d88] ;  /* 0x002d8800011c7983 */ /* 0x000ea40000100800 */
[----:B------:R-:W2:Y:S01]  /*39290*/  LDL R27, [R1+0x2dc8] ;  /* 0x002dc800011b7983 */ /* 0x000ea20000100800 */
[----:B------:R-:W-:Y:S01]  /*392a0*/  PRMT R18, RZ, 0x7610, R18 ;  /* 0x00007610ff127816 */ /* 0x000fe20000000012 */
[----:B----4-:R-:W-:Y:S02]  /*392b0*/  @!P0 IMAD.MOV.U32 R4, RZ, RZ, R23 ;  /* 0x000000ffff048224 */ /* 0x010fe400078e0017 */
[----:B------:R-:W-:-:S05]  /*392c0*/  @!P0 IMAD.MOV.U32 R5, RZ, RZ, R24 ;  /* 0x000000ffff058224 */ /* 0x000fca00078e0018 */
[----:B------:R2:W4:Y:S01]  /*392d0*/  @!P0 LDG.E.U16 R18, [R4.64] ;  /* 0x0000000604128981 */ /* 0x000522000c1e1500 */
[----:B------:R-:W-:-:S03]  /*392e0*/  PRMT R17, RZ, 0x7610, R17 ;  /* 0x00007610ff117816 */ /* 0x000fc60000000011 */
[----:B---3--:R3:W-:Y:S01]  /*392f0*/  STL [R1+0x7b10], R20 ;  /* 0x007b101401007387 */ /* 0x0087e20000100800 */
[----:B------:R-:W4:Y:S02]  /*39300*/  LDL R26, [R1+0x2be0] ;  /* 0x002be000011a7983 */ /* 0x000f240000100800 */
[----:B------:R-:W4:Y:S01]  /*39310*/  LDL R25, [R1+0x2be4] ;  /* 0x002be40001197983 */ /* 0x000f220000100800 */
[----:B------:R2:W-:Y:S01]  /*39320*/  STL [R1+0x7b14], R19 ;  /* 0x007b141301007387 */ /* 0x0005e20000100800 */
[----:B------:R-:W4:Y:S02]  /*39330*/  LDL R24, [R1+0x2ba0] ;  /* 0x002ba00001187983 */ /* 0x000f240000100800 */
[----:B------:R-:W4:Y:S02]  /*39340*/  LDL R23, [R1+0x2ba4] ;  /* 0x002ba40001177983 */ /* 0x000f240000100800 */
[----:B-1----:R-:W4:Y:S01]  /*39350*/  LDL R22, [R1+0x2b60] ;  /* 0x002b600001167983 */ /* 0x002f220000100800 */
[----:B0-----:R-:W4:Y:S01]  /*39360*/  LDL R21, [R1+0x2b64] ;  /* 0x002b640001157983 */ /* 0x001f220000100800 */
[----:B--2---:R-:W-:-:S02]  /*39370*/  @!P0 IMAD.MOV.U32 R5, RZ, RZ, R28 ;  /* 0x000000ffff058224 */ /* 0x004fc400078e001c */
[----:B------:R-:W-:-:S05]  /*39380*/  @!P0 IMAD.MOV.U32 R4, RZ, RZ, R27 ;  /* 0x000000ffff048224 */ /* 0x000fca00078e001b */
[----:B------:R0:W2:Y:S04]  /*39390*/  @!P0 LDG.E.U16 R17, [R4.64] ;  /* 0x0000000604118981 */ /* 0x0000a8000c1e1500 */
[----:B----4-:R1:W-:Y:S01]  /*393a0*/  STL [R1+0x7b18], R18 ;  /* 0x007b181201007387 */ /* 0x0103e20000100800 */
[----:B---3--:R-:W4:Y:S02]  /*393b0*/  LDL R20, [R1+0x2b20] ;  /* 0x002b200001147983 */ /* 0x008f240000100800 */
[----:B------:R-:W4:Y:S01]  /*393c0*/  LDL R19, [R1+0x2b24] ;  /* 0x002b240001137983 */ /* 0x000f220000100800 */
[----:B------:R-:W-:Y:S02]  /*393d0*/  PRMT R16, RZ, 0x7610, R16 ;  /* 0x00007610ff107816 */ /* 0x000fe40000000010 */
[----:B------:R-:W-:Y:S01]  /*393e0*/  PRMT R15, RZ, 0x7610, R15 ;  /* 0x00007610ff0f7816 */ /* 0x000fe2000000000f */
[----:B0-----:R-:W-:-:S02]  /*393f0*/  @!P0 IMAD.MOV.U32 R5, RZ, RZ, R26 ;  /* 0x000000ffff058224 */ /* 0x001fc400078e001a */
[----:B------:R-:W-:-:S05]  /*39400*/  @!P0 IMAD.MOV.U32 R4, RZ, RZ, R25 ;  /* 0x000000ffff048224 */ /* 0x000fca00078e0019 */
[----:B------:R0:W4:Y:S02]  /*39410*/  @!P0 LDG.E.U16 R16, [R4.64] ;  /* 0x0000000604108981 */ /* 0x000124000c1e1500 */
[----:B0-----:R-:W-:Y:S02]  /*39420*/  @!P0 IMAD.MOV.U32 R5, RZ, RZ, R24 ;  /* 0x000000ffff058224 */ /* 0x001fe400078e0018 */
[----:B------:R-:W-:-:S05]  /*39430*/  @!P0 IMAD.MOV.U32 R4, RZ, RZ, R23 ;  /* 0x000000ffff048224 */ /* 0x000fca00078e0017 */
[----:B------:R0:W4:Y:S04]  /*39440*/  @!P0 LDG.E.U16 R15, [R4.64] ;  /* 0x00000006040f8981 */ /* 0x000128000c1e1500 */
[----:B--2---:R2:W-:Y:S01]  /*39450*/  STL [R1+0x7b1c], R17 ;  /* 0x007b1c1101007387 */ /* 0x0045e20000100800 */
[----:B-1----:R-:W3:Y:S03]  /*39460*/  LDL R18, [R1+0x2ae0] ;  /* 0x002ae00001127983 */ /* 0x002ee60000100800 */
[----:B--2---:R-:W2:Y:S01]  /*39470*/  LDL R17, [R1+0x2ae4] ;  /* 0x002ae40001117983 */ /* 0x004ea20000100800 */
[----:B------:R-:W-:Y:S01]  /*39480*/  PRMT R14, RZ, 0x7610, R14 ;  /* 0x00007610ff0e7816 */ /* 0x000fe2000000000e */
[----:B0-----:R-:W-:-:S02]  /*39490*/  @!P0 IMAD.MOV.U32 R4, RZ, RZ, R21 ;  /* 0x000000ffff048224 */ /* 0x001fc400078e0015 */
[----:B------:R-:W-:Y:S01]  /*394a0*/  @!P0 IMAD.MOV.U32 R5, RZ, RZ, R22 ;  /* 0x000000ffff058224 */ /* 0x000fe200078e0016 */
[----:B------:R-:W-:-:S04]  /*394b0*/  PRMT R13, RZ, 0x7610, R13 ;  /* 0x00007610ff0d7816 */ /* 0x000fc8000000000d */
[----:B------:R4:W2:Y:S02]  /*394c0*/  @!P0 LDG.E.U16 R14, [R4.64] ;  /* 0x00000006040e8981 */ /* 0x0008a4000c1e1500 */
[----:B----4-:R-:W-:Y:S02]  /*394d0*/  @!P0 IMAD.MOV.U32 R4, RZ, RZ, R19 ;  /* 0x000000ffff048224 */ /* 0x010fe400078e0013 */
[----:B------:R-:W-:-:S05]  /*394e0*/  @!P0 IMAD.MOV.U32 R5, RZ, RZ, R20 ;  /* 0x000000ffff058224 */ /* 0x000fca00078e0014 */
[----:B------:R3:W4:Y:S01]  /*394f0*/  @!P0 LDG.E.U16 R13, [R4.64] ;  /* 0x00000006040d8981 */ /* 0x000722000c1e1500 */
[----:B------:R-:W-:-:S03]  /*39500*/  PRMT R12, RZ, 0x7610, R12 ;  /* 0x00007610ff0c7816 */ /* 0x000fc6000000000c */
[----:B------:R-:W-:Y:S01]  /*39510*/  STL [R1+0x7b20], R16 ;  /* 0x007b201001007387 */ /* 0x000fe20000100800 */
[----:B------:R0:W-:Y:S02]  /*39520*/  STL [R1+0x7b24], R15 ;  /* 0x007b240f01007387 */ /* 0x0001e40000100800 */
[----:B------:R-:W4:Y:S01]  /*39530*/  LDL R22, [R1+0x2aa0] ;  /* 0x002aa00001167983 */ /* 0x000f220000100800 */
[----:B0-----:R-:W4:Y:S01]  /*39540*/  LDL R15, [R1+0x2aa4] ;  /* 0x002aa400010f7983 */ /* 0x001f220000100800 */
[----:B---3--:R-:W-:Y:S02]  /*39550*/  @!P0 IMAD.MOV.U32 R5, RZ, RZ, R18 ;  /* 0x000000ffff058224 */ /* 0x008fe400078e0012 */
[----:B--2---:R-:W-:-:S05]  /*39560*/  @!P0 IMAD.MOV.U32 R4, RZ, RZ, R17 ;  /* 0x000000ffff048224 */ /* 0x004fca00078e0011 */
[----:B------:R0:W2:Y:S04]  /*39570*/  @!P0 LDG.E.U16 R12, [R4.64] ;  /* 0x00000006040c8981 */ /* 0x0000a8000c1e1500 */
[----:B------:R1:W-:Y:S01]  /*39580*/  STL [R1+0x7b28], R14 ;  /* 0x007b280e01007387 */ /* 0x0003e20000100800 */
[----:B------:R-:W3:Y:S02]  /*39590*/  LDL R21, [R1+0x2a60] ;  /* 0x002a600001157983 */ /* 0x000ee40000100800 */
[----:B------:R-:W3:Y:S01]  /*395a0*/  LDL R20, [R1+0x2a64] ;  /* 0x002a640001147983 */ /* 0x000ee20000100800 */
[----:B----4-:R-:W-:Y:S01]  /*395b0*/  STL [R1+0x7b2c], R13 ;  /* 0x007b2c0d01007387 */ /* 0x010fe20000100800 */
[----:B------:R-:W4:Y:S02]  /*395c0*/  LDL R19, [R1+0x2a20] ;  /* 0x002a200001137983 */ /* 0x000f240000100800 */
[----:B------:R-:W4:Y:S02]  /*395d0*/  LDL R18, [R1+0x2a24] ;  /* 0x002a240001127983 */ /* 0x000f240000100800 */
[----:B------:R-:W4:Y:S01]  /*395e0*/  LDL R17, [R1+0x29e0] ;  /* 0x0029e00001117983 */ /* 0x000f220000100800 */
[----:B------:R-:W4:Y:S01]  /*395f0*/  LDL R16, [R1+0x29e4] ;  /* 0x0029e40001107983 */ /* 0x000f220000100800 */
[----:B0-----:R-:W-:-:S03]  /*39600*/  @!P0 IMAD.MOV.U32 R4, RZ, RZ, R15 ;  /* 0x000000ffff048224 */ /* 0x001fc600078e000f */
[----:B--2---:R0:W-:Y:S01]  /*39610*/  STL [R1+0x7b30], R12 ;  /* 0x007b300c01007387 */ /* 0x0041e20000100800 */
[----:B------:R-:W2:Y:S02]  /*39620*/  LDL R15, [R1+0x29a0] ;  /* 0x0029a000010f7983 */ /* 0x000ea40000100800 */
[----:B-1----:R-:W2:Y:S01]  /*39630*/  LDL R14, [R1+0x29a4] ;  /* 0x0029a400010e7983 */ /* 0x002ea20000100800 */
[----:B------:R-:W-:Y:S01]  /*39640*/  PRMT R11, RZ, 0x7610, R11 ;  /* 0x00007610ff0b7816 */ /* 0x000fe2000000000b */
[----:B------:R-:W-:Y:S01]  /*39650*/  @!P0 IMAD.MOV.U32 R5, RZ, RZ, R22 ;  /* 0x000000ffff058224 */ /* 0x000fe200078e0016 */
[----:B------:R-:W-:Y:S02]  /*39660*/  PRMT R10, RZ, 0x7610, R10 ;  /* 0x00007610ff0a7816 */ /* 0x000fe4000000000a */
[----:B------:R-:W-:Y:S02]  /*39670*/  PRMT R9, RZ, 0x7610, R9 ;  /* 0x00007610ff097816 */ /* 0x000fe40000000009 */
[----:B------:R-:W-:-:S02]  /*39680*/  PRMT R8, RZ, 0x7610, R8 ;  /* 0x00007610ff087816 */ /* 0x000fc40000000008 */
[----:B------:R-:W-:Y:S01]  /*39690*/  PRMT R7, RZ, 0x7610, R7 ;  /* 0x00007610ff077816 */ /* 0x000fe20000000007 */
[----:B------:R3:W2:Y:S04]  /*396a0*/  @!P0 LDG.E.U16 R11, [R4.64] ;  /* 0x00000006040b8981 */ /* 0x0006a8000c1e1500 */
[----:B0-----:R-:W2:Y:S04]  /*396b0*/  LDL R12, [R1+0x2964] ;  /* 0x00296400010c7983 */ /* 0x001ea80000100800 */
[----:B------:R-:W2:Y:S01]  /*396c0*/  LDL R13, [R1+0x2960] ;  /* 0x00296000010d7983 */ /* 0x000ea20000100800 */
[----:B---3--:R-:W-:-:S02]  /*396d0*/  @!P0 IMAD.MOV.U32 R4, RZ, RZ, R20 ;  /* 0x000000ffff048224 */ /* 0x008fc400078e0014 */
[----:B------:R-:W-:-:S05]  /*396e0*/  @!P0 IMAD.MOV.U32 R5, RZ, RZ, R21 ;  /* 0x000000ffff058224 */ /* 0x000fca00078e0015 */
[----:B------:R4:W3:Y:S02]  /*396f0*/  @!P0 LDG.E.U16 R10, [R4.64] ;  /* 0x00000006040a8981 */ /* 0x0008e4000c1e1500 */
[----:B----4-:R-:W-:Y:S02]  /*39700*/  @!P0 IMAD.MOV.U32 R4, RZ, RZ, R18 ;  /* 0x000000ffff048224 */ /* 0x010fe400078e0012 */
[----:B------:R-:W-:-:S05]  /*39710*/  @!P0 IMAD.MOV.U32 R5, RZ, RZ, R19 ;  /* 0x000000ffff058224 */ /* 0x000fca00078e0013 */
[----:B------:R0:W4:Y:S02]  /*39720*/  @!P0 LDG.E.U16 R9, [R4.64] ;  /* 0x0000000604098981 */ /* 0x000124000c1e1500 */
[----:B0-----:R-:W-:Y:S02]  /*39730*/  @!P0 IMAD.MOV.U32 R4, RZ, RZ, R16 ;  /* 0x000000ffff048224 */ /* 0x001fe400078e0010 */
[----:B------:R-:W-:-:S05]  /*39740*/  @!P0 IMAD.MOV.U32 R5, RZ, RZ, R17 ;  /* 0x000000ffff058224 */ /* 0x000fca00078e0011 */
[----:B------:R2:W4:Y:S02]  /*39750*/  @!P0 LDG.E.U16 R8, [R4.64] ;  /* 0x0000000604088981 */ /* 0x000524000c1e1500 */
[----:B--2---:R-:W-:Y:S02]  /*39760*/  @!P0 IMAD.MOV.U32 R5, RZ, RZ, R15 ;  /* 0x000000ffff058224 */ /* 0x004fe400078e000f */
[----:B------:R-:W-:-:S05]  /*39770*/  @!P0 IMAD.MOV.U32 R4, RZ, RZ, R14 ;  /* 0x000000ffff048224 */ /* 0x000fca00078e000e */
[----:B------:R0:W2:Y:S04]  /*39780*/  @!P0 LDG.E.U16 R7, [R4.64] ;  /* 0x0000000604078981 */ /* 0x0000a8000c1e1500 */
[----:B------:R-:W-:Y:S01]  /*39790*/  STL [R1+0x7b34], R11 ;  /* 0x007b340b01007387 */ /* 0x000fe20000100800 */
[----:B0-----:R-:W-:-:S03]  /*397a0*/  @!P0 IMAD.MOV.U32 R4, RZ, RZ, R12 ;  /* 0x000000ffff048224 */ /* 0x001fc600078e000c */
[----:B---3--:R-:W-:Y:S01]  /*397b0*/  STL [R1+0x7b38], R10 ;  /* 0x007b380a01007387 */ /* 0x008fe20000100800 */
[----:B------:R-:W-:-:S03]  /*397c0*/  @!P0 IMAD.MOV.U32 R5, RZ, RZ, R13 ;  /* 0x000000ffff058224 */ /* 0x000fc600078e000d */
[----:B----4-:R-:W-:Y:S04]  /*397d0*/  STL [R1+0x7b3c], R9 ;  /* 0x007b3c0901007387 */ /* 0x010fe80000100800 */
[----:B------:R-:W-:Y:S01]  /*397e0*/  STL [R1+0x7b40], R8 ;  /* 0x007b400801007387 */ /* 0x000fe20000100800 */
[----:B------:R-:W-:-:S06]  /*397f0*/  PRMT R6, RZ, 0x7610, R6 ;  /* 0x00007610ff067816 */ /* 0x000fcc0000000006 */
[----:B------:R0:W3:Y:S04]  /*39800*/  @!P0 LDG.E.U16 R6, [R4.64] ;  /* 0x0000000604068981 */ /* 0x0000e8000c1e1500 */
[----:B--2---:R1:W-:Y:S04]  /*39810*/  STL [R1+0x7b44], R7 ;  /* 0x007b440701007387 */ /* 0x0043e80000100800 */
[----:B-1----:R-:W2:Y:S01]  /*39820*/  LDL.LU R7, [R1+0x41c] ;  /* 0x00041c0001077983 */ /* 0x002ea20000300800 */
[----:B------:R-:W4:Y:S02]  /*39830*/  LDL.LU R8, [R1+0x418] ;  /* 0x0004180001087983 */ /* 0x000f240000300800 */
[----:B------:R-:W2:Y:S02]  /*39840*/  LDL.LU R9, [R1+0x404] ;  /* 0x0004040001097983 */ /* 0x000ea40000300800 */
[----:B------:R-:W2:Y:S01]  /*39850*/  LDL.LU R10, [R1+0x400] ;  /* 0x00040000010a7983 */ /* 0x000ea20000300800 */
[----:B------:R-:W2:Y:S01]  /*39860*/  LDL.LU R11, [R1+0x3fc] ;  /* 0x0003fc00010b7983 */ /* 0x000ea20000300800 */
[----:B------:R-:W2:Y:S02]  /*39870*/  LDL.LU R12, [R1+0x3f8] ;  /* 0x0003f800010c7983 */ /* 0x000ea40000300800 */
        /* <DEDUP_REMOVED lines=16> */
[----:B0-----:R-:W2:Y:S02]  /*39980*/  LDL R4, [R1+0x2920] ;  /* 0x0029200001047983 */ /* 0x001ea40000100800 */
[----:B------:R-:W2:Y:S01]  /*39990*/  LDL R5, [R1+0x2924] ;  /* 0x0029240001057983 */ /* 0x000ea20000100800 */
[----:B------:R-:W-:Y:S01]  /*399a0*/  PRMT R3, RZ, 0x7610, R3 ;  /* 0x00007610ff037816 */ /* 0x000fe20000000003 */
[----:B---3--:R0:W-:Y:S04]  /*399b0*/  STL [R1+0x7b48], R6 ;  /* 0x007b480601007387 */ /* 0x0081e80000100800 */
[----:B0-----:R-:W3:Y:S01]  /*399c0*/  LDL.LU R6, [R1+0x420] ;  /* 0x0004200001067983 */ /* 0x001ee20000300800 */
[----:B--2---:R-:W-:-:S04]  /*399d0*/  @!P0 LOP3.LUT R5, R5, R4, RZ, 0x3c, !PT ;  /* 0x0000000405058212 */ /* 0x004fc800078e3cff */
[----:B------:R-:W-:-:S04]  /*399e0*/  @!P0 LOP3.LUT R4, R5, R4, RZ, 0x3c, !PT ;  /* 0x0000000405048212 */ /* 0x000fc800078e3cff */
[----:B------:R-:W-:-:S05]  /*399f0*/  @!P0 LOP3.LUT R5, R5, R4, RZ, 0x3c, !PT ;  /* 0x0000000405058212 */ /* 0x000fca00078e3cff */
[----:B------:R0:W2:Y:S04]  /*39a00*/  @!P0 LDG.E.U16 R3, [R4.64] ;  /* 0x0000000604038981 */ /* 0x0000a8000c1e1500 */
[----:B0-----:R-:W2:Y:S04]  /*39a10*/  LDL.LU R5, [R1+0x424] ;  /* 0x0004240001057983 */ /* 0x001ea80000300800 */
[----:B------:R-:W0:Y:S02]  /*39a20*/  S2R R2, SR_TID.X ;  /* 0x0000000000027919 */ /* 0x000e240000002100 */
[----:B0-----:R-:W-:-:S05]  /*39a30*/  LOP3.LUT R2, R2, 0x3f, RZ, 0xc0, !PT ;  /* 0x0000003f02027812 */ /* 0x001fca00078ec0ff */
[----:B------:R-:W-:-:S05]  /*39a40*/  IMAD.SHL.U32 R2, R2, 0x2, RZ ;  /* 0x0000000202027824 */ /* 0x000fca00078e00ff */
[----:B------:R-:W-:-:S05]  /*39a50*/  LOP3.LUT R27, R2, 0x60, RZ, 0x3c, !PT ;  /* 0x00000060021b7812 */ /* 0x000fca00078e3cff */
[----:B--2---:R-:W-:Y:S01]  /*39a60*/  STS.U16 [R27+0x2c00], R5 ;  /* 0x002c00051b007388 */ /* 0x004fe20000000400 */
[----:B---3--:R-:W-:Y:S02]  /*39a70*/  STS.U16 [R27+0x2c80], R6 ;  /* 0x002c80061b007388 */ /* 0x008fe40000000400 */
[----:B------:R-:W-:Y:S02]  /*39a80*/  STS.U16 [R27+0x2d00], R7 ;  /* 0x002d00071b007388 */ /* 0x000fe40000000400 */
[----:B----4-:R-:W-:Y:S01]  /*39a90*/  STS.U16 [R27+0x2d80], R8 ;  /* 0x002d80081b007388 */ /* 0x010fe20000000400 */
        /* <DEDUP_REMOVED lines=16> */
[----:B------:R0:W-:Y:S04]  /*39ba0*/  STS.U16 [R27+0x7c00], R0 ;  /* 0x007c00001b007388 */ /* 0x0001e80000000400 */
[----:B------:R-:W-:Y:S01]  /*39bb0*/  STL [R1+0x7b4c], R3 ;  /* 0x007b4c0301007387 */ /* 0x000fe20000100800 */
[----:B0-----:R-:W-:-:S03]  /*39bc0*/  LOP3.LUT R0, R2, 0x70, RZ, 0x3c, !PT ;  /* 0x0000007002007812 */ /* 0x001fc600078e3cff */
[----:B------:R-:W2:Y:S04]  /*39bd0*/  LDL.LU R2, [R1+0x444] ;  /* 0x0004440001027983 */ /* 0x000ea80000300800 */
[----:B--2---:R0:W-:Y:S04]  /*39be0*/  STL [R1+0x7b6c], R2 ;  /* 0x007b6c0201007387 */ /* 0x0041e80000100800 */
[----:B0-----:R-:W2:Y:S04]  /*39bf0*/  LDL.LU R2, [R1+0x448] ;  /* 0x0004480001027983 */ /* 0x001ea80000300800 */
[----:B--2---:R0:W-:Y:S04]  /*39c00*/  STL [R1+0x7b70], R2 ;  /* 0x007b700201007387 */ /* 0x0041e80000100800 */
[----:B0-----:R-:W2:Y:S04]  /*39c10*/  LDL.LU R2, [R1+0x44c] ;  /* 0x00044c0001027983 */ /* 0x001ea80000300800 */
[----:B------:R-:W-:Y:S01]  /*39c20*/  STS.U16 [R27+0x7c80], R25 ;  /* 0x007c80191b007388 */ /* 0x000fe20000000400 */
[----:B------:R-:W-:Y:S03]  /*39c30*/  STS.U16 [R27+0x7d00], R26 ;  /* 0x007d001a1b007388 */ /* 0x000fe60000000400 */
[----:B--2---:R0:W-:Y:S04]  /*39c40*/  STL [R1+0x7b74], R2 ;  /* 0x007b740201007387 */ /* 0x0041e80000100800 */
[----:B0-----:R-:W2:Y:S01]  /*39c50*/  LDL.LU R2, [R1+0x450] ;  /* 0x0004500001027983 */ /* 0x001ea20000300800 */
[----:B------:R-:W3:Y:S02]  /*39c60*/  LDL.LU R3, [R1+0x440] ;  /* 0x0004400001037983 */ /* 0x000ee40000300800 */
[----:B------:R-:W4:Y:S02]  /*39c70*/  LDL.LU R4, [R1+0x42c] ;  /* 0x00042c0001047983 */ /* 0x000f240000300800 */
        /* <DEDUP_REMOVED lines=21> */
[----:B------:R0:W-:Y:S04]  /*39dd0*/  STS.U16 [R27+0x7d80], R29 ;  /* 0x007d801d1b007388 */ /* 0x0001e80000000400 */
[----:B------:R-:W3:Y:S01]  /*39de0*/  LDL.LU R26, [R1+0x26c] ;  /* 0x00026c00011a7983 */ /* 0x000ee20000300800 */
[----:B------:R1:W-:Y:S03]  /*39df0*/  STS.U16 [R0+0xe00], R28 ;  /* 0x000e001c00007388 */ /* 0x0003e60000000400 */
[----:B0-----:R-:W3:Y:S01]  /*39e00*/  LDL.LU R27, [R1+0x264] ;  /* 0x00026400011b7983 */ /* 0x001ee20000300800 */
[----:B------:R-:W3:Y:S02]  /*39e10*/  LDL.LU R29, [R1+0x25c] ;  /* 0x00025c00011d7983 */ /* 0x000ee40000300800 */
[----:B-1----:R-:W3:Y:S01]  /*39e20*/  LDL.LU R28, [R1+0x254] ;  /* 0x00025400011c7983 */ /* 0x002ee20000300800 */
[----:B--2---:R0:W-:Y:S04]  /*39e30*/  STS.U16 [R0+0xe80], R2 ;  /* 0x000e800200007388 */ /* 0x0041e80000000400 */
[----:B0-----:R-:W2:Y:S04]  /*39e40*/  LDL.LU R2, [R1+0x7b74] ;  /* 0x007b740001027983 */ /* 0x001ea80000300800 */
[----:B--2---:R0:W-:Y:S04]  /*39e50*/  STS.U16 [R0+0xf00], R2 ;  /* 0x000f000200007388 */ /* 0x0041e80000000400 */
[----:B0-----:R-:W2:Y:S04]  /*39e60*/  LDL.LU R2, [R1+0x7b70] ;  /* 0x007b700001027983 */ /* 0x001ea80000300800 */
[----:B--2---:R0:W-:Y:S04]  /*39e70*/  STS.U16 [R0+0xf80], R2 ;  /* 0x000f800200007388 */ /* 0x0041e80000000400 */
[----:B0-----:R-:W2:Y:S04]  /*39e80*/  LDL.LU R2, [R1+0x7b6c] ;  /* 0x007b6c0001027983 */ /* 0x001ea80000300800 */
[----:B--2---:R-:W-:Y:S01]  /*39e90*/  STS.U16 [R0+0x1e00], R2 ;  /* 0x001e000200007388 */ /* 0x004fe20000000400 */
[----:B---3--:R0:W-:Y:S03]  /*39ea0*/  STS.U16 [R0+0x1e80], R3 ;  /* 0x001e800300007388 */ /* 0x0081e60000000400 */
[----:B0-----:R-:W2:Y:S04]  /*39eb0*/  LDL.LU R3, [R1+0x1e4] ;  /* 0x0001e40001037983 */ /* 0x001ea80000300800 */
[----:B--2---:R0:W-:Y:S04]  /*39ec0*/  STL [R1+0x7b64], R3 ;  /* 0x007b640301007387 */ /* 0x0041e80000100800 */
[----:B0-----:R-:W2:Y:S04]  /*39ed0*/  LDL.LU R3, [R1+0x1ec] ;  /* 0x0001ec0001037983 */ /* 0x001ea80000300800 */
[----:B------:R-:W0:Y:S01]  /*39ee0*/  S2R R2, SR_TID.X ;  /* 0x0000000000027919 */ /* 0x000e220000002100 */
[----:B----4-:R-:W-:Y:S02]  /*39ef0*/  STS.U16 [R0+0x1f00], R4 ;  /* 0x001f000400007388 */ /* 0x010fe40000000400 */
        /* <DEDUP_REMOVED lines=14> */
[----:B------:R-:W-:Y:S04]  /*39fe0*/  STS.U16 [R0+0x5e80], R19 ;  /* 0x005e801300007388 */ /* 0x000fe80000000400 */
[----:B--2---:R1:W-:Y:S04]  /*39ff0*/  STL [R1+0x7b68], R3 ;  /* 0x007b680301007387 */ /* 0x0043e80000100800 */
[----:B-1----:R-:W2:Y:S01]  /*3a000*/  LDL.LU R3, [R1+0x1f0] ;  /* 0x0001f00001037983 */ /* 0x002ea20000300800 */
        /* <DEDUP_REMOVED lines=13> */
[----:B------:R0:W-:Y:S02]  /*3a0e0*/  STS.U16 [R0+0x5f80], R21 ;  /* 0x005f801500007388 */ /* 0x0001e40000000400 */
[----:B------:R-:W3:Y:S02]  /*3a0f0*/  LDL.LU R16, [R1+0x1b0] ;  /* 0x0001b00001107983 */ /* 0x000ee40000300800 */
[----:B------:R0:W-:Y:S01]  /*3a100*/  STS.U16 [R0+0x6e00], R22 ;  /* 0x006e001600007388 */ /* 0x0001e20000000400 */
[----:B------:R-:W3:Y:S04]  /*3a110*/  LDL.LU R17, [R1+0x1ac] ;  /* 0x0001ac0001117983 */ /* 0x000ee80000300800 */
[----:B------:R0:W-:Y:S01]  /*3a120*/  STS.U16 [R0+0x6e80], R23 ;  /* 0x006e801700007388 */ /* 0x0001e20000000400 */
[----:B------:R-:W3:Y:S02]  /*3a130*/  LDL.LU R18, [R1+0x1a8] ;  /* 0x0001a80001127983 */ /* 0x000ee40000300800 */
[----:B------:R0:W-:Y:S02]  /*3a140*/  STS.U16 [R0+0x6f00], R24 ;  /* 0x006f001800007388 */ /* 0x0001e40000000400 */
[----:B------:R-:W3:Y:S01]  /*3a150*/  LDL.LU R19, [R1+0x1a4] ;  /* 0x0001a40001137983 */ /* 0x000ee20000300800 */
[----:B------:R-:W-:Y:S04]  /*3a160*/  STS.U16 [R0+0x6f80], R25 ;  /* 0x006f801900007388 */ /* 0x000fe80000000400 */
[----:B-1----:R-:W3:Y:S01]  /*3a170*/  LDL.LU R20, [R1+0x1a0] ;  /* 0x0001a00001147983 */ /* 0x002ee20000300800 */
[----:B------:R-:W-:Y:S02]  /*3a180*/  STS.U16 [R0+0x7e00], R26 ;  /* 0x007e001a00007388 */ /* 0x000fe40000000400 */
[----:B0-----:R-:W3:Y:S02]  /*3a190*/  LDL.LU R21, [R1+0x19c] ;  /* 0x00019c0001157983 */ /* 0x001ee40000300800 */
[----:B------:R-:W-:Y:S01]  /*3a1a0*/  STS.U16 [R0+0x7e80], R27 ;  /* 0x007e801b00007388 */ /* 0x000fe20000000400 */
[----:B------:R-:W3:Y:S01]  /*3a1b0*/  LDL.LU R22, [R1+0x198] ;  /* 0x0001980001167983 */ /* 0x000ee20000300800 */
[----:B------:R-:W-:-:S03]  /*3a1c0*/  LOP3.LUT R2, R2, 0x3f, RZ, 0xc0, !PT ;  /* 0x0000003f02027812 */ /* 0x000fc600078ec0ff */
[----:B------:R-:W-:Y:S01]  /*3a1d0*/  STS.U16 [R0+0x7f00], R29 ;  /* 0x007f001d00007388 */ /* 0x000fe20000000400 */
[----:B------:R-:W3:Y:S02]  /*3a1e0*/  LDL.LU R23, [R1+0x194] ;  /* 0x0001940001177983 */ /* 0x000ee40000300800 */
[----:B------:R0:W-:Y:S02]  /*3a1f0*/  STS.U16 [R0+0x7f80], R28 ;  /* 0x007f801c00007388 */ /* 0x0001e40000000400 */
[----:B------:R-:W3:Y:S02]  /*3a200*/  LDL.LU R24, [R1+0x190] ;  /* 0x0001900001187983 */ /* 0x000ee40000300800 */
[----:B------:R-:W-:Y:S01]  /*3a210*/  IMAD.SHL.U32 R2, R2, 0x2, RZ ;  /* 0x0000000202027824 */ /* 0x000fe200078e00ff */
[----:B0-----:R-:W3:Y:S01]  /*3a220*/  LDL.LU R28, [R1+0x18c] ;  /* 0x00018c00011c7983 */ /* 0x001ee20000300800 */
[----:B------:R-:W4:Y:S02]  /*3a230*/  LDL.LU R25, [R1+0x188] ;  /* 0x0001880001197983 */ /* 0x000f240000300800 */
[----:B------:R-:W4:Y:S02]  /*3a240*/  LDL.LU R26, [R1+0x184] ;  /* 0x00018400011a7983 */ /* 0x000f240000300800 */
[----:B------:R-:W4:Y:S01]  /*3a250*/  LDL.LU R27, [R1+0x180] ;  /* 0x00018000011b7983 */ /* 0x000f220000300800 */
[----:B------:R-:W4:Y:S01]  /*3a260*/  LDL.LU R29, [R1+0x17c] ;  /* 0x00017c00011d7983 */ /* 0x000f220000300800 */
[----:B------:R-:W-:Y:S02]  /*3a270*/  STL [R1+0x792c], R0 ;  /* 0x00792c0001007387 */ /* 0x000fe40000100800 */
[----:B------:R-:W-:Y:S02]  /*3a280*/  STL [R1+0x7adc], R0 ;  /* 0x007adc0001007387 */ /* 0x000fe40000100800 */
[----:B------:R0:W-:Y:S02]  /*3a290*/  STL [R1+0x7b50], R0 ;  /* 0x007b500001007387 */ /* 0x0001e40000100800 */
[----:B0-----:R-:W4:Y:S04]  /*3a2a0*/  LDL.LU R0, [R1+0x1e8] ;  /* 0x0001e80001007983 */ /* 0x001f280000300800 */
[----:B--2---:R0:W-:Y:S04]  /*3a2b0*/  STS.U16 [R2+0x8000], R3 ;  /* 0x0080000302007388 */ /* 0x0041e80000000400 */
[----:B0-----:R-:W2:Y:S04]  /*3a2c0*/  LDL.LU R3, [R1+0x7b68] ;  /* 0x007b680001037983 */ /* 0x001ea80000300800 */
[----:B---3--:R-:W-:Y:S04]  /*3a2d0*/  STS.U16 [R2+0xe400], R28 ;  /* 0x00e4001c02007388 */ /* 0x008fe80000000400 */
[----:B----4-:R-:W-:Y:S04]  /*3a2e0*/  STS.U16 [R2+0x8800], R0 ;  /* 0x0088000002007388 */ /* 0x010fe80000000400 */
[----:B--2---:R0:W-:Y:S04]  /*3a2f0*/  STS.U16 [R2+0x8400], R3 ;  /* 0x0084000302007388 */ /* 0x0041e80000000400 */
[----:B0-----:R-:W2:Y:S01]  /*3a300*/  LDL.LU R3, [R1+0x7b64] ;  /* 0x007b640001037983 */ /* 0x001ea20000300800 */
[----:B------:R-:W3:Y:S02]  /*3a310*/  LDL.LU R28, [R1+0x178] ;  /* 0x00017800011c7983 */ /* 0x000ee40000300800 */
[----:B------:R-:W4:Y:S02]  /*3a320*/  LDL.LU R0, [R1+0x16c] ;  /* 0x00016c0001007983 */ /* 0x000f240000300800 */
[----:B----4-:R0:W-:Y:S04]  /*3a330*/  STL [R1+0x7b5c], R0 ;  /* 0x007b5c0001007387 */ /* 0x0101e80000100800 */
[----:B0-----:R-:W4:Y:S04]  /*3a340*/  LDL.LU R0, [R1+0x174] ;  /* 0x0001740001007983 */ /* 0x001f280000300800 */
[----:B--2---:R-:W-:Y:S04]  /*3a350*/  STS.U16 [R2+0x8c00], R3 ;  /* 0x008c000302007388 */ /* 0x004fe80000000400 */
        /* <DEDUP_REMOVED lines=12> */
[----:B----4-:R0:W-:Y:S04]  /*3a420*/  STL [R1+0x7b60], R0 ;  /* 0x007b600001007387 */ /* 0x0101e80000100800 */
[----:B0-----:R-:W2:Y:S01]  /*3a430*/  LDL.LU R0, [R1+0x164] ;  /* 0x0001640001007983 */ /* 0x001ea20000300800 */
        /* <DEDUP_REMOVED lines=22> */
[----:B---3--:R-:W3:Y:S01]  /*3a5a0*/  LDL.LU R19, [R1+0x124] ;  /* 0x0001240001137983 */ /* 0x008ee20000300800 */
[----:B------:R-:W3:Y:S03]  /*3a5b0*/  LDL.LU R20, [R1+0x120] ;  /* 0x0001200001147983 */ /* 0x000ee60000300800 */
[----:B------:R0:W-:Y:S01]  /*3a5c0*/  STS.U16 [R2+0xe800], R25 ;  /* 0x00e8001902007388 */ /* 0x0001e20000000400 */
[----:B------:R-:W3:Y:S03]  /*3a5d0*/  LDL.LU R21, [R1+0x11c] ;  /* 0x00011c0001157983 */ /* 0x000ee60000300800 */
[----:B------:R1:W-:Y:S04]  /*3a5e0*/  STS.U16 [R2+0xd800], R22 ;  /* 0x00d8001602007388 */ /* 0x0003e80000000400 */
[----:B------:R1:W-:Y:S04]  /*3a5f0*/  STS.U16 [R2+0xdc00], R23 ;  /* 0x00dc001702007388 */ /* 0x0003e80000000400 */
[----:B------:R1:W-:Y:S04]  /*3a600*/  STS.U16 [R2+0xe000], R24 ;  /* 0x00e0001802007388 */ /* 0x0003e80000000400 */
[----:B------:R1:W-:Y:S04]  /*3a610*/  STS.U16 [R2+0xec00], R26 ;  /* 0x00ec001a02007388 */ /* 0x0003e80000000400 */
[----:B------:R1:W-:Y:S04]  /*3a620*/  STS.U16 [R2+0xf000], R27 ;  /* 0x00f0001b02007388 */ /* 0x0003e80000000400 */
[----:B0-----:R-:W3:Y:S01]  /*3a630*/  LDL.LU R25, [R1+0x118] ;  /* 0x0001180001197983 */ /* 0x001ee20000300800 */
[----:B-1----:R-:W3:Y:S02]  /*3a640*/  LDL.LU R22, [R1+0x114] ;  /* 0x0001140001167983 */ /* 0x002ee40000300800 */
[----:B------:R-:W3:Y:S01]  /*3a650*/  LDL.LU R23, [R1+0x110] ;  /* 0x0001100001177983 */ /* 0x000ee20000300800 */
[----:B------:R-:W3:Y:S01]  /*3a660*/  LDL.LU R24, [R1+0x10c] ;  /* 0x00010c0001187983 */ /* 0x000ee20000300800 */
[----:B------:R-:W3:Y:S03]  /*3a670*/  LDL.LU R26, [R1+0x108] ;  /* 0x00010800011a7983 */ /* 0x000ee60000300800 */
[----:B------:R0:W-:Y:S01]  /*3a680*/  STS.U16 [R2+0xf800], R28 ;  /* 0x00f8001c02007388 */ /* 0x0001e20000000400 */
[----:B------:R-:W3:Y:S03]  /*3a690*/  LDL.LU R27, [R1+0x104] ;  /* 0x00010400011b7983 */ /* 0x000ee60000300800 */
[----:B0-----:R-:W3:Y:S04]  /*3a6a0*/  LDL.LU R28, [R1+0x100] ;  /* 0x00010000011c7983 */ /* 0x001ee80000300800 */
[----:B--2---:R0:W-:Y:S04]  /*3a6b0*/  STS.U16 [R2+0xfc00], R0 ;  /* 0x00fc000002007388 */ /* 0x0041e80000000400 */
[----:B0-----:R-:W2:Y:S04]  /*3a6c0*/  LDL.LU R0, [R1+0x7b60] ;  /* 0x007b600001007983 */ /* 0x001ea80000300800 */
[----:B------:R0:W-:Y:S02]  /*3a6d0*/  STS.U16 [R2+0xf400], R29 ;  /* 0x00f4001d02007388 */ /* 0x0001e40000000400 */
[----:B0-----:R-:W-:-:S02]  /*3a6e0*/  LOP3.LUT R29, R2, 0x10, RZ, 0x3c, !PT ;  /* 0x00000010021d7812 */ /* 0x001fc400078e3cff */
[----:B------:R-:W3:Y:S04]  /*3a6f0*/  LDL.LU R2, [R1+0x170] ;  /* 0x0001700001027983 */ /* 0x000ee80000300800 */
[----:B--2---:R0:W-:Y:S04]  /*3a700*/  STS.U16 [R29+0x8080], R0 ;  /* 0x008080001d007388 */ /* 0x0041e80000000400 */
[----:B0-----:R-:W2:Y:S04]  /*3a710*/  LDL.LU R0, [R1+0x7b5c] ;  /* 0x007b5c0001007983 */ /* 0x001ea80000300800 */
[----:B---3--:R-:W-:Y:S04]  /*3a720*/  STS.U16 [R29+0x8480], R2 ;  /* 0x008480021d007388 */ /* 0x008fe80000000400 */
[----:B--2---:R-:W-:Y:S01]  /*3a730*/  STS.U16 [R29+0x8880], R0 ;  /* 0x008880001d007388 */ /* 0x004fe20000000400 */
        /* <DEDUP_REMOVED lines=27> */
[----:B------:R-:W3:Y:S02]  /*3a8f0*/  LDL.LU R28, [R1+0xf8] ;  /* 0x0000f800011c7983 */ /* 0x000ee40000300800 */
[----:B------:R-:W4:Y:S01]  /*3a900*/  LDL.LU R2, [R1+0xe4] ;  /* 0x0000e40001027983 */ /* 0x000f220000300800 */
[----:B------:R-:W0:Y:S01]  /*3a910*/  S2R R25, SR_TID.X ;  /* 0x0000000000197919 */ /* 0x000e220000002100 */
        /* <DEDUP_REMOVED lines=20> */
[----:B------:R-:W4:Y:S01]  /*3aa60*/  LDL.LU R24, [R1+0xa0] ;  /* 0x0000a00001187983 */ /* 0x000f220000300800 */
[----:B0-----:R-:W-:-:S02]  /*3aa70*/  LOP3.LUT R5, R25, 0x3f, RZ, 0xc0, !PT ;  /* 0x0000003f19057812 */ /* 0x001fc400078ec0ff */
[----:B------:R-:W4:Y:S01]  /*3aa80*/  LDL.LU R25, [R1+0x9c] ;  /* 0x00009c0001197983 */ /* 0x000f220000300800 */
[----:B------:R-:W4:Y:S02]  /*3aa90*/  LDL.LU R26, [R1+0x98] ;  /* 0x00009800011a7983 */ /* 0x000f240000300800 */
[----:B------:R-:W4:Y:S02]  /*3aaa0*/  LDL.LU R27, [R1+0x94] ;  /* 0x00009400011b7983 */ /* 0x000f240000300800 */
[----:B------:R-:W-:Y:S01]  /*3aab0*/  IMAD.SHL.U32 R7, R5, 0x2, RZ ;  /* 0x0000000205077824 */ /* 0x000fe200078e00ff */
[----:B------:R0:W-:Y:S04]  /*3aac0*/  STL [R1+0x7b54], R5 ;  /* 0x007b540501007387 */ /* 0x0001e80000100800 */
[----:B0-----:R-:W0:Y:S02]  /*3aad0*/  S2R R5, SR_TID.X ;  /* 0x0000000000057919 */ /* 0x001e240000002100 */
[----:B0-----:R-:W-:-:S05]  /*3aae0*/  LOP3.LUT R5, R5, 0x3f, RZ, 0xc0, !PT ;  /* 0x0000003f05057812 */ /* 0x001fca00078ec0ff */
[----:B------:R-:W-:-:S05]  /*3aaf0*/  IMAD.SHL.U32 R5, R5, 0x2, RZ ;  /* 0x0000000205057824 */ /* 0x000fca00078e00ff */
[----:B------:R-:W-:-:S05]  /*3ab00*/  LOP3.LUT R5, R5, 0x10, RZ, 0x3c, !PT ;  /* 0x0000001005057812 */ /* 0x000fca00078e3cff */
[----:B--2---:R0:W-:Y:S01]  /*3ab10*/  STS.U16 [R5+0xf480], R29 ;  /* 0x00f4801d05007388 */ /* 0x0041e20000000400 */
[----:B---3--:R1:W-:Y:S02]  /*3ab20*/  STS.U16 [R5+0xf880], R28 ;  /* 0x00f8801c05007388 */ /* 0x0083e40000000400 */
[----:B----4-:R2:W-:Y:S01]  /*3ab30*/  STS.U16 [R5+0xfc80], R2 ;  /* 0x00fc800205007388 */ /* 0x0105e20000000400 */
[----:B0-----:R-:W3:Y:S01]  /*3ab40*/  LDL.LU R29, [R1+0x90] ;  /* 0x00009000011d7983 */ /* 0x001ee20000300800 */
[----:B-1----:R-:W4:Y:S03]  /*3ab50*/  LDL.LU R28, [R1+0x8c] ;  /* 0x00008c00011c7983 */ /* 0x002f260000300800 */
[----:B--2---:R-:W2:Y:S01]  /*3ab60*/  LDL.LU R5, [R1+0x84] ;  /* 0x0000840001057983 */ /* 0x004ea20000300800 */
[----:B------:R-:W-:-:S05]  /*3ab70*/  LOP3.LUT R7, R7, 0x20, RZ, 0x3c, !PT ;  /* 0x0000002007077812 */ /* 0x000fca00078e3cff */
        /* <DEDUP_REMOVED lines=11> */
[----:B--2---:R0:W-:Y:S04]  /*3ac30*/  STL [R1+0x7b58], R5 ;  /* 0x007b580501007387 */ /* 0x0041e80000100800 */
[----:B0-----:R-:W2:Y:S01]  /*3ac40*/  LDL.LU R5, [R1+0x88] ;  /* 0x0000880001057983 */ /* 0x001ea20000300800 */
        /* <DEDUP_REMOVED lines=8> */
[----:B------:R-:W2:Y:S03]  /*3acd0*/  LDL.LU R13, [R1+0x60] ;  /* 0x00006000010d7983 */ /* 0x000ea60000300800 */
[----:B------:R0:W-:Y:S01]  /*3ace0*/  STS.U16 [R7+0xad00], R15 ;  /* 0x00ad000f07007388 */ /* 0x0001e20000000400 */
[----:B------:R-:W2:Y:S02]  /*3acf0*/  LDL.LU R14, [R1+0x5c] ;  /* 0x00005c00010e7983 */ /* 0x000ea40000300800 */
[----:B------:R1:W-:Y:S02]  /*3ad00*/  STS.U16 [R7+0xb100], R16 ;  /* 0x00b1001007007388 */ /* 0x0003e40000000400 */
[----:B------:R1:W-:Y:S01]  /*3ad10*/  STS.U16 [R7+0xb500], R17 ;  /* 0x00b5001107007388 */ /* 0x0003e20000000400 */
[----:B------:R3:W-:Y:S01]  /*3ad20*/  STS.U16 [R7+0xb900], R18 ;  /* 0x00b9001207007388 */ /* 0x0007e20000000400 */
[----:B------:R4:W-:Y:S02]  /*3ad30*/  STS.U16 [R7+0xbd00], R19 ;  /* 0x00bd001307007388 */ /* 0x0009e40000000400 */
[----:B------:R4:W-:Y:S01]  /*3ad40*/  STS.U16 [R7+0xc100], R20 ;  /* 0x00c1001407007388 */ /* 0x0009e20000000400 */
[----:B0-----:R-:W2:Y:S01]  /*3ad50*/  LDL.LU R15, [R1+0x58] ;  /* 0x00005800010f7983 */ /* 0x001ea20000300800 */
[----:B-1----:R-:W2:Y:S02]  /*3ad60*/  LDL.LU R16, [R1+0x54] ;  /* 0x0000540001107983 */ /* 0x002ea40000300800 */
[----:B------:R-:W2:Y:S01]  /*3ad70*/  LDL.LU R17, [R1+0x50] ;  /* 0x0000500001117983 */ /* 0x000ea20000300800 */
[----:B---3--:R-:W3:Y:S01]  /*3ad80*/  LDL.LU R18, [R1+0x3c] ;  /* 0x00003c0001127983 */ /* 0x008ee20000300800 */
[----:B----4-:R-:W4:Y:S02]  /*3ad90*/  LDL.LU R19, [R1+0x38] ;  /* 0x0000380001137983 */ /* 0x010f240000300800 */
[----:B------:R0:W-:Y:S02]  /*3ada0*/  STS.U16 [R7+0xc500], R21 ;  /* 0x00c5001507007388 */ /* 0x0001e40000000400 */
[----:B------:R-:W3:Y:S01]  /*3adb0*/  LDL.LU R20, [R1+0x34] ;  /* 0x0000340001147983 */ /* 0x000ee20000300800 */
[----:B------:R1:W-:Y:S01]  /*3adc0*/  STS.U16 [R7+0xc900], R22 ;  /* 0x00c9001607007388 */ /* 0x0003e20000000400 */
[----:B------:R1:W-:Y:S02]  /*3add0*/  STS.U16 [R7+0xcd00], R23 ;  /* 0x00cd001707007388 */ /* 0x0003e40000000400 */
[----:B------:R1:W-:Y:S02]  /*3ade0*/  STS.U16 [R7+0xd100], R24 ;  /* 0x00d1001807007388 */ /* 0x0003e40000000400 */
[----:B------:R1:W-:Y:S01]  /*3adf0*/  STS.U16 [R7+0xd500], R25 ;  /* 0x00d5001907007388 */ /* 0x0003e20000000400 */
[----:B------:R1:W-:Y:S04]  /*3ae00*/  STS.U16 [R7+0xd900], R26 ;  /* 0x00d9001a07007388 */ /* 0x0003e80000000400 */
[----:B0-----:R-:W3:Y:S01]  /*3ae10*/  LDL.LU R21, [R1+0x30] ;  /* 0x0000300001157983 */ /* 0x001ee20000300800 */
[----:B-1----:R-:W3:Y:S03]  /*3ae20*/  LDL.LU R22, [R1+0x2c] ;  /* 0x00002c0001167983 */ /* 0x002ee60000300800 */
[----:B------:R-:W3:Y:S04]  /*3ae30*/  LDL.LU R23, [R1+0x28] ;  /* 0x0000280001177983 */ /* 0x000ee80000300800 */
[----:B------:R-:W3:Y:S01]  /*3ae40*/  LDL.LU R24, [R1+0x24] ;  /* 0x0000240001187983 */ /* 0x000ee20000300800 */
[----:B------:R-:W3:Y:S02]  /*3ae50*/  LDL.LU R25, [R1+0x20] ;  /* 0x0000200001197983 */ /* 0x000ee40000300800 */
[----:B------:R0:W-:Y:S02]  /*3ae60*/  STS.U16 [R7+0xdd00], R27 ;  /* 0x00dd001b07007388 */ /* 0x0001e40000000400 */
[----:B------:R-:W3:Y:S01]  /*3ae70*/  LDL.LU R26, [R1+0x1c] ;  /* 0x00001c00011a7983 */ /* 0x000ee20000300800 */
[----:B------:R1:W-:Y:S01]  /*3ae80*/  STS.U16 [R7+0xe100], R29 ;  /* 0x00e1001d07007388 */ /* 0x0003e20000000400 */
[----:B------:R1:W-:Y:S03]  /*3ae90*/  STS.U16 [R7+0xe500], R28 ;  /* 0x00e5001c07007388 */ /* 0x0003e60000000400 */
[----:B0-----:R-:W3:Y:S01]  /*3aea0*/  LDL.LU R27, [R1+0x18] ;  /* 0x00001800011b7983 */ /* 0x001ee20000300800 */
[----:B-1----:R-:W3:Y:S02]  /*3aeb0*/  LDL.LU R29, [R1+0x14] ;  /* 0x00001400011d7983 */ /* 0x002ee40000300800 */
[----:B------:R-:W3:Y:S01]  /*3aec0*/  LDL.LU R28, [R1+0x10] ;  /* 0x00001000011c7983 */ /* 0x000ee20000300800 */
[----:B------:R-:W3:Y:S04]  /*3aed0*/  LDL.LU R2, [R1+0xc] ;  /* 0x00000c0001027983 */ /* 0x000ee80000300800 */
[----:B------:R-:W3:Y:S04]  /*3aee0*/  LDL.LU R4, [R1+0x8] ;  /* 0x0000080001047983 */ /* 0x000ee80000300800 */
[----:B--2---:R0:W-:Y:S04]  /*3aef0*/  STS.U16 [R7+0xe900], R5 ;  /* 0x00e9000507007388 */ /* 0x0041e80000000400 */
[----:B0-----:R-:W2:Y:S04]  /*3af00*/  LDL.LU R5, [R1+0x7b58] ;  /* 0x007b580001057983 */ /* 0x001ea80000300800 */
[----:B--2---:R0:W-:Y:S04]  /*3af10*/  STS.U16 [R7+0xed00], R5 ;  /* 0x00ed000507007388 */ /* 0x0041e80000000400 */
[----:B0-----:R-:W2:Y:S01]  /*3af20*/  LDL.LU R5, [R1+0x7b54] ;  /* 0x007b540001057983 */ /* 0x001ea20000300800 */
[----:B------:R0:W-:Y:S02]  /*3af30*/  STS.U16 [R7+0xf100], R0 ;  /* 0x00f1000007007388 */ /* 0x0001e40000000400 */
[----:B------:R1:W-:Y:S02]  /*3af40*/  STS.U16 [R7+0xf500], R3 ;  /* 0x00f5000307007388 */ /* 0x0003e40000000400 */
[----:B------:R3:W-:Y:S01]  /*3af50*/  STS.U16 [R7+0xf900], R6 ;  /* 0x00f9000607007388 */ /* 0x0007e20000000400 */
[----:B------:R4:W-:Y:S04]  /*3af60*/  STS.U16 [R7+0xfd00], R8 ;  /* 0x00fd000807007388 */ /* 0x0009e80000000400 */
[----:B0-----:R-:W2:Y:S01]  /*3af70*/  LDL.LU R0, [R1+0x7b50] ;  /* 0x007b500001007983 */ /* 0x001ea20000300800 */
[----:B-1----:R-:W2:Y:S02]  /*3af80*/  LDL.LU R3, [R1+0x7b4c] ;  /* 0x007b4c0001037983 */ /* 0x002ea40000300800 */
[----:B---3--:R-:W3:Y:S02]  /*3af90*/  LDL.LU R6, [R1+0x7b48] ;  /* 0x007b480001067983 */ /* 0x008ee40000300800 */
[----:B----4-:R-:W3:Y:S01]  /*3afa0*/  LDL.LU R7, [R1+0x7b44] ;  /* 0x007b440001077983 */ /* 0x010ee20000300800 */
[----:B------:R-:W3:Y:S01]  /*3afb0*/  LDL.LU R8, [R1+0x7b40] ;  /* 0x007b400001087983 */ /* 0x000ee20000300800 */
[----:B--2---:R-:W-:-:S05]  /*3afc0*/  IMAD.SHL.U32 R5, R5, 0x2, RZ ;  /* 0x0000000205057824 */ /* 0x004fca00078e00ff */
[----:B------:R-:W-:-:S05]  /*3afd0*/  LOP3.LUT R5, R5, 0x30, RZ, 0x3c, !PT ;  /* 0x0000003005057812 */ /* 0x000fca00078e3cff */
[----:B------:R0:W-:Y:S01]  /*3afe0*/  STS.U16 [R5+0x8180], R9 ;  /* 0x0081800905007388 */ /* 0x0001e20000000400 */
[----:B------:R1:W-:Y:S02]  /*3aff0*/  STS.U16 [R5+0x8580], R10 ;  /* 0x0085800a05007388 */ /* 0x0003e40000000400 */
[----:B------:R2:W-:Y:S02]  /*3b000*/  STS.U16 [R5+0x8980], R11 ;  /* 0x0089800b05007388 */ /* 0x0005e40000000400 */
[----:B------:R3:W-:Y:S01]  /*3b010*/  STS.U16 [R5+0x8d80], R12 ;  /* 0x008d800c05007388 */ /* 0x0007e20000000400 */
[----:B------:R3:W-:Y:S01]  /*3b020*/  STS.U16 [R5+0x9180], R13 ;  /* 0x0091800d05007388 */ /* 0x0007e20000000400 */
[----:B------:R3:W-:Y:S03]  /*3b030*/  STS.U16 [R5+0x9580], R14 ;  /* 0x0095800e05007388 */ /* 0x0007e60000000400 */
[----:B0-----:R-:W4:Y:S01]  /*3b040*/  LDL.LU R9, [R1+0x7b3c] ;  /* 0x007b3c0001097983 */ /* 0x001f220000300800 */
[----:B-1----:R-:W4:Y:S02]  /*3b050*/  LDL.LU R10, [R1+0x7b38] ;  /* 0x007b3800010a7983 */ /* 0x002f240000300800 */
[----:B--2---:R-:W2:Y:S02]  /*3b060*/  LDL.LU R11, [R1+0x7b34] ;  /* 0x007b3400010b7983 */ /* 0x004ea40000300800 */
[----:B---3--:R-:W3:Y:S01]  /*3b070*/  LDL.LU R12, [R1+0x7b30] ;  /* 0x007b3000010c7983 */ /* 0x008ee20000300800 */
        /* <DEDUP_REMOVED lines=28> */
[----:B------:R1:W-:Y:S01]  /*3b240*/  STS.U16 [R5+0xd180], R28 ;  /* 0x00d1801c05007388 */ /* 0x0003e20000000400 */
[----:B0-----:R-:W2:Y:S01]  /*3b250*/  LDL.LU R27, [R1+0x7af4] ;  /* 0x007af400011b7983 */ /* 0x001ea20000300800 */
[----:B-1----:R-:W2:Y:S02]  /*3b260*/  LDL.LU R29, [R1+0x7af0] ;  /* 0x007af000011d7983 */ /* 0x002ea40000300800 */
[----:B------:R-:W2:Y:S02]  /*3b270*/  LDL.LU R28, [R1+0x7aec] ;  /* 0x007aec00011c7983 */ /* 0x000ea40000300800 */
[----:B------:R-:W-:Y:S01]  /*3b280*/  STS.U16 [R5+0xd580], R2 ;  /* 0x00d5800205007388 */ /* 0x000fe20000000400 */
[----:B------:R-:W-:Y:S04]  /*3b290*/  STS.U16 [R5+0xd980], R4 ;  /* 0x00d9800405007388 */ /* 0x000fe80000000400 */
[----:B--2---:R0:W-:Y:S01]  /*3b2a0*/  STS.U16 [R5+0xdd80], R28 ;  /* 0x00dd801c05007388 */ /* 0x0041e20000000400 */
[----:B------:R1:W-:Y:S02]  /*3b2b0*/  STS.U16 [R5+0xe180], R29 ;  /* 0x00e1801d05007388 */ /* 0x0003e40000000400 */
[----:B------:R-:W-:Y:S02]  /*3b2c0*/  STS.U16 [R5+0xe580], R27 ;  /* 0x00e5801b05007388 */ /* 0x000fe40000000400 */
[----:B------:R-:W-:Y:S01]  /*3b2d0*/  STS.U16 [R5+0xe980], R26 ;  /* 0x00e9801a05007388 */ /* 0x000fe20000000400 */
[----:B------:R-:W-:Y:S04]  /*3b2e0*/  STS.U16 [R5+0xed80], R25 ;  /* 0x00ed801905007388 */ /* 0x000fe80000000400 */
[----:B0-----:R-:W2:Y:S01]  /*3b2f0*/  LDL.LU R28, [R1+0x7ae8] ;  /* 0x007ae800011c7983 */ /* 0x001ea20000300800 */
[----:B-1----:R-:W2:Y:S02]  /*3b300*/  LDL.LU R29, [R1+0x7ae4] ;  /* 0x007ae400011d7983 */ /* 0x002ea40000300800 */
[----:B------:R-:W-:Y:S02]  /*3b310*/  STL [R1+0x7994], R27 ;  /* 0x0079941b01007387 */ /* 0x000fe40000100800 */
[----:B------:R-:W-:Y:S01]  /*3b320*/  STL [R1+0x799c], R27 ;  /* 0x00799c1b01007387 */ /* 0x000fe20000100800 */
[----:B------:R-:W-:Y:S01]  /*3b330*/  STL [R1+0x79a4], R27 ;  /* 0x0079a41b01007387 */ /* 0x000fe20000100800 */
[----:B------:R-:W-:Y:S02]  /*3b340*/  STL [R1+0x79a8], R27 ;  /* 0x0079a81b01007387 */ /* 0x000fe40000100800 */
[----:B------:R-:W-:Y:S02]  /*3b350*/  STL [R1+0x79ac], R27 ;  /* 0x0079ac1b01007387 */ /* 0x000fe40000100800 */
[----:B------:R-:W-:Y:S01]  /*3b360*/  STL [R1+0x79b4], R27 ;  /* 0x0079b41b01007387 */ /* 0x000fe20000100800 */
[----:B------:R-:W-:Y:S04]  /*3b370*/  STS.U16 [R5+0xf180], R24 ;  /* 0x00f1801805007388 */ /* 0x000fe80000000400 */
[----:B------:R-:W-:Y:S01]  /*3b380*/  STL [R1+0x7990], R26 ;  /* 0x0079901a01007387 */ /* 0x000fe20000100800 */
[----:B------:R-:W-:Y:S02]  /*3b390*/  STS.U16 [R5+0xf580], R23 ;  /* 0x00f5801705007388 */ /* 0x000fe40000000400 */
[----:B------:R-:W-:Y:S02]  /*3b3a0*/  STL [R1+0x7998], R26 ;  /* 0x0079981a01007387 */ /* 0x000fe40000100800 */
[----:B------:R-:W-:Y:S01]  /*3b3b0*/  STS.U16 [R5+0xf980], R22 ;  /* 0x00f9801605007388 */ /* 0x000fe20000000400 */
[----:B------:R-:W-:Y:S04]  /*3b3c0*/  STL [R1+0x79a0], R26 ;  /* 0x0079a01a01007387 */ /* 0x000fe80000100800 */
[----:B------:R0:W-:Y:S01]  /*3b3d0*/  STS.U16 [R5+0xfd80], R17 ;  /* 0x00fd801105007388 */ /* 0x0001e20000000400 */
[----:B------:R-:W2:Y:S03]  /*3b3e0*/  LDL R4, [R1+0x2cd4] ;  /* 0x002cd40001047983 */ /* 0x000ea60000100800 */
[----:B0-----:R-:W2:Y:S01]  /*3b3f0*/  LDL R5, [R1+0x25d4] ;  /* 0x0025d40001057983 */ /* 0x001ea20000100800 */
[----:B------:R-:W-:Y:S01]  /*3b400*/  PRMT R0, RZ, 0x7610, R0 ;  /* 0x00007610ff007816 */ /* 0x000fe20000000000 */
[----:B------:R-:W3:Y:S05]  /*3b410*/  LDL.LU R2, [R1+0x2d98] ;  /* 0x002d980001027983 */ /* 0x000eea0000300800 */
[----:B--2---:R-:W2:Y:S04]  /*3b420*/  @!P0 LDG.E.U16 R0, [R4.64] ;  /* 0x0000000604008981 */ /* 0x004ea8000c1e1500 */
        /* <DEDUP_REMOVED lines=8> */
[----:B---3--:R-:W-:Y:S01]  /*3b4b0*/  STS.U16 [R28+0xa200], R12 ;  /* 0x00a2000c1c007388 */ /* 0x008fe20000000400 */
[----:B------:R-:W-:Y:S02]  /*3b4c0*/  STS.U16 [R28+0xa600], R11 ;  /* 0x00a6000b1c007388 */ /* 0x000fe40000000400 */
[----:B----4-:R-:W-:Y:S02]  /*3b4d0*/  STS.U16 [R28+0xaa00], R10 ;  /* 0x00aa000a1c007388 */ /* 0x010fe40000000400 */
[----:B------:R-:W-:Y:S01]  /*3b4e0*/  STS.U16 [R28+0xae00], R9 ;  /* 0x00ae00091c007388 */ /* 0x000fe20000000400 */
[----:B------:R-:W-:Y:S01]  /*3b4f0*/  STS.U16 [R28+0xb200], R8 ;  /* 0x00b200081c007388 */ /* 0x000fe20000000400 */
[----:B------:R-:W-:Y:S02]  /*3b500*/  STS.U16 [R28+0xb600], R7 ;  /* 0x00b600071c007388 */ /* 0x000fe40000000400 */
[----:B------:R-:W-:Y:S02]  /*3b510*/  STS.U16 [R28+0xba00], R6 ;  /* 0x00ba00061c007388 */ /* 0x000fe40000000400 */
[----:B------:R0:W-:Y:S02]  /*3b520*/  STS.U16 [R28+0xbe00], R3 ;  /* 0x00be00031c007388 */ /* 0x0001e40000000400 */
[----:B0-----:R-:W3:Y:S04]  /*3b530*/  LDL.LU R28, [R1+0x7ae0] ;  /* 0x007ae000011c7983 */ /* 0x001ee80000300800 */
        /* <DEDUP_REMOVED lines=18> */
[----:B----4-:R0:W-:Y:S04]  /*3b660*/  STL [R1+0x168], R29 ;  /* 0x0001681d01007387 */ /* 0x0101e80000100800 */
[----:B0-----:R-:W4:Y:S01]  /*3b670*/  LDL.LU R29, [R1+0x7ad4] ;  /* 0x007ad400011d7983 */ /* 0x001f220000300800 */
        /* <DEDUP_REMOVED lines=623> */
[----:B------:R-:W-:-:S02]  /*3dd70*/  PRMT R0, RZ, 0x7610, R0 ;  /* 0x00007610ff007816 */ /* 0x000fc40000000000 */
        /* <DEDUP_REMOVED lines=15> */
[----:B------:R-:W-:-:S02]  /*3de70*/  PRMT R28, RZ, 0x7610, R28 ;  /* 0x00007610ff1c7816 */ /* 0x000fc4000000001c */
[----:B---3--:R-:W-:-:S04]  /*3de80*/  @!P0 LOP3.LUT R5, R5, R4, RZ, 0x3c, !PT ;  /* 0x0000000405058212 */ /* 0x008fc800078e3cff */
[----:B------:R-:W-:-:S04]  /*3de90*/  @!P0 LOP3.LUT R4, R5, R4, RZ, 0x3c, !PT ;  /* 0x0000000405048212 */ /* 0x000fc800078e3cff */
[----:B------:R-:W-:-:S05]  /*3dea0*/  @!P0 LOP3.LUT R5, R5, R4, RZ, 0x3c, !PT ;  /* 0x0000000405058212 */ /* 0x000fca00078e3cff */
[----:B------:R-:W3:Y:S04]  /*3deb0*/  @!P0 LDG.E.U16 R28, [R4.64] ;  /* 0x00000006041c8981 */ /* 0x000ee8000c1e1500 */
[----:B---3--:R0:W-:Y:S04]  /*3dec0*/  STL [R1+0x38], R28 ;  /* 0x0000381c01007387 */ /* 0x0081e80000100800 */
[----:B0-----:R-:W3:Y:S01]  /*3ded0*/  LDL.LU R28, [R1+0x79b8] ;  /* 0x0079b800011c7983 */ /* 0x001ee20000300800 */
[----:B------:R-:W3:Y:S02]  /*3dee0*/  LDL R4, [R1+0x2748] ;  /* 0x0027480001047983 */ /* 0x000ee40000100800 */
[----:B------:R-:W3:Y:S01]  /*3def0*/  LDL R5, [R1+0x274c] ;  /* 0x00274c0001057983 */ /* 0x000ee20000100800 */
[----:B--2---:R-:W-:-:S02]  /*3df00*/  PRMT R29, RZ, 0x7610, R29 ;  /* 0x00007610ff1d7816 */ /* 0x004fc4000000001d */
[----:B---3--:R-:W-:-:S04]  /*3df10*/  @!P0 LOP3.LUT R5, R5, R4, RZ, 0x3c, !PT ;  /* 0x0000000405058212 */ /* 0x008fc800078e3cff */
[----:B------:R-:W-:-:S04]  /*3df20*/  @!P0 LOP3.LUT R4, R5, R4, RZ, 0x3c, !PT ;  /* 0x0000000405048212 */ /* 0x000fc800078e3cff */
[----:B------:R-:W-:-:S05]  /*3df30*/  @!P0 LOP3.LUT R5, R5, R4, RZ, 0x3c, !PT ;  /* 0x0000000405058212 */ /* 0x000fca00078e3cff */
[----:B------:R0:W2:Y:S04]  /*3df40*/  @!P0 LDG.E.U16 R29, [R4.64] ;  /* 0x00000006041d8981 */ /* 0x0000a8000c1e1500 */
[----:B0-----:R-:W3:Y:S04]  /*3df50*/  LDL R4, [R1+0x2720] ;  /* 0x0027200001047983 */ /* 0x001ee80000100800 */
[----:B------:R-:W3:Y:S01]  /*3df60*/  LDL R5, [R1+0x2724] ;  /* 0x0027240001057983 */ /* 0x000ee20000100800 */
[----:B------:R-:W-:Y:S02]  /*3df70*/  PRMT R27, RZ, 0x7610, R27 ;  /* 0x00007610ff1b7816 */ /* 0x000fe4000000001b */
[----:B---3--:R-:W-:-:S04]  /*3df80*/  @!P0 LOP3.LUT R5, R5, R4, RZ, 0x3c, !PT ;  /* 0x0000000405058212 */ /* 0x008fc800078e3cff */
[----:B------:R-:W-:-:S04]  /*3df90*/  @!P0 LOP3.LUT R4, R5, R4, RZ, 0x3c, !PT ;  /* 0x0000000405048212 */ /* 0x000fc800078e3cff */
[----:B------:R-:W-:-:S05]  /*3dfa0*/  @!P0 LOP3.LUT R5, R5, R4, RZ, 0x3c, !PT ;  /* 0x0000000405058212 */ /* 0x000fca00078e3cff */
[----:B------:R-:W3:Y:S04]  /*3dfb0*/  @!P0 LDG.E.U16 R27, [R4.64] ;  /* 0x00000006041b8981 */ /* 0x000ee8000c1e1500 */
[----:B--2---:R-:W-:Y:S04]  /*3dfc0*/  STL [R1+0x791c], R29 ;  /* 0x00791c1d01007387 */ /* 0x004fe80000100800 */
[----:B---3--:R0:W-:Y:S04]  /*3dfd0*/  STL [R1+0x30], R27 ;  /* 0x0000301b01007387 */ /* 0x0081e80000100800 */
        /* <DEDUP_REMOVED lines=25> */
[----:B------:R0:W3:Y:S04]  /*3e170*/  @!P0 LDG.E.U16 R28, [R4.64] ;  /* 0x00000006041c8981 */ /* 0x0000e8000c1e1500 */
[----:B0-----:R-:W3:Y:S04]  /*3e180*/  LDL R4, [R1+0x26e0] ;  /* 0x0026e00001047983 */ /* 0x001ee80000100800 */
[----:B------:R-:W3:Y:S01]  /*3e190*/  LDL R5, [R1+0x26e4] ;  /* 0x0026e40001057983 */ /* 0x000ee20000100800 */
[----:B--2---:R-:W-:Y:S02]  /*3e1a0*/  PRMT R27, RZ, 0x7610, R27 ;  /* 0x00007610ff1b7816 */ /* 0x004fe4000000001b */
[----:B---3--:R-:W-:-:S04]  /*3e1b0*/  @!P0 LOP3.LUT R5, R5, R4, RZ, 0x3c, !PT ;  /* 0x0000000405058212 */ /* 0x008fc800078e3cff */
[----:B------:R-:W-:-:S04]  /*3e1c0*/  @!P0 LOP3.LUT R4, R5, R4, RZ, 0x3c, !PT ;  /* 0x0000000405048212 */ /* 0x000fc800078e3cff */
[----:B------:R-:W-:-:S05]  /*3e1d0*/  @!P0 LOP3.LUT R5, R5, R4, RZ, 0x3c, !PT ;  /* 0x0000000405058212 */ /* 0x000fca00078e3cff */
[----:B------:R-:W2:Y:S04]  /*3e1e0*/  @!P0 LDG.E.U16 R27, [R4.64] ;  /* 0x00000006041b8981 */ /* 0x000ea8000c1e1500 */
[----:B------:R-:W-:Y:S04]  /*3e1f0*/  STL [R1+0x7920], R28 ;  /* 0x0079201c01007387 */ /* 0x000fe80000100800 */
        /* <DEDUP_REMOVED lines=8> */
[----:B------:R0:W3:Y:S01]  /*3e280*/  @!P0 LDG.E.U16 R29, [R4.64] ;  /* 0x00000006041d8981 */ /* 0x0000e2000c1e1500 */
[----:B--2---:R-:W-:-:S05]  /*3e290*/  PRMT R27, RZ, 0x7610, R27 ;  /* 0x00007610ff1b7816 */ /* 0x004fca000000001b */
[----:B------:R1:W-:Y:S04]  /*3e2a0*/  STL.S16 [R1+0x18], R27 ;  /* 0x0000181b01007387 */ /* 0x0003e80000100600 */
[----:B-1----:R-:W2:Y:S01]  /*3e2b0*/  LDL.LU R27, [R1+0x79a4] ;  /* 0x0079a400011b7983 */ /* 0x002ea20000300800 */
[----:B0-----:R-:W2:Y:S02]  /*3e2c0*/  LDL R4, [R1+0x26a0] ;  /* 0x0026a00001047983 */ /* 0x001ea40000100800 */
[----:B------:R-:W2:Y:S01]  /*3e2d0*/  LDL R5, [R1+0x26a4] ;  /* 0x0026a40001057983 */ /* 0x000ea20000100800 */
[----:B---3--:R0:W-:Y:S04]  /*3e2e0*/  STL [R1+0x7958], R29 ;  /* 0x0079581d01007387 */ /* 0x0081e80000100800 */
[----:B0-----:R0:W3:Y:S01]  /*3e2f0*/  LDL.LU R29, [R1+0x18] ;  /* 0x00001800011d7983 */ /* 0x0010e20000300800 */
[----:B--2---:R-:W-:-:S04]  /*3e300*/  @!P0 LOP3.LUT R5, R5, R4, RZ, 0x3c, !PT ;  /* 0x0000000405058212 */ /* 0x004fc800078e3cff */
[----:B------:R-:W-:-:S04]  /*3e310*/  @!P0 LOP3.LUT R4, R5, R4, RZ, 0x3c, !PT ;  /* 0x0000000405048212 */ /* 0x000fc800078e3cff */
[----:B------:R-:W-:-:S05]  /*3e320*/  @!P0 LOP3.LUT R5, R5, R4, RZ, 0x3c, !PT ;  /* 0x0000000405058212 */ /* 0x000fca00078e3cff */
[----:B---3--:R1:W2:Y:S04]  /*3e330*/  @!P0 LDG.E.U16 R29, [R4.64] ;  /* 0x00000006041d8981 */ /* 0x0082a8000c1e1500 */
[----:B-1----:R-:W3:Y:S04]  /*3e340*/  LDL R4, [R1+0x2660] ;  /* 0x0026600001047983 */ /* 0x002ee80000100800 */
[----:B------:R-:W3:Y:S01]  /*3e350*/  LDL R5, [R1+0x2664] ;  /* 0x0026640001057983 */ /* 0x000ee20000100800 */
[----:B------:R-:W-:Y:S02]  /*3e360*/  PRMT R28, RZ, 0x7610, R28 ;  /* 0x00007610ff1c7816 */ /* 0x000fe4000000001c */
[----:B---3--:R-:W-:-:S04]  /*3e370*/  @!P0 LOP3.LUT R5, R5, R4, RZ, 0x3c, !PT ;  /* 0x0000000405058212 */ /* 0x008fc800078e3cff */
[----:B------:R-:W-:-:S04]  /*3e380*/  @!P0 LOP3.LUT R4, R5, R4, RZ, 0x3c, !PT ;  /* 0x0000000405048212 */ /* 0x000fc800078e3cff */
[----:B------:R-:W-:-:S05]  /*3e390*/  @!P0 LOP3.LUT R5, R5, R4, RZ, 0x3c, !PT ;  /* 0x0000000405058212 */ /* 0x000fca00078e3cff */
[----:B------:R1:W3:Y:S04]  /*3e3a0*/  @!P0 LDG.E.U16 R28, [R4.64] ;  /* 0x00000006041c8981 */ /* 0x0002e8000c1e1500 */
[----:B-1----:R-:W2:Y:S04]  /*3e3b0*/  LDL R4, [R1+0x2620] ;  /* 0x0026200001047983 */ /* 0x002ea80000100800 */
[----:B------:R-:W2:Y:S01]  /*3e3c0*/  LDL R5, [R1+0x2624] ;  /* 0x0026240001057983 */ /* 0x000ea20000100800 */
[----:B------:R-:W-:Y:S02]  /*3e3d0*/  PRMT R26, RZ, 0x7610, R26 ;  /* 0x00007610ff1a7816 */ /* 0x000fe4000000001a */
[----:B--2---:R-:W-:-:S04]  /*3e3e0*/  @!P0 LOP3.LUT R5, R5, R4, RZ, 0x3c, !PT ;  /* 0x0000000405058212 */ /* 0x004fc800078e3cff */
[----:B------:R-:W-:-:S04]  /*3e3f0*/  @!P0 LOP3.LUT R4, R5, R4, RZ, 0x3c, !PT ;  /* 0x0000000405048212 */ /* 0x000fc800078e3cff */
[----:B------:R-:W-:-:S05]  /*3e400*/  @!P0 LOP3.LUT R5, R5, R4, RZ, 0x3c, !PT ;  /* 0x0000000405058212 */ /* 0x000fca00078e3cff */
[----:B------:R-:W2:Y:S04]  /*3e410*/  @!P0 LDG.E.U16 R26, [R4.64] ;  /* 0x00000006041a8981 */ /* 0x000ea8000c1e1500 */
[----:B--2---:R1:W-:Y:S04]  /*3e420*/  STL [R1+0x10], R26 ;  /* 0x0000101a01007387 */ /* 0x0043e80000100800 */
[----:B-1----:R-:W2:Y:S01]  /*3e430*/  LDL.LU R26, [R1+0x79a0] ;  /* 0x0079a000011a7983 */ /* 0x002ea20000300800 */
[----:B------:R-:W2:Y:S02]  /*3e440*/  LDL R4, [R1+0x25f4] ;  /* 0x0025f40001047983 */ /* 0x000ea40000100800 */
[----:B------:R-:W2:Y:S01]  /*3e450*/  LDL R5, [R1+0x2d0c] ;  /* 0x002d0c0001057983 */ /* 0x000ea20000100800 */
[----:B------:R-:W-:-:S02]  /*3e460*/  PRMT R27, RZ, 0x7610, R27 ;  /* 0x00007610ff1b7816 */ /* 0x000fc4000000001b */
        /* <DEDUP_REMOVED lines=31> */
[----:B--2---:R1:W-:Y:S04]  /*3e660*/  STL [R1], R26 ;  /* 0x0000001a01007387 */ /* 0x0043e80000100800 */
[----:B-1----:R-:W2:Y:S01]  /*3e670*/  LDL.LU R26, [R1+0x7990] ;  /* 0x00799000011a7983 */ /* 0x002ea20000300800 */
[----:B------:R-:W2:Y:S02]  /*3e680*/  LDL R4, [R1+0x26d0] ;  /* 0x0026d00001047983 */ /* 0x000ea40000100800 */
[----:B------:R-:W2:Y:S01]  /*3e690*/  LDL R5, [R1+0x26d4] ;  /* 0x0026d40001057983 */ /* 0x000ea20000100800 */
[----:B------:R-:W-:-:S02]  /*3e6a0*/  PRMT R27, RZ, 0x7610, R27 ;  /* 0x00007610ff1b7816 */ /* 0x000fc4000000001b */
[----:B--2---:R-:W-:-:S04]  /*3e6b0*/  @!P0 LOP3.LUT R5, R5, R4, RZ, 0x3c, !PT ;  /* 0x0000000405058212 */ /* 0x004fc800078e3cff */
[----:B------:R-:W-:-:S04]  /*3e6c0*/  @!P0 LOP3.LUT R4, R5, R4, RZ, 0x3c, !PT ;  /* 0x0000000405048212 */ /* 0x000fc800078e3cff */
[----:B------:R-:W-:-:S05]  /*3e6d0*/  @!P0 LOP3.LUT R5, R5, R4, RZ, 0x3c, !PT ;  /* 0x0000000405058212 */ /* 0x000fca00078e3cff */
[----:B------:R1:W2:Y:S04]  /*3e6e0*/  @!P0 LDG.E.U16 R27, [R4.64] ;  /* 0x00000006041b8981 */ /* 0x0002a8000c1e1500 */
[----:B-1----:R-:W2:Y:S04]  /*3e6f0*/  LDL R4, [R1+0x26c8] ;  /* 0x0026c80001047983 */ /* 0x002ea80000100800 */
[----:B------:R-:W2:Y:S01]  /*3e700*/  LDL R5, [R1+0x26cc] ;  /* 0x0026cc0001057983 */ /* 0x000ea20000100800 */
[----:B------:R-:W-:Y:S02]  /*3e710*/  PRMT R26, RZ, 0x7610, R26 ;  /* 0x00007610ff1a7816 */ /* 0x000fe4000000001a */
[----:B--2---:R-:W-:-:S04]  /*3e720*/  @!P0 LOP3.LUT R5, R5, R4, RZ, 0x3c, !PT ;  /* 0x0000000405058212 */ /* 0x004fc800078e3cff */
[----:B------:R-:W-:-:S04]  /*3e730*/  @!P0 LOP3.LUT R4, R5, R4, RZ, 0x3c, !PT ;  /* 0x0000000405048212 */ /* 0x000fc800078e3cff */
[----:B------:R-:W-:Y:S01]  /*3e740*/  @!P0 LOP3.LUT R5, R5, R4, RZ, 0x3c, !PT ;  /* 0x0000000405058212 */ /* 0x000fe200078e3cff */
[----:B------:R1:W-:Y:S04]  /*3e750*/  STL [R1+0x7930], R27 ;  /* 0x0079301b01007387 */ /* 0x0003e80000100800 */
[----:B------:R2:W3:Y:S01]  /*3e760*/  @!P0 LDG.E.U16 R26, [R4.64] ;  /* 0x00000006041a8981 */ /* 0x0004e2000c1e1500 */
[----:B------:R-:W-:-:S03]  /*3e770*/  PRMT R25, RZ, 0x7610, R25 ;  /* 0x00007610ff197816 */ /* 0x000fc60000000019 */
[----:B-1----:R-:W3:Y:S04]  /*3e780*/  LDL R27, [R1+0x2694] ;  /* 0x00269400011b7983 */ /* 0x002ee80000100800 */
[----:B--2---:R-:W2:Y:S04]  /*3e790*/  LDL R4, [R1+0x2698] ;  /* 0x0026980001047983 */ /* 0x004ea80000100800 */
[----:B------:R-:W2:Y:S02]  /*3e7a0*/  LDL R5, [R1+0x269c] ;  /* 0x00269c0001057983 */ /* 0x000ea40000100800 */
[----:B--2---:R-:W-:-:S04]  /*3e7b0*/  @!P0 LOP3.LUT R5, R5, R4, RZ, 0x3c, !PT ;  /* 0x0000000405058212 */ /* 0x004fc800078e3cff */
[----:B------:R-:W-:-:S04]  /*3e7c0*/  @!P0 LOP3.LUT R4, R5, R4, RZ, 0x3c, !PT ;  /* 0x0000000405048212 */ /* 0x000fc800078e3cff */
[----:B------:R-:W-:Y:S01]  /*3e7d0*/  @!P0 LOP3.LUT R5, R5, R4, RZ, 0x3c, !PT ;  /* 0x0000000405058212 */ /* 0x000fe200078e3cff */
[----:B---3--:R1:W-:Y:S04]  /*3e7e0*/  STL [R1+0x7924], R26 ;  /* 0x0079241a01007387 */ /* 0x0083e80000100800 */
[----:B------:R2:W3:Y:S01]  /*3e7f0*/  @!P0 LDG.E.U16 R25, [R4.64] ;  /* 0x0000000604198981 */ /* 0x0004e2000c1e1500 */
[----:B------:R-:W-:-:S03]  /*3e800*/  PRMT R24, RZ, 0x7610, R24 ;  /* 0x00007610ff187816 */ /* 0x000fc60000000018 */
[----:B-1----:R-:W4:Y:S04]  /*3e810*/  LDL R26, [R1+0x265c] ;  /* 0x00265c00011a7983 */ /* 0x002f280000100800 */
[----:B--2---:R-:W2:Y:S01]  /*3e820*/  LDL R5, [R1+0x2690] ;  /* 0x0026900001057983 */ /* 0x004ea20000100800 */
[----:B------:R-:W-:-:S03]  /*3e830*/  @!P0 IMAD.MOV.U32 R4, RZ, RZ, R27 ;  /* 0x000000ffff048224 */ /* 0x000fc600078e001b */
[----:B---3--:R1:W-:Y:S01]  /*3e840*/  STL [R1+0x795c], R25 ;  /* 0x00795c1901007387 */ /* 0x0083e20000100800 */
[----:B------:R-:W-:Y:S01]  /*3e850*/  PRMT R23, RZ, 0x7610, R23 ;  /* 0x00007610ff177816 */ /* 0x000fe20000000017 */
[----:B------:R-:W3:Y:S02]  /*3e860*/  LDL R27, [R1+0x2d54] ;  /* 0x002d5400011b7983 */ /* 0x000ee40000100800 */
[----:B-1----:R-:W3:Y:S04]  /*3e870*/  LDL R25, [R1+0x2658] ;  /* 0x0026580001197983 */ /* 0x002ee80000100800 */
[----:B--2---:R4:W2:Y:S02]  /*3e880*/  @!P0 LDG.E.U16 R24, [R4.64] ;  /* 0x0000000604188981 */ /* 0x0048a4000c1e1500 */
[----:B----4-:R-:W-:-:S02]  /*3e890*/  @!P0 IMAD.MOV.U32 R4, RZ, RZ, R26 ;  /* 0x000000ffff048224 */ /* 0x010fc400078e001a */
[----:B---3--:R-:W-:Y:S01]  /*3e8a0*/  @!P0 IMAD.MOV.U32 R5, RZ, RZ, R25 ;  /* 0x000000ffff058224 */ /* 0x008fe200078e0019 */
[----:B--2---:R1:W-:Y:S01]  /*3e8b0*/  STL [R1+0x7934], R24 ;  /* 0x0079341801007387 */ /* 0x0043e20000100800 */
[----:B------:R-:W-:Y:S01]  /*3e8c0*/  PRMT R22, RZ, 0x7610, R22 ;  /* 0x00007610ff167816 */ /* 0x000fe20000000016 */
[----:B------:R-:W2:Y:S02]  /*3e8d0*/  LDL R26, [R1+0x2d58] ;  /* 0x002d5800011a7983 */ /* 0x000ea40000100800 */
[----:B------:R-:W3:Y:S01]  /*3e8e0*/  LDL R25, [R1+0x2d94] ;  /* 0x002d940001197983 */ /* 0x000ee20000100800 */
[----:B------:R4:W2:Y:S04]  /*3e8f0*/  @!P0 LDG.E.U16 R23, [R4.64] ;  /* 0x0000000604178981 */ /* 0x0008a8000c1e1500 */
[----:B-1----:R-:W3:Y:S04]  /*3e900*/  LDL R24, [R1+0x261c] ;  /* 0x00261c0001187983 */ /* 0x002ee80000100800 */
[----:B----4-:R-:W4:Y:S04]  /*3e910*/  LDL R5, [R1+0x2618] ;  /* 0x0026180001057983 */ /* 0x010f280000100800 */
[----:B--2---:R1:W-:Y:S01]  /*3e920*/  STL [R1+0x7960], R23 ;  /* 0x0079601701007387 */ /* 0x0043e20000100800 */
[----:B---3--:R-:W-:Y:S01]  /*3e930*/  @!P0 IMAD.MOV.U32 R4, RZ, RZ, R24 ;  /* 0x000000ffff048224 */ /* 0x008fe200078e0018 */
[----:B------:R-:W-:-:S02]  /*3e940*/  PRMT R21, RZ, 0x7610, R21 ;  /* 0x00007610ff157816 */ /* 0x000fc40000000015 */
[----:B------:R-:W-:Y:S01]  /*3e950*/  PRMT R20, RZ, 0x7610, R20 ;  /* 0x00007610ff147816 */ /* 0x000fe20000000014 */
[----:B------:R-:W2:Y:S04]  /*3e960*/  LDL R24, [R1+0x2dc0] ;  /* 0x002dc00001187983 */ /* 0x000ea80000100800 */
[----:B----4-:R3:W4:Y:S04]  /*3e970*/  @!P0 LDG.E.U16 R22, [R4.64] ;  /* 0x0000000604168981 */ /* 0x010728000c1e1500 */
[----:B-1----:R-:W2:Y:S04]  /*3e980*/  LDL R23, [R1+0x2d18] ;  /* 0x002d180001177983 */ /* 0x002ea80000100800 */
[----:B---3--:R-:W3:Y:S04]  /*3e990*/  LDL R4, [R1+0x25f0] ;  /* 0x0025f00001047983 */ /* 0x008ee80000100800 */
[----:B------:R-:W3:Y:S02]  /*3e9a0*/  LDL R5, [R1+0x2d14] ;  /* 0x002d140001057983 */ /* 0x000ee40000100800 */
[----:B---3--:R-:W-:-:S04]  /*3e9b0*/  @!P0 LOP3.LUT R5, R5, R4, RZ, 0x3c, !PT ;  /* 0x0000000405058212 */ /* 0x008fc800078e3cff */
[----:B------:R-:W-:-:S04]  /*3e9c0*/  @!P0 LOP3.LUT R4, R5, R4, RZ, 0x3c, !PT ;  /* 0x0000000405048212 */ /* 0x000fc800078e3cff */
[----:B------:R-:W-:-:S05]  /*3e9d0*/  @!P0 LOP3.LUT R5, R5, R4, RZ, 0x3c, !PT ;  /* 0x0000000405058212 */ /* 0x000fca00078e3cff */
[----:B------:R1:W3:Y:S04]  /*3e9e0*/  @!P0 LDG.E.U16 R21, [R4.64] ;  /* 0x0000000604158981 */ /* 0x0002e8000c1e1500 */
[----:B----4-:R4:W-:Y:S01]  /*3e9f0*/  STL [R1+0x7964], R22 ;  /* 0x0079641601007387 */ /* 0x0109e20000100800 */
[----:B-1----:R-:W-:Y:S02]  /*3ea00*/  @!P0 IMAD.MOV.U32 R4, RZ, RZ, R27 ;  /* 0x000000ffff048224 */ /* 0x002fe400078e001b */
[----:B--2---:R-:W-:-:S05]  /*3ea10*/  @!P0 IMAD.MOV.U32 R5, RZ, RZ, R23 ;  /* 0x000000ffff058224 */ /* 0x004fca00078e0017 */
[----:B------:R1:W3:Y:S01]  /*3ea20*/  @!P0 LDG.E.U16 R20, [R4.64] ;  /* 0x0000000604148981 */ /* 0x0002e2000c1e1500 */
[----:B------:R-:W-:Y:S01]  /*3ea30*/  PRMT R19, RZ, 0x7610, R19 ;  /* 0x00007610ff137816 */ /* 0x000fe20000000013 */
[----:B-1----:R-:W-:Y:S02]  /*3ea40*/  @!P0 IMAD.MOV.U32 R4, RZ, RZ, R25 ;  /* 0x000000ffff048224 */ /* 0x002fe400078e0019 */
[----:B------:R-:W-:-:S05]  /*3ea50*/  @!P0 IMAD.MOV.U32 R5, RZ, RZ, R26 ;  /* 0x000000ffff058224 */ /* 0x000fca00078e001a */
[----:B------:R1:W3:Y:S04]  /*3ea60*/  @!P0 LDG.E.U16 R19, [R4.64] ;  /* 0x0000000604138981 */ /* 0x0002e8000c1e1500 */
[----:B---3--:R3:W-:Y:S01]  /*3ea70*/  STL [R1+0x7968], R21 ;  /* 0x0079681501007387 */ /* 0x0087e20000100800 */
[----:B------:R-:W2:Y:S02]  /*3ea80*/  LDL R23, [R1+0x2688] ;  /* 0x0026880001177983 */ /* 0x000ea40000100800 */
[----:B----4-:R-:W4:Y:S01]  /*3ea90*/  LDL R22, [R1+0x268c] ;  /* 0x00268c0001167983 */ /* 0x010f220000100800 */
[----:B------:R-:W-:Y:S01]  /*3eaa0*/  PRMT R18, RZ, 0x7610, R18 ;  /* 0x00007610ff127816 */ /* 0x000fe20000000012 */
[----:B-1----:R-:W-:Y:S02]  /*3eab0*/  @!P0 IMAD.MOV.U32 R4, RZ, RZ, R24 ;  /* 0x000000ffff048224 */ /* 0x002fe400078e0018 */
[----:B------:R-:W-:Y:S01]  /*3eac0*/  @!P0 IMAD.MOV.U32 R5, RZ, RZ, R2 ;  /* 0x000000ffff058224 */ /* 0x000fe200078e0002 */
[----:B------:R-:W-:-:S04]  /*3ead0*/  PRMT R17, RZ, 0x7610, R17 ;  /* 0x00007610ff117816 */ /* 0x000fc80000000011 */
[----:B------:R2:W4:Y:S04]  /*3eae0*/  @!P0 LDG.E.U16 R18, [R4.64] ;  /* 0x0000000604128981 */ /* 0x000528000c1e1500 */
[----:B---3--:R1:W-:Y:S01]  /*3eaf0*/  STL [R1+0x796c], R20 ;  /* 0x00796c1401007387 */ /* 0x0083e20000100800 */
[----:B------:R-:W3:Y:S03]  /*3eb00*/  LDL R21, [R1+0x2650] ;  /* 0x0026500001157983 */ /* 0x000ee60000100800 */
[----:B-1----:R-:W3:Y:S04]  /*3eb10*/  LDL R20, [R1+0x2654] ;  /* 0x0026540001147983 */ /* 0x002ee80000100800 */
[----:B------:R-:W-:Y:S01]  /*3eb20*/  STL [R1+0x7970], R19 ;  /* 0x0079701301007387 */ /* 0x000fe20000100800 */
[----:B------:R-:W3:Y:S02]  /*3eb30*/  LDL R26, [R1+0x2610] ;  /* 0x00261000011a7983 */ /* 0x000ee40000100800 */
[----:B------:R-:W3:Y:S02]  /*3eb40*/  LDL R25, [R1+0x2614] ;  /* 0x0026140001197983 */ /* 0x000ee40000100800 */
[----:B--2---:R-:W-:-:S02]  /*3eb50*/  @!P0 IMAD.MOV.U32 R5, RZ, RZ, R23 ;  /* 0x000000ffff058224 */ /* 0x004fc400078e0017 */
[----:B----4-:R-:W-:-:S05]  /*3eb60*/  @!P0 IMAD.MOV.U32 R4, RZ, RZ, R22 ;  /* 0x000000ffff048224 */ /* 0x010fca00078e0016 */
[----:B------:R3:W2:Y:S01]  /*3eb70*/  @!P0 LDG.E.U16 R17, [R4.64] ;  /* 0x0000000604118981 */ /* 0x0006a2000c1e1500 */
[----:B------:R-:W-:-:S03]  /*3eb80*/  PRMT R16, RZ, 0x7610, R16 ;  /* 0x00007610ff107816 */ /* 0x000fc60000000010 */
[----:B------:R1:W-:Y:S01]  /*3eb90*/  STL [R1+0x31f0], R2 ;  /* 0x0031f00201007387 */ /* 0x0003e20000100800 */
[----:B---3--:R-:W-:-:S03]  /*3eba0*/  @!P0 IMAD.MOV.U32 R5, RZ, RZ, R21 ;  /* 0x000000ffff058224 */ /* 0x008fc600078e0015 */
[----:B-1----:R-:W3:Y:S01]  /*3ebb0*/  LDL.LU R2, [R1+0x2d68] ;  /* 0x002d680001027983 */ /* 0x002ee20000300800 */
[----:B------:R1:W-:Y:S02]  /*3ebc0*/  STL [R1+0x7974], R18 ;  /* 0x0079741201007387 */ /* 0x0003e40000100800 */
[----:B------:R-:W4:Y:S02]  /*3ebd0*/  LDL R24, [R1+0x25ec] ;  /* 0x0025ec0001187983 */ /* 0x000f240000100800 */
[----:B------:R-:W3:Y:S02]  /*3ebe0*/  LDL R23, [R1+0x2d1c] ;  /* 0x002d1c0001177983 */ /* 0x000ee40000100800 */
[----:B------:R-:W-:-:S05]  /*3ebf0*/  @!P0 IMAD.MOV.U32 R4, RZ, RZ, R20 ;  /* 0x000000ffff048224 */ /* 0x000fca00078e0014 */
[----:B------:R0:W3:Y:S01]  /*3ec00*/  @!P0 LDG.E.U16 R16, [R4.64] ;  /* 0x0000000604108981 */ /* 0x0000e2000c1e1500 */
[----:B------:R-:W-:Y:S01]  /*3ec10*/  PRMT R15, RZ, 0x7610, R15 ;  /* 0x00007610ff0f7816 */ /* 0x000fe2000000000f */
[----:B0-----:R-:W-:Y:S02]  /*3ec20*/  @!P0 IMAD.MOV.U32 R4, RZ, RZ, R25 ;  /* 0x000000ffff048224 */ /* 0x001fe400078e0019 */
[----:B------:R-:W-:-:S05]  /*3ec30*/  @!P0 IMAD.MOV.U32 R5, RZ, RZ, R26 ;  /* 0x000000ffff058224 */ /* 0x000fca00078e001a */
[----:B------:R4:W3:Y:S04]  /*3ec40*/  @!P0 LDG.E.U16 R15, [R4.64] ;  /* 0x00000006040f8981 */ /* 0x0008e8000c1e1500 */
[----:B--2---:R0:W-:Y:S01]  /*3ec50*/  STL [R1+0x7928], R17 ;  /* 0x0079281101007387 */ /* 0x0041e20000100800 */
[----:B------:R-:W2:Y:S02]  /*3ec60*/  LDL R22, [R1+0x2d20] ;  /* 0x002d200001167983 */ /* 0x000ea40000100800 */
[----:B------:R-:W2:Y:S02]  /*3ec70*/  LDL R21, [R1+0x2d5c] ;  /* 0x002d5c0001157983 */ /* 0x000ea40000100800 */
[----:B------:R-:W2:Y:S01]  /*3ec80*/  LDL R20, [R1+0x2d60] ;  /* 0x002d600001147983 */ /* 0x000ea20000100800 */
[----:B------:R-:W2:Y:S01]  /*3ec90*/  LDL R19, [R1+0x2d9c] ;  /* 0x002d9c0001137983 */ /* 0x000ea20000100800 */
[----:B------:R-:W-:-:S02]  /*3eca0*/  PRMT R14, RZ, 0x7610, R14 ;  /* 0x00007610ff0e7816 */ /* 0x000fc4000000000e */
[----:B------:R-:W-:Y:S01]  /*3ecb0*/  PRMT R13, RZ, 0x7610, R13 ;  /* 0x00007610ff0d7816 */ /* 0x000fe2000000000d */
[----:B----4-:R-:W-:Y:S02]  /*3ecc0*/  @!P0 IMAD.MOV.U32 R5, RZ, RZ, R24 ;  /* 0x000000ffff058224 */ /* 0x010fe400078e0018 */
[----:B---3--:R-:W-:-:S05]  /*3ecd0*/  @!P0 IMAD.MOV.U32 R4, RZ, RZ, R23 ;  /* 0x000000ffff048224 */ /* 0x008fca00078e0017 */
[----:B------:R2:W3:Y:S04]  /*3ece0*/  @!P0 LDG.E.U16 R14, [R4.64] ;  /* 0x00000006040e8981 */ /* 0x0004e8000c1e1500 */
[----:B------:R4:W-:Y:S01]  /*3ecf0*/  STL [R1+0x7938], R16 ;  /* 0x0079381001007387 */ /* 0x0009e20000100800 */
[----:B-1----:R-:W3:Y:S02]  /*3ed00*/  LDL R18, [R1+0x2da0] ;  /* 0x002da00001127983 */ /* 0x002ee40000100800 */
[----:B0-----:R-:W3:Y:S01]  /*3ed10*/  LDL R17, [R1+0x2dbc] ;  /* 0x002dbc0001117983 */ /* 0x001ee20000100800 */
[----:B------:R-:W-:Y:S01]  /*3ed20*/  PRMT R12, RZ, 0x7610, R12 ;  /* 0x00007610ff0c7816 */ /* 0x000fe2000000000c */
[----:B------:R0:W-:Y:S04]  /*3ed30*/  STL [R1+0x793c], R15 ;  /* 0x00793c0f01007387 */ /* 0x0001e80000100800 */
[----:B----4-:R-:W4:Y:S04]  /*3ed40*/  LDL R16, [R1+0x2648] ;  /* 0x0026480001107983 */ /* 0x010f280000100800 */
[----:B0-----:R-:W4:Y:S01]  /*3ed50*/  LDL R15, [R1+0x264c] ;  /* 0x00264c00010f7983 */ /* 0x001f220000100800 */
[----:B--2---:R-:W-:-:S02]  /*3ed60*/  @!P0 IMAD.MOV.U32 R5, RZ, RZ, R22 ;  /* 0x000000ffff058224 */ /* 0x004fc400078e0016 */
[----:B------:R-:W-:-:S05]  /*3ed70*/  @!P0 IMAD.MOV.U32 R4, RZ, RZ, R21 ;  /* 0x000000ffff048224 */ /* 0x000fca00078e0015 */
[----:B------:R0:W2:Y:S02]  /*3ed80*/  @!P0 LDG.E.U16 R13, [R4.64] ;  /* 0x00000006040d8981 */ /* 0x0000a4000c1e1500 */
[----:B0-----:R-:W-:Y:S02]  /*3ed90*/  @!P0 IMAD.MOV.U32 R4, RZ, RZ, R19 ;  /* 0x000000ffff048224 */ /* 0x001fe400078e0013 */
[----:B------:R-:W-:-:S05]  /*3eda0*/  @!P0 IMAD.MOV.U32 R5, RZ, RZ, R20 ;  /* 0x000000ffff058224 */ /* 0x000fca00078e0014 */
[----:B------:R3:W2:Y:S01]  /*3edb0*/  @!P0 LDG.E.U16 R12, [R4.64] ;  /* 0x00000006040c8981 */ /* 0x0006a2000c1e1500 */
[----:B------:R-:W-:Y:S01]  /*3edc0*/  PRMT R11, RZ, 0x7610, R11 ;  /* 0x00007610ff0b7816 */ /* 0x000fe2000000000b */
[----:B---3--:R-:W-:Y:S02]  /*3edd0*/  @!P0 IMAD.MOV.U32 R4, RZ, RZ, R17 ;  /* 0x000000ffff048224 */ /* 0x008fe400078e0011 */
[----:B------:R-:W-:-:S05]  /*3ede0*/  @!P0 IMAD.MOV.U32 R5, RZ, RZ, R18 ;  /* 0x000000ffff058224 */ /* 0x000fca00078e0012 */
[----:B------:R4:W3:Y:S01]  /*3edf0*/  @!P0 LDG.E.U16 R11, [R4.64] ;  /* 0x00000006040b8981 */ /* 0x0008e2000c1e1500 */
[----:B------:R-:W-:-:S03]  /*3ee00*/  PRMT R10, RZ, 0x7610, R10 ;  /* 0x00007610ff0a7816 */ /* 0x000fc6000000000a */
[----:B------:R-:W-:Y:S01]  /*3ee10*/  STL [R1+0x7940], R14 ;  /* 0x0079400e01007387 */ /* 0x000fe20000100800 */
[----:B----4-:R-:W-:Y:S02]  /*3ee20*/  @!P0 IMAD.MOV.U32 R5, RZ, RZ, R16 ;  /* 0x000000ffff058224 */ /* 0x010fe400078e0010 */
[----:B------:R-:W-:-:S05]  /*3ee30*/  @!P0 IMAD.MOV.U32 R4, RZ, RZ, R15 ;  /* 0x000000ffff048224 */ /* 0x000fca00078e000f */
[----:B------:R-:W4:Y:S04]  /*3ee40*/  @!P0 LDG.E.U16 R10, [R4.64] ;  /* 0x00000006040a8981 */ /* 0x000f28000c1e1500 */
[----:B--2---:R-:W-:Y:S04]  /*3ee50*/  STL [R1+0x7944], R13 ;  /* 0x0079440d01007387 */ /* 0x004fe80000100800 */
[----:B------:R0:W-:Y:S01]  /*3ee60*/  STL [R1+0x7948], R12 ;  /* 0x0079480c01007387 */ /* 0x0001e20000100800 */
[----:B------:R-:W2:Y:S03]  /*3ee70*/  LDL R17, [R1+0x2608] ;  /* 0x0026080001117983 */ /* 0x000ea60000100800 */
[----:B0-----:R-:W2:Y:S04]  /*3ee80*/  LDL R12, [R1+0x260c] ;  /* 0x00260c00010c7983 */ /* 0x001ea80000100800 */
[----:B---3--:R0:W-:Y:S01]  /*3ee90*/  STL [R1+0x794c], R11 ;  /* 0x00794c0b01007387 */ /* 0x0081e20000100800 */
[----:B------:R-:W3:Y:S02]  /*3eea0*/  LDL R16, [R1+0x2ce8] ;  /* 0x002ce80001107983 */ /* 0x000ee40000100800 */
[----:B------:R-:W3:Y:S02]  /*3eeb0*/  LDL R15, [R1+0x2d24] ;  /* 0x002d2400010f7983 */ /* 0x000ee40000100800 */
[----:B------:R-:W3:Y:S01]  /*3eec0*/  LDL R14, [R1+0x2d28] ;  /* 0x002d2800010e7983 */ /* 0x000ee20000100800 */
[----:B------:R-:W3:Y:S01]  /*3eed0*/  LDL R13, [R1+0x2d64] ;  /* 0x002d6400010d7983 */ /* 0x000ee20000100800 */
[----:B------:R-:W3:Y:S02]  /*3eee0*/  LDL.LU R20, [R1+0xb0] ;  /* 0x0000b00001147983 */ /* 0x000ee40000300800 */
[----:B------:R-:W3:Y:S02]  /*3eef0*/  LDL.LU R21, [R1+0xa0] ;  /* 0x0000a00001157983 */ /* 0x000ee40000300800 */
[----:B------:R-:W3:Y:S01]  /*3ef00*/  LDL.LU R22, [R1+0x90] ;  /* 0x0000900001167983 */ /* 0x000ee20000300800 */
[----:B------:R-:W3:Y:S01]  /*3ef10*/  LDL.LU R23, [R1+0x80] ;  /* 0x0000800001177983 */ /* 0x000ee20000300800 */
[----:B------:R-:W3:Y:S02]  /*3ef20*/  LDL.LU R24, [R1+0x70] ;  /* 0x0000700001187983 */ /* 0x000ee40000300800 */
[----:B------:R-:W3:Y:S01]  /*3ef30*/  LDL.LU R25, [R1+0x60] ;  /* 0x0000600001197983 */ /* 0x000ee20000300800 */
[----:B----4-:R1:W-:Y:S01]  /*3ef40*/  STL [R1+0x7950], R10 ;  /* 0x0079500a01007387 */ /* 0x0103e20000100800 */
[----:B0-----:R-:W4:Y:S03]  /*3ef50*/  LDL R11, [R1+0x2da8] ;  /* 0x002da800010b7983 */ /* 0x001f260000100800 */
[----:B-1----:R-:W4:Y:S01]  /*3ef60*/  LDL R10, [R1+0x2db8] ;  /* 0x002db800010a7983 */ /* 0x002f220000100800 */
[----:B--2---:R-:W-:-:S03]  /*3ef70*/  @!P0 IMAD.MOV.U32 R4, RZ, RZ, R12 ;  /* 0x000000ffff048224 */ /* 0x004fc600078e000c */
[----:B------:R-:W2:Y:S01]  /*3ef80*/  LDL R12, [R1+0x2da4] ;  /* 0x002da400010c7983 */ /* 0x000ea20000100800 */
[----:B------:R-:W-:Y:S01]  /*3ef90*/  PRMT R9, RZ, 0x7610, R9 ;  /* 0x00007610ff097816 */ /* 0x000fe20000000009 */
[----:B------:R-:W-:Y:S01]  /*3efa0*/  @!P0 IMAD.MOV.U32 R5, RZ, RZ, R17 ;  /* 0x000000ffff058224 */ /* 0x000fe200078e0011 */
[----:B------:R-:W-:Y:S02]  /*3efb0*/  PRMT R8, RZ, 0x7610, R8 ;  /* 0x00007610ff087816 */ /* 0x000fe40000000008 */
[----:B------:R-:W-:Y:S02]  /*3efc0*/  PRMT R7, RZ, 0x7610, R7 ;  /* 0x00007610ff077816 */ /* 0x000fe40000000007 */
[----:B------:R-:W-:Y:S02]  /*3efd0*/  PRMT R6, RZ, 0x7610, R6 ;  /* 0x00007610ff067816 */ /* 0x000fe40000000006 */
[----:B------:R-:W-:Y:S01]  /*3efe0*/  PRMT R3, RZ, 0x7610, R3 ;  /* 0x00007610ff037816 */ /* 0x000fe20000000003 */
[----:B------:R3:W4:Y:S04]  /*3eff0*/  @!P0 LDG.E.U16 R9, [R4.64] ;  /* 0x0000000604098981 */ /* 0x000728000c1e1500 */
[----:B------:R-:W0:Y:S04]  /*3f000*/  S2R R19, SR_TID.X ;  /* 0x0000000000137919 */ /* 0x000e280000002100 */
[----:B------:R-:W4:Y:S01]  /*3f010*/  LDL.LU R26, [R1+0x30] ;  /* 0x00003000011a7983 */ /* 0x000f220000300800 */
[----:B------:R-:W4:Y:S02]  /*3f020*/  LDL.LU R27, [R1+0x20] ;  /* 0x00002000011b7983 */ /* 0x000f240000300800 */
[----:B---3--:R-:W-:-:S02]  /*3f030*/  @!P0 IMAD.MOV.U32 R4, RZ, RZ, R15 ;  /* 0x000000ffff048224 */ /* 0x008fc400078e000f */
[----:B------:R-:W-:-:S05]  /*3f040*/  @!P0 IMAD.MOV.U32 R5, RZ, RZ, R16 ;  /* 0x000000ffff058224 */ /* 0x000fca00078e0010 */
[----:B------:R1:W3:Y:S02]  /*3f050*/  @!P0 LDG.E.U16 R8, [R4.64] ;  /* 0x0000000604088981 */ /* 0x0002e4000c1e1500 */
[----:B-1----:R-:W-:Y:S02]  /*3f060*/  @!P0 IMAD.MOV.U32 R4, RZ, RZ, R13 ;  /* 0x000000ffff048224 */ /* 0x002fe400078e000d */
[----:B------:R-:W-:-:S05]  /*3f070*/  @!P0 IMAD.MOV.U32 R5, RZ, RZ, R14 ;  /* 0x000000ffff058224 */ /* 0x000fca00078e000e */
[----:B------:R1:W3:Y:S02]  /*3f080*/  @!P0 LDG.E.U16 R7, [R4.64] ;  /* 0x0000000604078981 */ /* 0x0002e4000c1e1500 */
[----:B-1----:R-:W-:Y:S02]  /*3f090*/  @!P0 IMAD.MOV.U32 R5, RZ, RZ, R2 ;  /* 0x000000ffff058224 */ /* 0x002fe400078e0002 */
[----:B--2---:R-:W-:-:S05]  /*3f0a0*/  @!P0 IMAD.MOV.U32 R4, RZ, RZ, R12 ;  /* 0x000000ffff048224 */ /* 0x004fca00078e000c */
[----:B------:R4:W2:Y:S02]  /*3f0b0*/  @!P0 LDG.E.U16 R6, [R4.64] ;  /* 0x0000000604068981 */ /* 0x0008a4000c1e1500 */
[----:B----4-:R-:W-:Y:S02]  /*3f0c0*/  @!P0 IMAD.MOV.U32 R4, RZ, RZ, R10 ;  /* 0x000000ffff048224 */ /* 0x010fe400078e000a */
[----:B------:R-:W-:-:S05]  /*3f0d0*/  @!P0 IMAD.MOV.U32 R5, RZ, RZ, R11 ;  /* 0x000000ffff058224 */ /* 0x000fca00078e000b */
[----:B------:R-:W4:Y:S04]  /*3f0e0*/  @!P0 LDG.E.U16 R3, [R4.64] ;  /* 0x0000000604038981 */ /* 0x000f28000c1e1500 */
[----:B------:R-:W-:Y:S01]  /*3f0f0*/  STL [R1+0x7954], R9 ;  /* 0x0079540901007387 */ /* 0x000fe20000100800 */
[----:B0-----:R-:W-:-:S03]  /*3f100*/  LOP3.LUT R19, R19, 0x3f, RZ, 0xc0, !PT ;  /* 0x0000003f13137812 */ /* 0x001fc600078ec0ff */
[----:B---3--:R-:W-:Y:S04]  /*3f110*/  STL [R1+0x7978], R8 ;  /* 0x0079780801007387 */ /* 0x008fe80000100800 */
[----:B------:R-:W-:Y:S01]  /*3f120*/  STL [R1+0x797c], R7 ;  /* 0x00797c0701007387 */ /* 0x000fe20000100800 */
[----:B------:R-:W-:Y:S03]  /*3f130*/  STL [R1+0x31f4], R2 ;  /* 0x0031f40201007387 */ /* 0x000fe60000100800 */
[----:B--2---:R0:W-:Y:S02]  /*3f140*/  STL [R1+0x7980], R6 ;  /* 0x0079800601007387 */ /* 0x0041e40000100800 */
[----:B0-----:R-:W-:-:S05]  /*3f150*/  IMAD.SHL.U32 R6, R19, 0x2, RZ ;  /* 0x0000000213067824 */ /* 0x001fca00078e00ff */
[----:B------:R-:W-:-:S05]  /*3f160*/  LOP3.LUT R6, R6, 0x40, RZ, 0x3c, !PT ;  /* 0x0000004006067812 */ /* 0x000fca00078e3cff */
[----:B------:R-:W-:Y:S01]  /*3f170*/  STS.U16 [R6+0xc200], R20 ;  /* 0x00c2001406007388 */ /* 0x000fe20000000400 */
[----:B------:R-:W-:Y:S02]  /*3f180*/  STS.U16 [R6+0xc600], R21 ;  /* 0x00c6001506007388 */ /* 0x000fe40000000400 */
[----:B------:R-:W-:Y:S02]  /*3f190*/  STS.U16 [R6+0xca00], R22 ;  /* 0x00ca001606007388 */ /* 0x000fe40000000400 */
[----:B------:R-:W-:Y:S01]  /*3f1a0*/  STS.U16 [R6+0xce00], R23 ;  /* 0x00ce001706007388 */ /* 0x000fe20000000400 */
[----:B------:R-:W-:Y:S01]  /*3f1b0*/  STS.U16 [R6+0xd200], R24 ;  /* 0x00d2001806007388 */ /* 0x000fe20000000400 */
[----:B------:R-:W-:Y:S02]  /*3f1c0*/  STS.U16 [R6+0xd600], R25 ;  /* 0x00d6001906007388 */ /* 0x000fe40000000400 */
[----:B------:R0:W-:Y:S02]  /*3f1d0*/  STS.U16 [R6+0xda00], R0 ;  /* 0x00da000006007388 */ /* 0x0001e40000000400 */
[----:B0-----:R-:W0:Y:S04]  /*3f1e0*/  S2R R0, SR_TID.X ;  /* 0x0000000000007919 */ /* 0x001e280000002100 */
[----:B----4-:R-:W-:Y:S01]  /*3f1f0*/  STL [R1+0x7984], R3 ;  /* 0x0079840301007387 */ /* 0x010fe20000100800 */
[----:B0-----:R-:W-:-:S05]  /*3f200*/  LOP3.LUT R0, R0, 0x3f, RZ, 0xc0, !PT ;  /* 0x0000003f00007812 */ /* 0x001fca00078ec0ff */
[----:B------:R0:W-:Y:S04]  /*3f210*/  STL [R1+0x798c], R0 ;  /* 0x00798c0001007387 */ /* 0x0001e80000100800 */
[----:B0-----:R-:W2:Y:S01]  /*3f220*/  LDL.LU R0, [R1+0x10] ;  /* 0x0000100001007983 */ /* 0x001ea20000300800 */
[----:B------:R-:W3:Y:S02]  /*3f230*/  LDL.LU R9, [R1+0xc] ;  /* 0x00000c0001097983 */ /* 0x000ee40000300800 */
[----:B------:R-:W4:Y:S01]  /*3f240*/  LDL.LU R3, [R1+0x4] ;  /* 0x0000040001037983 */ /* 0x000f220000300800 */
[----:B------:R-:W-:Y:S01]  /*3f250*/  STS.U16 [R6+0xde00], R26 ;  /* 0x00de001a06007388 */ /* 0x000fe20000000400 */
[----:B------:R-:W-:Y:S02]  /*3f260*/  STS.U16 [R6+0xe200], R27 ;  /* 0x00e2001b06007388 */ /* 0x000fe40000000400 */
[----:B------:R-:W-:Y:S02]  /*3f270*/  STS.U16 [R6+0xe600], R29 ;  /* 0x00e6001d06007388 */ /* 0x000fe40000000400 */
[----:B------:R-:W-:Y:S01]  /*3f280*/  STS.U16 [R6+0xea00], R28 ;  /* 0x00ea001c06007388 */ /* 0x000fe20000000400 */
[----:B----4-:R0:W-:Y:S04]  /*3f290*/  STL [R1+0x7988], R3 ;  /* 0x0079880301007387 */ /* 0x0101e80000100800 */
[----:B0-----:R-:W4:Y:S01]  /*3f2a0*/  LDL.LU R3, [R1+0x8] ;  /* 0x0000080001037983 */ /* 0x001f220000300800 */
[----:B------:R-:W4:Y:S02]  /*3f2b0*/  LDL.LU R7, [R1] ;  /* 0x0000000001077983 */ /* 0x000f240000300800 */
        /* <DEDUP_REMOVED lines=23> */
[----:B------:R-:W4:Y:S03]  /*3f430*/  LDL.LU R28, [R1+0x2c] ;  /* 0x00002c00011c7983 */ /* 0x000f260000300800 */
[----:B--2---:R0:W-:Y:S01]  /*3f440*/  STS.U16 [R6+0xee00], R0 ;  /* 0x00ee000006007388 */ /* 0x0041e20000000400 */
[----:B---3--:R-:W-:Y:S03]  /*3f450*/  STS.U16 [R6+0xf200], R9 ;  /* 0x00f2000906007388 */ /* 0x008fe60000000400 */
[----:B0-----:R-:W2:Y:S04]  /*3f460*/  LDL.LU R0, [R1+0x798c] ;  /* 0x00798c0001007983 */ /* 0x001ea80000300800 */
[----:B----4-:R0:W-:Y:S04]  /*3f470*/  STS.U16 [R6+0xf600], R3 ;  /* 0x00f6000306007388 */ /* 0x0101e80000000400 */
[----:B0-----:R-:W3:Y:S01]  /*3f480*/  LDL.LU R3, [R1+0x7988] ;  /* 0x0079880001037983 */ /* 0x001ee20000300800 */
[----:B--2---:R-:W-:-:S05]  /*3f490*/  IMAD.SHL.U32 R9, R0, 0x2, RZ ;  /* 0x0000000200097824 */ /* 0x004fca00078e00ff */
[----:B------:R-:W-:Y:S01]  /*3f4a0*/  LOP3.LUT R9, R9, 0x50, RZ, 0x3c, !PT ;  /* 0x0000005009097812 */ /* 0x000fe200078e3cff */
[----:B---3--:R0:W-:Y:S01]  /*3f4b0*/  STS.U16 [R6+0xfa00], R3 ;  /* 0x00fa000306007388 */ /* 0x0081e20000000400 */
[----:B------:R1:W-:Y:S03]  /*3f4c0*/  STS.U16 [R6+0xfe00], R7 ;  /* 0x00fe000706007388 */ /* 0x0003e60000000400 */
[----:B------:R2:W-:Y:S02]  /*3f4d0*/  STS.U16 [R9+0x8280], R8 ;  /* 0x0082800809007388 */ /* 0x0005e40000000400 */
[----:B------:R3:W-:Y:S01]  /*3f4e0*/  STS.U16 [R9+0x8680], R18 ;  /* 0x0086801209007388 */ /* 0x0007e20000000400 */
[----:B------:R3:W-:Y:S01]  /*3f4f0*/  STS.U16 [R9+0x8a80], R19 ;  /* 0x008a801309007388 */ /* 0x0007e20000000400 */
[----:B------:R3:W-:Y:S03]  /*3f500*/  STS.U16 [R9+0x8e80], R20 ;  /* 0x008e801409007388 */ /* 0x0007e60000000400 */
[----:B0-----:R-:W3:Y:S01]  /*3f510*/  LDL.LU R3, [R1+0x7984] ;  /* 0x0079840001037983 */ /* 0x001ee20000300800 */
[----:B-1----:R-:W3:Y:S02]  /*3f520*/  LDL.LU R6, [R1+0x7980] ;  /* 0x0079800001067983 */ /* 0x002ee40000300800 */
[----:B------:R-:W3:Y:S02]  /*3f530*/  LDL.LU R7, [R1+0x797c] ;  /* 0x00797c0001077983 */ /* 0x000ee40000300800 */
[----:B--2---:R-:W2:Y:S01]  /*3f540*/  LDL.LU R8, [R1+0x7978] ;  /* 0x0079780001087983 */ /* 0x004ea20000300800 */
[----:B---3--:R-:W3:Y:S01]  /*3f550*/  LDL.LU R18, [R1+0x7974] ;  /* 0x0079740001127983 */ /* 0x008ee20000300800 */
[----:B------:R-:W2:Y:S02]  /*3f560*/  LDL.LU R19, [R1+0x7970] ;  /* 0x0079700001137983 */ /* 0x000ea40000300800 */
[----:B------:R-:W2:Y:S01]  /*3f570*/  LDL.LU R20, [R1+0x796c] ;  /* 0x00796c0001147983 */ /* 0x000ea20000300800 */
[----:B------:R0:W-:Y:S01]  /*3f580*/  STS.U16 [R9+0x9280], R21 ;  /* 0x0092801509007388 */ /* 0x0001e20000000400 */
[----:B------:R1:W-:Y:S02]  /*3f590*/  STS.U16 [R9+0x9680], R22 ;  /* 0x0096801609007388 */ /* 0x0003e40000000400 */
[----:B------:R1:W-:Y:S02]  /*3f5a0*/  STS.U16 [R9+0x9a80], R23 ;  /* 0x009a801709007388 */ /* 0x0003e40000000400 */
[----:B------:R1:W-:Y:S01]  /*3f5b0*/  STS.U16 [R9+0x9e80], R25 ;  /* 0x009e801909007388 */ /* 0x0003e20000000400 */
[----:B------:R1:W-:Y:S04]  /*3f5c0*/  STS.U16 [R9+0xa280], R29 ;  /* 0x00a2801d09007388 */ /* 0x0003e80000000400 */
[----:B0-----:R-:W2:Y:S01]  /*3f5d0*/  LDL.LU R21, [R1+0x7968] ;  /* 0x0079680001157983 */ /* 0x001ea20000300800 */
[----:B-1----:R-:W2:Y:S03]  /*3f5e0*/  LDL.LU R22, [R1+0x7964] ;  /* 0x0079640001167983 */ /* 0x002ea60000300800 */
[----:B------:R-:W2:Y:S01]  /*3f5f0*/  LDL.LU R23, [R1+0x7960] ;  /* 0x0079600001177983 */ /* 0x000ea20000300800 */
[----:B------:R-:W2:Y:S03]  /*3f600*/  LDL.LU R25, [R1+0x795c] ;  /* 0x00795c0001197983 */ /* 0x000ea60000300800 */
[----:B------:R-:W2:Y:S04]  /*3f610*/  LDL.LU R29, [R1+0x7958] ;  /* 0x00795800011d7983 */ /* 0x000ea80000300800 */
[----:B------:R-:W-:Y:S01]  /*3f620*/  STS.U16 [R9+0xa680], R4 ;  /* 0x00a6800409007388 */ /* 0x000fe20000000400 */
[----:B------:R-:W-:Y:S02]  /*3f630*/  STS.U16 [R9+0xaa80], R5 ;  /* 0x00aa800509007388 */ /* 0x000fe40000000400 */
[----:B------:R-:W-:Y:S02]  /*3f640*/  STS.U16 [R9+0xae80], R2 ;  /* 0x00ae800209007388 */ /* 0x000fe40000000400 */
[----:B------:R0:W-:Y:S01]  /*3f650*/  STS.U16 [R9+0xb280], R10 ;  /* 0x00b2800a09007388 */ /* 0x0001e20000000400 */
[----:B------:R1:W-:Y:S01]  /*3f660*/  STS.U16 [R9+0xb680], R11 ;  /* 0x00b6800b09007388 */ /* 0x0003e20000000400 */
[----:B------:R1:W-:Y:S02]  /*3f670*/  STS.U16 [R9+0xba80], R12 ;  /* 0x00ba800c09007388 */ /* 0x0003e40000000400 */
[----:B------:R1:W-:Y:S02]  /*3f680*/  STS.U16 [R9+0xbe80], R13 ;  /* 0x00be800d09007388 */ /* 0x0003e40000000400 */
[----:B------:R1:W-:Y:S01]  /*3f690*/  STS.U16 [R9+0xc280], R14 ;  /* 0x00c2800e09007388 */ /* 0x0003e20000000400 */
[----:B------:R1:W-:Y:S01]  /*3f6a0*/  STS.U16 [R9+0xc680], R15 ;  /* 0x00c6800f09007388 */ /* 0x0003e20000000400 */
[----:B------:R1:W-:Y:S03]  /*3f6b0*/  STS.U16 [R9+0xca80], R16 ;  /* 0x00ca801009007388 */ /* 0x0003e60000000400 */
[----:B0-----:R-:W3:Y:S01]  /*3f6c0*/  LDL.LU R10, [R1+0x16c] ;  /* 0x00016c00010a7983 */ /* 0x001ee20000300800 */
[----:B-1----:R-:W3:Y:S03]  /*3f6d0*/  LDL.LU R11, [R1+0x160] ;  /* 0x00016000010b7983 */ /* 0x002ee60000300800 */
[----:B------:R-:W3:Y:S01]  /*3f6e0*/  LDL.LU R12, [R1+0x154] ;  /* 0x00015400010c7983 */ /* 0x000ee20000300800 */
[----:B------:R-:W3:Y:S03]  /*3f6f0*/  LDL.LU R2, [R1+0x148] ;  /* 0x0001480001027983 */ /* 0x000ee60000300800 */
[----:B------:R-:W3:Y:S04]  /*3f700*/  LDL.LU R13, [R1+0x13c] ;  /* 0x00013c00010d7983 */ /* 0x000ee80000300800 */
[----:B------:R-:W-:Y:S01]  /*3f710*/  STS.U16 [R9+0xce80], R17 ;  /* 0x00ce801109007388 */ /* 0x000fe20000000400 */
[----:B------:R-:W3:Y:S02]  /*3f720*/  LDL.LU R14, [R1+0x130] ;  /* 0x00013000010e7983 */ /* 0x000ee40000300800 */
[----:B------:R0:W-:Y:S02]  /*3f730*/  STS.U16 [R9+0xd280], R24 ;  /* 0x00d2801809007388 */ /* 0x0001e40000000400 */
[----:B------:R-:W3:Y:S01]  /*3f740*/  LDL.LU R15, [R1+0x124] ;  /* 0x00012400010f7983 */ /* 0x000ee20000300800 */
[----:B------:R-:W-:Y:S04]  /*3f750*/  STS.U16 [R9+0xd680], R26 ;  /* 0x00d6801a09007388 */ /* 0x000fe80000000400 */
[----:B------:R-:W3:Y:S01]  /*3f760*/  LDL.LU R16, [R1+0x118] ;  /* 0x0001180001107983 */ /* 0x000ee20000300800 */
[----:B------:R1:W-:Y:S03]  /*3f770*/  STS.U16 [R9+0xda80], R27 ;  /* 0x00da801b09007388 */ /* 0x0003e60000000400 */
[----:B0-----:R-:W3:Y:S04]  /*3f780*/  LDL.LU R24, [R1+0x10c] ;  /* 0x00010c0001187983 */ /* 0x001ee80000300800 */
[----:B-1----:R-:W3:Y:S01]  /*3f790*/  LDL.LU R27, [R1+0x100] ;  /* 0x00010000011b7983 */ /* 0x002ee20000300800 */
[----:B------:R-:W3:Y:S02]  /*3f7a0*/  LDL.LU R4, [R1+0x98] ;  /* 0x0000980001047983 */ /* 0x000ee40000300800 */
[----:B------:R-:W3:Y:S02]  /*3f7b0*/  LDL.LU R5, [R1+0x88] ;  /* 0x0000880001057983 */ /* 0x000ee40000300800 */
[----:B------:R-:W3:Y:S01]  /*3f7c0*/  LDL.LU R17, [R1+0x78] ;  /* 0x0000780001117983 */ /* 0x000ee20000300800 */
[----:B------:R0:W-:Y:S04]  /*3f7d0*/  STS.U16 [R9+0xde80], R28 ;  /* 0x00de801c09007388 */ /* 0x0001e80000000400 */
[----:B------:R-:W3:Y:S04]  /*3f7e0*/  LDL.LU R26, [R1+0x68] ;  /* 0x00006800011a7983 */ /* 0x000ee80000300800 */
[----:B0-----:R-:W3:Y:S01]  /*3f7f0*/  LDL.LU R28, [R1+0x58] ;  /* 0x00005800011c7983 */ /* 0x001ee20000300800 */
[----:B------:R-:W-:-:S05]  /*3f800*/  IMAD.SHL.U32 R0, R0, 0x2, RZ ;  /* 0x0000000200007824 */ /* 0x000fca00078e00ff */
[----:B------:R-:W-:Y:S01]  /*3f810*/  LOP3.LUT R0, R0, 0x60, RZ, 0x3c, !PT ;  /* 0x0000006000007812 */ /* 0x000fe200078e3cff */
[----:B--2---:R0:W-:Y:S01]  /*3f820*/  STS.U16 [R9+0xe280], R29 ;  /* 0x00e2801d09007388 */ /* 0x0041e20000000400 */
[----:B------:R1:W-:Y:S02]  /*3f830*/  STS.U16 [R9+0xe680], R25 ;  /* 0x00e6801909007388 */ /* 0x0003e40000000400 */
[----:B------:R2:W-:Y:S02]  /*3f840*/  STS.U16 [R9+0xea80], R23 ;  /* 0x00ea801709007388 */ /* 0x0005e40000000400 */
[----:B------:R2:W-:Y:S01]  /*3f850*/  STS.U16 [R9+0xee80], R22 ;  /* 0x00ee801609007388 */ /* 0x0005e20000000400 */
[----:B------:R2:W-:Y:S01]  /*3f860*/  STS.U16 [R9+0xf280], R21 ;  /* 0x00f2801509007388 */ /* 0x0005e20000000400 */
[----:B------:R2:W-:Y:S03]  /*3f870*/  STS.U16 [R9+0xf680], R20 ;  /* 0x00f6801409007388 */ /* 0x0005e60000000400 */
[----:B0-----:R-:W4:Y:S01]  /*3f880*/  LDL.LU R29, [R1+0x38] ;  /* 0x00003800011d7983 */ /* 0x001f220000300800 */
[----:B-1----:R-:W4:Y:S02]  /*3f890*/  LDL.LU R25, [R1+0xa8] ;  /* 0x0000a80001197983 */ /* 0x002f240000300800 */
[----:B--2---:R-:W2:Y:S01]  /*3f8a0*/  LDL.LU R23, [R1+0xb8] ;  /* 0x0000b80001177983 */ /* 0x004ea20000300800 */
[----:B------:R-:W2:Y:S04]  /*3f8b0*/  LDL.LU R22, [R1+0xc4] ;  /* 0x0000c40001167983 */ /* 0x000ea80000300800 */
[----:B------:R-:W2:Y:S01]  /*3f8c0*/  LDL.LU R21, [R1+0xd0] ;  /* 0x0000d00001157983 */ /* 0x000ea20000300800 */
[----:B------:R-:W2:Y:S03]  /*3f8d0*/  LDL.LU R20, [R1+0xdc] ;  /* 0x0000dc0001147983 */ /* 0x000ea60000300800 */
[----:B------:R0:W-:Y:S01]  /*3f8e0*/  STS.U16 [R9+0xfa80], R19 ;  /* 0x00fa801309007388 */ /* 0x0001e20000000400 */
[----:B---3--:R1:W-:Y:S03]  /*3f8f0*/  STS.U16 [R9+0xfe80], R18 ;  /* 0x00fe801209007388 */ /* 0x0083e60000000400 */
[----:B0-----:R-:W3:Y:S04]  /*3f900*/  LDL.LU R19, [R1+0xe8] ;  /* 0x0000e80001137983 */ /* 0x001ee80000300800 */
[----:B-1----:R-:W2:Y:S01]  /*3f910*/  LDL.LU R9, [R1+0x7954] ;  /* 0x0079540001097983 */ /* 0x002ea20000300800 */
[----:B------:R-:W2:Y:S02]  /*3f920*/  LDL.LU R18, [R1+0xf4] ;  /* 0x0000f40001127983 */ /* 0x000ea40000300800 */
        /* <DEDUP_REMOVED lines=12> */
[----:B------:R0:W-:Y:S01]  /*3f9f0*/  STS.U16 [R0+0x9b00], R15 ;  /* 0x009b000f00007388 */ /* 0x0001e20000000400 */
[----:B------:R1:W-:Y:S02]  /*3fa00*/  STS.U16 [R0+0x9f00], R16 ;  /* 0x009f001000007388 */ /* 0x0003e40000000400 */
[----:B------:R1:W-:Y:S02]  /*3fa10*/  STS.U16 [R0+0xa300], R24 ;  /* 0x00a3001800007388 */ /* 0x0003e40000000400 */
[----:B------:R1:W-:Y:S01]  /*3fa20*/  STS.U16 [R0+0xa700], R27 ;  /* 0x00a7001b00007388 */ /* 0x0003e20000000400 */
[----:B0-----:R-:W4:Y:S01]  /*3fa30*/  LDL.LU R15, [R1+0x793c] ;  /* 0x00793c00010f7983 */ /* 0x001f220000300800 */
[----:B-1----:R-:W4:Y:S02]  /*3fa40*/  LDL.LU R16, [R1+0x7938] ;  /* 0x0079380001107983 */ /* 0x002f240000300800 */
[----:B------:R-:W4:Y:S02]  /*3fa50*/  LDL.LU R24, [R1+0x7934] ;  /* 0x0079340001187983 */ /* 0x000f240000300800 */
[----:B------:R-:W4:Y:S01]  /*3fa60*/  LDL.LU R27, [R1+0x7930] ;  /* 0x00793000011b7983 */ /* 0x000f220000300800 */
[----:B--2---:R-:W-:Y:S01]  /*3fa70*/  STS.U16 [R0+0xab00], R18 ;  /* 0x00ab001200007388 */ /* 0x004fe20000000400 */
[----:B---3--:R-:W-:Y:S02]  /*3fa80*/  STS.U16 [R0+0xaf00], R19 ;  /* 0x00af001300007388 */ /* 0x008fe40000000400 */
[----:B------:R-:W-:Y:S02]  /*3fa90*/  STS.U16 [R0+0xb300], R20 ;  /* 0x00b3001400007388 */ /* 0x000fe40000000400 */
[----:B------:R-:W-:Y:S01]  /*3faa0*/  STS.U16 [R0+0xb700], R21 ;  /* 0x00b7001500007388 */ /* 0x000fe20000000400 */
[----:B------:R-:W-:Y:S01]  /*3fab0*/  STS.U16 [R0+0xbb00], R22 ;  /* 0x00bb001600007388 */ /* 0x000fe20000000400 */
[----:B------:R-:W-:Y:S02]  /*3fac0*/  STS.U16 [R0+0xbf00], R23 ;  /* 0x00bf001700007388 */ /* 0x000fe40000000400 */
[----:B----4-:R-:W-:Y:S01]  /*3fad0*/  STS.U16 [R0+0xc300], R25 ;  /* 0x00c3001900007388 */ /* 0x010fe20000000400 */
[----:B------:R-:W-:Y:S04]  /*3fae0*/  STS.U16 [R0+0xc700], R4 ;  /* 0x00c7000400007388 */ /* 0x000fe80000000400 */
[----:B------:R-:W-:Y:S01]  /*3faf0*/  STS.U16 [R0+0xcb00], R5 ;  /* 0x00cb000500007388 */ /* 0x000fe20000000400 */
[----:B------:R0:W-:Y:S02]  /*3fb00*/  STS.U16 [R0+0xcf00], R17 ;  /* 0x00cf001100007388 */ /* 0x0001e40000000400 */
[----:B------:R1:W-:Y:S02]  /*3fb10*/  STS.U16 [R0+0xd300], R26 ;  /* 0x00d3001a00007388 */ /* 0x0003e40000000400 */
[----:B------:R2:W-:Y:S01]  /*3fb20*/  STS.U16 [R0+0xd700], R28 ;  /* 0x00d7001c00007388 */ /* 0x0005e20000000400 */
[----:B------:R3:W-:Y:S04]  /*3fb30*/  STS.U16 [R0+0xdb00], R29 ;  /* 0x00db001d00007388 */ /* 0x0007e80000000400 */
[----:B0-----:R-:W4:Y:S01]  /*3fb40*/  LDL.LU R17, [R1+0x168] ;  /* 0x0001680001117983 */ /* 0x001f220000300800 */
[----:B-1----:R-:W4:Y:S02]  /*3fb50*/  LDL.LU R26, [R1+0x15c] ;  /* 0x00015c00011a7983 */ /* 0x002f240000300800 */
[----:B--2---:R-:W2:Y:S02]  /*3fb60*/  LDL.LU R28, [R1+0x150] ;  /* 0x00015000011c7983 */ /* 0x004ea40000300800 */
[----:B---3--:R-:W3:Y:S01]  /*3fb70*/  LDL.LU R29, [R1+0x144] ;  /* 0x00014400011d7983 */ /* 0x008ee20000300800 */
        /* <DEDUP_REMOVED lines=8> */
[----:B------:R0:W-:Y:S04]  /*3fc00*/  STS.U16 [R0+0xdf00], R2 ;  /* 0x00df000200007388 */ /* 0x0001e80000000400 */
[----:B------:R-:W2:Y:S01]  /*3fc10*/  LDL.LU R5, [R1+0x64] ;  /* 0x0000640001057983 */ /* 0x000ea20000300800 */
[----:B------:R1:W-:Y:S02]  /*3fc20*/  STS.U16 [R0+0xe300], R27 ;  /* 0x00e3001b00007388 */ /* 0x0003e40000000400 */
[----:B------:R1:W-:Y:S02]  /*3fc30*/  STS.U16 [R0+0xe700], R24 ;  /* 0x00e7001800007388 */ /* 0x0003e40000000400 */
[----:B------:R1:W-:Y:S01]  /*3fc40*/  STS.U16 [R0+0xeb00], R16 ;  /* 0x00eb001000007388 */ /* 0x0003e20000000400 */
[----:B------:R1:W-:Y:S01]  /*3fc50*/  STS.U16 [R0+0xef00], R15 ;  /* 0x00ef000f00007388 */ /* 0x0003e20000000400 */
[----:B------:R1:W-:Y:S03]  /*3fc60*/  STS.U16 [R0+0xf300], R14 ;  /* 0x00f3000e00007388 */ /* 0x0003e60000000400 */
[----:B0-----:R-:W2:Y:S01]  /*3fc70*/  LDL.LU R2, [R1+0x54] ;  /* 0x0000540001027983 */ /* 0x001ea20000300800 */
[----:B-1----:R-:W2:Y:S03]  /*3fc80*/  LDL.LU R27, [R1+0xe4] ;  /* 0x0000e400011b7983 */ /* 0x002ea60000300800 */
[----:B------:R-:W2:Y:S04]  /*3fc90*/  LDL.LU R24, [R1+0xf0] ;  /* 0x0000f00001187983 */ /* 0x000ea80000300800 */
[----:B------:R-:W2:Y:S01]  /*3fca0*/  LDL.LU R16, [R1+0xfc] ;  /* 0x0000fc0001107983 */ /* 0x000ea20000300800 */
[----:B------:R-:W2:Y:S02]  /*3fcb0*/  LDL.LU R15, [R1+0x108] ;  /* 0x00010800010f7983 */ /* 0x000ea40000300800 */
[----:B------:R-:W2:Y:S02]  /*3fcc0*/  LDL.LU R14, [R1+0x114] ;  /* 0x00011400010e7983 */ /* 0x000ea40000300800 */
[----:B------:R0:W-:Y:S01]  /*3fcd0*/  STS.U16 [R0+0xf700], R13 ;  /* 0x00f7000d00007388 */ /* 0x0001e20000000400 */
[----:B------:R1:W-:Y:S01]  /*3fce0*/  STS.U16 [R0+0xfb00], R12 ;  /* 0x00fb000c00007388 */ /* 0x0003e20000000400 */
[----:B------:R1:W-:Y:S03]  /*3fcf0*/  STS.U16 [R0+0xff00], R11 ;  /* 0x00ff000b00007388 */ /* 0x0003e60000000400 */
[----:B0-----:R-:W2:Y:S01]  /*3fd00*/  LDL.LU R13, [R1+0x120] ;  /* 0x00012000010d7983 */ /* 0x001ea20000300800 */
[----:B-1----:R-:W2:Y:S02]  /*3fd10*/  LDL.LU R12, [R1+0x12c] ;  /* 0x00012c00010c7983 */ /* 0x002ea40000300800 */
[----:B------:R-:W4:Y:S02]  /*3fd20*/  LDL.LU R0, [R1+0x792c] ;  /* 0x00792c0001007983 */ /* 0x000f240000300800 */
[----:B------:R-:W2:Y:S01]  /*3fd30*/  LDL.LU R11, [R1+0x138] ;  /* 0x00013800010b7983 */ /* 0x000ea20000300800 */
[----:B----4-:R0:W-:Y:S01]  /*3fd40*/  STS.U16 [R0+0x8380], R17 ;  /* 0x0083801100007388 */ /* 0x0101e20000000400 */
[----:B------:R1:W-:Y:S02]  /*3fd50*/  STS.U16 [R0+0x8780], R26 ;  /* 0x0087801a00007388 */ /* 0x0003e40000000400 */
[----:B--2---:R2:W-:Y:S02]  /*3fd60*/  STS.U16 [R0+0x8b80], R28 ;  /* 0x008b801c00007388 */ /* 0x0045e40000000400 */
[----:B---3--:R3:W-:Y:S01]  /*3fd70*/  STS.U16 [R0+0x8f80], R29 ;  /* 0x008f801d00007388 */ /* 0x0087e20000000400 */
[----:B0-----:R-:W4:Y:S01]  /*3fd80*/  LDL.LU R17, [R1+0x7928] ;  /* 0x0079280001117983 */ /* 0x001f220000300800 */
[----:B-1----:R-:W4:Y:S02]  /*3fd90*/  LDL.LU R26, [R1+0x7924] ;  /* 0x00792400011a7983 */ /* 0x002f240000300800 */
[----:B--2---:R-:W2:Y:S02]  /*3fda0*/  LDL.LU R28, [R1+0x7920] ;  /* 0x00792000011c7983 */ /* 0x004ea40000300800 */
[----:B---3--:R-:W3:Y:S01]  /*3fdb0*/  LDL.LU R29, [R1+0x791c] ;  /* 0x00791c00011d7983 */ /* 0x008ee20000300800 */
        /* <DEDUP_REMOVED lines=11> */
[----:B0-----:R-:W4:Y:S01]  /*3fe70*/  LDL R20, [R1+0x1dc0] ;  /* 0x001dc00001147983 */ /* 0x001f220000100800 */
[----:B------:R-:W-:Y:S02]  /*3fe80*/  STS.U16 [R0+0xbf80], R21 ;  /* 0x00bf801500007388 */ /* 0x000fe40000000400 */
[----:B------:R-:W-:Y:S02]  /*3fe90*/  STS.U16 [R0+0xc380], R22 ;  /* 0x00c3801600007388 */ /* 0x000fe40000000400 */
[----:B------:R-:W-:Y:S01]  /*3fea0*/  STS.U16 [R0+0xc780], R23 ;  /* 0x00c7801700007388 */ /* 0x000fe20000000400 */
[----:B------:R-:W-:Y:S01]  /*3feb0*/  STS.U16 [R0+0xcb80], R25 ;  /* 0x00cb801900007388 */ /* 0x000fe20000000400 */
[----:B------:R-:W-:Y:S02]  /*3fec0*/  STS.U16 [R0+0xcf80], R4 ;  /* 0x00cf800400007388 */ /* 0x000fe40000000400 */
[----:B------:R-:W-:Y:S02]  /*3fed0*/  STS.U16 [R0+0xd380], R5 ;  /* 0x00d3800500007388 */ /* 0x000fe40000000400 */
[----:B------:R-:W-:Y:S01]  /*3fee0*/  STS.U16 [R0+0xd780], R2 ;  /* 0x00d7800200007388 */ /* 0x000fe20000000400 */
[----:B---3--:R0:W-:Y:S01]  /*3fef0*/  STS.U16 [R0+0xdb80], R29 ;  /* 0x00db801d00007388 */ /* 0x0081e20000000400 */
[----:B--2---:R-:W-:Y:S02]  /*3ff00*/  STS.U16 [R0+0xdf80], R28 ;  /* 0x00df801c00007388 */ /* 0x004fe40000000400 */
[----:B----4-:R-:W-:Y:S01]  /*3ff10*/  STS.U16 [R0+0xe380], R26 ;  /* 0x00e3801a00007388 */ /* 0x010fe20000000400 */
[----:B------:R-:W-:Y:S04]  /*3ff20*/  STS.U16 [R0+0xe780], R17 ;  /* 0x00e7801100007388 */ /* 0x000fe80000000400 */
[----:B------:R-:W-:Y:S01]  /*3ff30*/  STS.U16 [R0+0xeb80], R10 ;  /* 0x00eb800a00007388 */ /* 0x000fe20000000400 */
[----:B------:R-:W-:Y:S02]  /*3ff40*/  STS.U16 [R0+0xef80], R9 ;  /* 0x00ef800900007388 */ /* 0x000fe40000000400 */
[----:B------:R-:W-:Y:S02]  /*3ff50*/  STS.U16 [R0+0xf380], R8 ;  /* 0x00f3800800007388 */ /* 0x000fe40000000400 */
[----:B------:R-:W-:Y:S01]  /*3ff60*/  STS.U16 [R0+0xf780], R7 ;  /* 0x00f7800700007388 */ /* 0x000fe20000000400 */
[----:B------:R-:W-:Y:S01]  /*3ff70*/  STS.U16 [R0+0xfb80], R6 ;  /* 0x00fb800600007388 */ /* 0x000fe20000000400 */
[----:B------:R-:W-:Y:S02]  /*3ff80*/  STS.U16 [R0+0xff80], R3 ;  /* 0x00ff800300007388 */ /* 0x000fe40000000400 */
[----:B------:R-:W-:Y:S06]  /*3ff90*/  BAR.SYNC.DEFER_BLOCKING 0x0 ;  /* 0x0000000000007b1d */ /* 0x000fec0000010000 */
[----:B0-----:R-:W2:Y:S04]  /*3ffa0*/  LDL.LU R29, [R1+0x7918] ;  /* 0x00791800011d7983 */ /* 0x001ea80000300800 */
[----:B------:R-:W0:Y:S04]  /*3ffb0*/  LDSM.16.M88.4 R4, [R20+0x8000] ;  /* 0x008000001404783b */ /* 0x000e280000000200 */
[----:B------:R-:W-:Y:S04]  /*3ffc0*/  LDSM.16.M88.4 R12, [R20+0x9800] ;  /* 0x00980000140c783b */ /* 0x000fe80000000200 */
[----:B------:R-:W-:Y:S04]  /*3ffd0*/  LDSM.16.M88.4 R8, [R20+0xa000] ;  /* 0x00a000001408783b */ /* 0x000fe80000000200 */
[----:B------:R-:W-:Y:S04]  /*3ffe0*/  LDSM.16.M88.4 R24, [R20+0xb000] ;  /* 0x00b000001418783b */ /* 0x000fe80000000200 */
[----:B0-----:R-:W-:Y:S01]  /*3fff0*/  STL.64 [R1+0x20], R4 ;  /* 0x0000200401007387 */ /* 0x001fe20000100a00 */
[----:B------:R-:W-:-:S02]  /*40000*/  IMAD.MOV.U32 R22, RZ, RZ, R4 ;  /* 0x000000ffff167224 */ /* 0x000fc400078e0004 */
[----:B------:R-:W-:Y:S02]  /*40010*/  STL.64 [R1+0x28], R6 ;  /* 0x0000280601007387 */ /* 0x000fe40000100a00 */
[----:B------:R-:W-:Y:S02]  /*40020*/  IMAD.MOV.U32 R21, RZ, RZ, R5 ;  /* 0x000000ffff157224 */ /* 0x000fe400078e0005 */
[----:B------:R-:W0:Y:S04]  /*40030*/  LDSM.16.M88.4 R4, [R20+0x8800] ;  /* 0x008800001404783b */ /* 0x000e280000000200 */
[----:B0-----:R-:W-:Y:S01]  /*40040*/  STL.64 [R1+0x10], R4 ;  /* 0x0000100401007387 */ /* 0x001fe20000100a00 */
[----:B------:R-:W-:Y:S02]  /*40050*/  IMAD.MOV.U32 R2, RZ, RZ, R4 ;  /* 0x000000ffff027224 */ /* 0x000fe400078e0004 */
[----:B------:R-:W-:Y:S02]  /*40060*/  STL.64 [R1+0x18], R6 ;  /* 0x0000180601007387 */ /* 0x000fe40000100a00 */
[----:B------:R-:W-:-:S02]  /*40070*/  IMAD.MOV.U32 R0, RZ, RZ, R5 ;  /* 0x000000ffff007224 */ /* 0x000fc400078e0005 */
[----:B------:R-:W0:Y:S04]  /*40080*/  LDSM.16.M88.4 R4, [R20+0x9000] ;  /* 0x009000001404783b */ /* 0x000e280000000200 */
[----:B------:R-:W-:Y:S04]  /*40090*/  STL [R1+0x692c], R14 ;  /* 0x00692c0e01007387 */ /* 0x000fe80000100800 */
[----:B0-----:R-:W-:Y:S01]  /*400a0*/  STL.64 [R1], R4 ;  /* 0x0000000401007387 */ /* 0x001fe20000100a00 */
[----:B------:R-:W-:Y:S02]  /*400b0*/  STL.64 [R1+0x8], R6 ;  /* 0x0000080601007387 */ /* 0x000fe40000100a00 */
[----:B------:R-:W0:Y:S04]  /*400c0*/  LDSM.16.M88.4 R4, [R20+0xa800] ;  /* 0x00a800001404783b */ /* 0x000e280000000200 */
[----:B------:R-:W-:Y:S01]  /*400d0*/  STL [R1+0x6928], R15 ;  /* 0x0069280f01007387 */ /* 0x000fe20000100800 */
[----:B------:R-:W-:Y:S01]  /*400e0*/  STL.64 [R1+0x78d8], R12 ;  /* 0x0078d80c01007387 */ /* 0x000fe20000100a00 */
[----:B------:R-:W-:Y:S02]  /*400f0*/  STL [R1+0x7010], R10 ;  /* 0x0070100a01007387 */ /* 0x000fe40000100800 */
[----:B------:R-:W-:Y:S02]  /*40100*/  STL [R1+0x6e28], R11 ;  /* 0x006e280b01007387 */ /* 0x000fe40000100800 */
[----:B------:R-:W1:Y:S01]  /*40110*/  LDSM.16.M88.4 R12, [R20+0xb800] ;  /* 0x00b80000140c783b */ /* 0x000e620000000200 */
[----:B0-----:R-:W-:Y:S03]  /*40120*/  STL [R1+0x68fc], R6 ;  /* 0x0068fc0601007387 */ /* 0x001fe60000100800 */
[----:B------:R-:W-:Y:S02]  /*40130*/  STL [R1+0x68f8], R7 ;  /* 0x0068f80701007387 */ /* 0x000fe40000100800 */
[----:B------:R-:W-:Y:S02]  /*40140*/  STL.64 [R1+0x78d0], R4 ;  /* 0x0078d00401007387 */ /* 0x000fe40000100a00 */
[----:B------:R-:W0:Y:S04]  /*40150*/  LDSM.16.M88.4 R4, [R20+0xc000] ;  /* 0x00c000001404783b */ /* 0x000e280000000200 */
[----:B------:R-:W-:Y:S01]  /*40160*/  STL.64 [R1+0x30], R24 ;  /* 0x0000301801007387 */ /* 0x000fe20000100a00 */
[----:B------:R-:W-:Y:S02]  /*40170*/  STL.64 [R1+0x38], R26 ;  /* 0x0000381a01007387 */ /* 0x000fe40000100a00 */
[----:B-1----:R1:W-:Y:S02]  /*40180*/  STL.64 [R1+0x150], R12 ;  /* 0x0001500c01007387 */ /* 0x0023e40000100a00 */
[----:B------:R-:W-:Y:S02]  /*40190*/  STL.64 [R1+0x158], R14 ;  /* 0x0001580e01007387 */ /* 0x000fe40000100a00 */
[----:B0-----:R-:W-:-:S02]  /*401a0*/  IMAD.MOV.U32 R10, RZ, RZ, R5 ;  /* 0x000000ffff0a7224 */ /* 0x001fc400078e0005 */
[----:B------:R-:W-:Y:S01]  /*401b0*/  IMAD.MOV.U32 R11, RZ, RZ, R4 ;  /* 0x000000ffff0b7224 */ /* 0x000fe200078e0004 */
[----:B------:R-:W-:Y:S01]  /*401c0*/  STL.64 [R1+0x140], R4 ;  /* 0x0001400401007387 */ /* 0x000fe20000100a00 */
[----:B------:R-:W-:Y:S02]  /*401d0*/  STL.64 [R1+0x148], R6 ;  /* 0x0001480601007387 */ /* 0x000fe40000100a00 */
[----:B------:R-:W-:Y:S02]  /*401e0*/  STL [R1+0x78b4], R10 ;  /* 0x0078b40a01007387 */ /* 0x000fe40000100800 */
[----:B------:R-:W0:Y:S01]  /*401f0*/  LDSM.16.M88.4 R4, [R20+0xc800] ;  /* 0x00c800001404783b */ /* 0x000e220000000200 */
[----:B------:R-:W-:Y:S03]  /*40200*/  STL [R1+0x78b0], R11 ;  /* 0x0078b00b01007387 */ /* 0x000fe60000100800 */
[----:B-1----:R-:W3:Y:S01]  /*40210*/  LDL.64 R12, [R1] ;  /* 0x00000000010c7983 */ /* 0x002ee20000100a00 */
[----:B--2---:R-:W-:Y:S04]  /*40220*/  LDSM.16.MT88.4 R16, [R29] ;  /* 0x000000001d10783b */ /* 0x004fe80000004200 */
[----:B---3--:R-:W-:Y:S01]  /*40230*/  STL.64 [R1+0x78f0], R12 ;  /* 0x0078f00c01007387 */ /* 0x008fe20000100a00 */
[----:B0-----:R-:W-:Y:S02]  /*40240*/  STL.64 [R1+0x130], R4 ;  /* 0x0001300401007387 */ /* 0x001fe40000100a00 */
[----:B------:R-:W-:Y:S02]  /*40250*/  STL.64 [R1+0x138], R6 ;  /* 0x0001380601007387 */ /* 0x000fe40000100a00 */
[----:B------:R-:W0:Y:S04]  /*40260*/  LDSM.16.M88.4 R4, [R20+0xd000] ;  /* 0x00d000001404783b */ /* 0x000e280000000200 */
[----:B0-----:R-:W-:Y:S01]  /*40270*/  STL.64 [R1+0x120], R4 ;  /* 0x0001200401007387 */ /* 0x001fe20000100a00 */
[----:B------:R-:W-:-:S02]  /*40280*/  IMAD.MOV.U32 R11, RZ, RZ, R4 ;  /* 0x000000ffff0b7224 */ /* 0x000fc400078e0004 */
[----:B------:R-:W-:Y:S02]  /*40290*/  STL.64 [R1+0x128], R6 ;  /* 0x0001280601007387 */ /* 0x000fe40000100a00 */
[----:B------:R-:W-:Y:S02]  /*402a0*/  IMAD.MOV.U32 R3, RZ, RZ, R5 ;  /* 0x000000ffff037224 */ /* 0x000fe400078e0005 */
[----:B------:R-:W0:Y:S04]  /*402b0*/  LDSM.16.M88.4 R4, [R20+0xd800] ;  /* 0x00d800001404783b */ /* 0x000e280000000200 */
[----:B------:R-:W-:Y:S01]  /*402c0*/  STL [R1+0x78bc], R3 ;  /* 0x0078bc0301007387 */ /* 0x000fe20000100800 */
[----:B------:R-:W-:Y:S03]  /*402d0*/  STL [R1+0x78b8], R11 ;  /* 0x0078b80b01007387 */ /* 0x000fe60000100800 */
[----:B0-----:R-:W-:Y:S01]  /*402e0*/  STL.64 [R1+0x110], R4 ;  /* 0x0001100401007387 */ /* 0x001fe20000100a00 */
[----:B------:R-:W-:Y:S02]  /*402f0*/  STL.64 [R1+0x118], R6 ;  /* 0x0001180601007387 */ /* 0x000fe40000100a00 */
[----:B------:R-:W-:-:S02]  /*40300*/  IMAD.MOV.U32 R10, RZ, RZ, R5 ;  /* 0x000000ffff0a7224 */ /* 0x000fc400078e0005 */
[----:B------:R-:W0:Y:S04]  /*40310*/  LDSM.16.M88.4 R4, [R20+0xe000] ;  /* 0x00e000001404783b */ /* 0x000e280000000200 */
[----:B0-----:R-:W-:Y:S01]  /*40320*/  STL.64 [R1+0x100], R4 ;  /* 0x0001000401007387 */ /* 0x001fe20000100a00 */
[----:B------:R-:W-:Y:S02]  /*40330*/  IMAD.MOV.U32 R25, RZ, RZ, R4 ;  /* 0x000000ffff197224 */ /* 0x000fe400078e0004 */
[----:B------:R-:W-:Y:S02]  /*40340*/  STL.64 [R1+0x108], R6 ;  /* 0x0001080601007387 */ /* 0x000fe40000100a00 */
[----:B------:R-:W-:Y:S02]  /*40350*/  IMAD.MOV.U32 R24, RZ, RZ, R5 ;  /* 0x000000ffff187224 */ /* 0x000fe400078e0005 */
[----:B------:R-:W0:Y:S04]  /*40360*/  LDSM.16.M88.4 R4, [R20+0xe800] ;  /* 0x00e800001404783b */ /* 0x000e280000000200 */
[----:B0-----:R0:W-:Y:S01]  /*40370*/  STL.64 [R1+0xf0], R4 ;  /* 0x0000f00401007387 */ /* 0x0011e20000100a00 */
[----:B------:R1:W-:Y:S02]  /*40380*/  STL.64 [R1+0xf8], R6 ;  /* 0x0000f80601007387 */ /* 0x0003e40000100a00 */
[----:B------:R-:W2:Y:S02]  /*40390*/  LDL.LU.64 R12, [R1+0x1d80] ;  /* 0x001d8000010c7983 */ /* 0x000ea40000300a00 */
[----:B------:R-:W3:Y:S02]  /*403a0*/  LDL.LU.64 R14, [R1+0x1d88] ;  /* 0x001d8800010e7983 */ /* 0x000ee40000300a00 */
[----:B------:R-:W-:-:S02]  /*403b0*/  IMAD.MOV.U32 R27, RZ, RZ, R4 ;  /* 0x000000ffff1b7224 */ /* 0x000fc400078e0004 */
[----:B------:R-:W-:Y:S01]  /*403c0*/  IMAD.MOV.U32 R26, RZ, RZ, R5 ;  /* 0x000000ffff1a7224 */ /* 0x000fe200078e0005 */
[----:B---3--:R-:W-:Y:S01]  /*403d0*/  STL.64 [R1+0x7900], R14 ;  /* 0x0079000e01007387 */ /* 0x008fe20000100a00 */
[----:B--2---:R-:W-:Y:S02]  /*403e0*/  STL.64 [R1+0x78f8], R12 ;  /* 0x0078f80c01007387 */ /* 0x004fe40000100a00 */
[----:B0-----:R-:W2:Y:S02]  /*403f0*/  LDL.LU.64 R4, [R1+0x1d60] ;  /* 0x001d600001047983 */ /* 0x001ea40000300a00 */
[----:B-1----:R-:W3:Y:S02]  /*40400*/  LDL.LU.64 R6, [R1+0x1d68] ;  /* 0x001d680001067983 */ /* 0x002ee40000300a00 */
[----:B---3--:R-:W-:Y:S01]  /*40410*/  STL.64 [R1+0x78e8], R6 ;  /* 0x0078e80601007387 */ /* 0x008fe20000100a00 */
[----:B--2---:R0:W-:Y:S03]  /*40420*/  STL.64 [R1+0x78e0], R4 ;  /* 0x0078e00401007387 */ /* 0x0041e60000100a00 */
[----:B0-----:R-:W2:Y:S01]  /*40430*/  LDL.LU.64 R4, [R1+0x1d70] ;  /* 0x001d700001047983 */ /* 0x001ea20000300a00 */
[----:B------:R-:W3:Y:S02]  /*40440*/  LDL.LU.64 R6, [R1+0x1d78] ;  /* 0x001d780001067983 */ /* 0x000ee40000300a00 */
[----:B------:R-:W-:-:S02]  /*40450*/  IMAD.MOV.U32 R12, RZ, RZ, R22 ;  /* 0x000000ffff0c7224 */ /* 0x000fc400078e0016 */
[----:B------:R-:W-:Y:S01]  /*40460*/  IMAD.MOV.U32 R13, RZ, RZ, R21 ;  /* 0x000000ffff0d7224 */ /* 0x000fe200078e0015 */
[----:B---3--:R-:W-:Y:S01]  /*40470*/  STL.64 [R1+0x7910], R6 ;  /* 0x0079100601007387 */ /* 0x008fe20000100a00 */
[----:B--2---:R0:W-:Y:S03]  /*40480*/  STL.64 [R1+0x7908], R4 ;  /* 0x0079080401007387 */ /* 0x0041e60000100a00 */
[----:B0-----:R-:W2:Y:S01]  /*40490*/  LDL.LU.64 R4, [R1+0x1d90] ;  /* 0x001d900001047983 */ /* 0x001ea20000300a00 */
[----:B------:R-:W2:Y:S02]  /*404a0*/  LDL.LU.64 R6, [R1+0x1d98] ;  /* 0x001d980001067983 */ /* 0x000ea40000300a00 */
[----:B------:R-:W-:Y:S02]  /*404b0*/  STL.64 [R1+0x78c8], R26 ;  /* 0x0078c81a01007387 */ /* 0x000fe40000100a00 */
[----:B------:R-:W-:Y:S02]  /*404c0*/  STL.64 [R1+0x78c0], R24 ;  /* 0x0078c01801007387 */ /* 0x000fe40000100a00 */
[----:B------:R-:W0:Y:S02]  /*404d0*/  LDSM.16.M88.4 R24, [R20+0xf000] ;  /* 0x00f000001418783b */ /* 0x000e240000000200 */
[----:B------:R-:W1:Y:S02]  /*404e0*/  LDSM.16.M88.4 R20, [R20+0xf800] ;  /* 0x00f800001414783b */ /* 0x000e640000000200 */
[----:B0-----:R0:W-:Y:S02]  /*404f0*/  STL.64 [R1+0xe0], R24 ;  /* 0x0000e01801007387 */ /* 0x0011e40000100a00 */
[----:B------:R-:W-:-:S02]  /*40500*/  IMAD.MOV.U32 R3, RZ, RZ, R24 ;  /* 0x000000ffff037224 */ /* 0x000fc400078e0018 */
[----:B------:R3:W-:Y:S02]  /*40510*/  STL.64 [R1+0xe8], R26 ;  /* 0x0000e81a01007387 */ /* 0x0007e40000100a00 */
[----:B------:R-:W-:Y:S02]  /*40520*/  IMAD.MOV.U32 R11, RZ, RZ, R25 ;  /* 0x000000ffff0b7224 */ /* 0x000fe400078e0019 */
[----:B0-----:R-:W4:Y:S01]  /*40530*/  LDL.LU.64 R24, [R1+0x19c0] ;  /* 0x0019c00001187983 */ /* 0x001f220000300a00 */
[----:B---3--:R-:W4:Y:S02]  /*40540*/  LDL.LU.64 R26, [R1+0x19c8] ;  /* 0x0019c800011a7983 */ /* 0x008f240000300a00 */
[----:B-1----:R-:W-:Y:S02]  /*40550*/  STL.64 [R1+0xd0], R20 ;  /* 0x0000d01401007387 */ /* 0x002fe40000100a00 */
[----:B------:R-:W-:Y:S02]  /*40560*/  STL.64 [R1+0xd8], R22 ;  /* 0x0000d81601007387 */ /* 0x000fe40000100a00 */
[----:B------:R-:W0:Y:S04]  /*40570*/  LDSM.16.MT88.4 R20, [R29+0x80] ;  /* 0x000080001d14783b */ /* 0x000e280000004200 */
[----:B0-----:R-:W-:Y:S01]  /*40580*/  STL.64 [R1+0x7808], R22 ;  /* 0x0078081601007387 */ /* 0x001fe20000100a00 */
[----:B------:R-:W-:Y:S01]  /*40590*/  STL.64 [R1+0x7800], R20 ;  /* 0x0078001401007387 */ /* 0x000fe20000100a00 */
[----:B--2---:R-:W-:Y:S02]  /*405a0*/  HMMA.16816.F32.BF16 R12, R16, R12, R4 ;  /* 0x0000000c100c723c */ /* 0x004fe40000041804 */
[----:B------:R-:W2:Y:S01]  /*405b0*/  LDL.LU.64 R6, [R1+0x7910] ;  /* 0x0079100001067983 */ /* 0x000ea20000300a00 */
[----:B------:R-:W2:Y:S11]  /*405c0*/  LDL.LU.64 R4, [R1+0x7908] ;  /* 0x0079080001047983 */ /* 0x000eb60000300a00 */
[----:B------:R-:W-:Y:S09]  /*405d0*/  @!UPT UIADD3 URZ, URZ, URZ, URZ ;  /* 0x0000003f3f3ff290 */ /* 0x000ff2000fffe03f */
[----:B------:R-:W-:Y:S01]  /*405e0*/  STL.64 [R1+0x8c0], R12 ;  /* 0x0008c00c01007387 */ /* 0x000fe20000100a00 */
[----:B------:R0:W-:Y:S03]  /*405f0*/  STL.64 [R1+0x8c8], R14 ;  /* 0x0008c80e01007387 */ /* 0x0001e60000100a00 */
[----:B0-----:R-:W3:Y:S01]  /*40600*/  LDL.LU.64 R14, [R1+0x7900] ;  /* 0x00790000010e7983 */ /* 0x001ee20000300a00 */
[----:B------:R-:W3:Y:S02]  /*40610*/  LDL.LU.64 R12, [R1+0x78f8] ;  /* 0x0078f800010c7983 */ /* 0x000ee40000300a00 */
[----:B------:R-:W-:Y:S02]  /*40620*/  IMAD.MOV.U32 R20, RZ, RZ, R2 ;  /* 0x000000ffff147224 */ /* 0x000fe400078e0002 */
[----:B------:R-:W-:-:S07]  /*40630*/  IMAD.MOV.U32 R21, RZ, RZ, R0 ;  /* 0x000000ffff157224 */ /* 0x000fce00078e0000 */
[C---:B---3--:R-:W-:Y:S01]  /*40640*/  HMMA.16816.F32.BF16 R20, R16.reuse, R20, R12 ;  /* 0x000000141014723c */ /* 0x048fe2000004180c */
[----:B------:R-:W2:Y:S11]  /*40650*/  LDL.LU.64 R12, [R1+0x78f0] ;  /* 0x0078f000010c7983 */ /* 0x000eb60000300a00 */
[----:B------:R-:W-:Y:S11]  /*40660*/  @!UPT UIADD3 URZ, URZ, URZ, URZ ;  /* 0x0000003f3f3ff290 */ /* 0x000ff6000fffe03f */
[----:B------:R0:W-:Y:S01]  /*40670*/  STL.64 [R1+0x8b0], R20 ;  /* 0x0008b01401007387 */ /* 0x0001e20000100a00 */
[----:B------:R1:W-:Y:S03]  /*40680*/  STL.64 [R1+0x8b8], R22 ;  /* 0x0008b81601007387 */ /* 0x0003e60000100a00 */
[----:B0-----:R-:W3:Y:S01]  /*40690*/  LDL.LU.64 R20, [R1+0x1990] ;  /* 0x0019900001147983 */ /* 0x001ee20000300a00 */
[----:B-1----:R-:W3:Y:S01]  /*406a0*/  LDL.LU.64 R22, [R1+0x1998] ;  /* 0x0019980001167983 */ /* 0x002ee20000300a00 */
[C---:B--2---:R-:W-:Y:S01]  /*406b0*/  HMMA.16816.F32.BF16 R4, R16.reuse, R12, R4 ;  /* 0x0000000c1004723c */ /* 0x044fe20000041804 */
[----:B------:R-:W-:Y:S02]  /*406c0*/  IMAD.MOV.U32 R28, RZ, RZ, R12 ;  /* 0x000000ffff1c7224 */ /* 0x000fe400078e000c */
[----:B------:R-:W-:Y:S11]  /*406d0*/  IMAD.MOV.U32 R2, RZ, RZ, R13 ;  /* 0x000000ffff027224 */ /* 0x000ff600078e000d */
[----:B------:R-:W-:Y:S09]  /*406e0*/  @!UPT UIADD3 URZ, URZ, URZ, URZ ;  /* 0x0000003f3f3ff290 */ /* 0x000ff2000fffe03f */
[----:B------:R-:W-:Y:S01]  /*406f0*/  STL.64 [R1+0x8a0], R4 ;  /* 0x0008a00401007387 */ /* 0x000fe20000100a00 */
[----:B------:R0:W-:Y:S03]  /*40700*/  STL.64 [R1+0x8a8], R6 ;  /* 0x0008a80601007387 */ /* 0x0001e60000100a00 */
[----:B0-----:R-:W2:Y:S01]  /*40710*/  LDL.LU.64 R6, [R1+0x78e8] ;  /* 0x0078e80001067983 */ /* 0x001ea20000300a00 */
[----:B------:R-:W2:Y:S02]  /*40720*/  LDL.LU.64 R4, [R1+0x78e0] ;  /* 0x0078e00001047983 */ /* 0x000ea40000300a00 */
[----:B------:R-:W2:Y:S01]  /*40730*/  LDL.LU.64 R12, [R1+0x78d8] ;  /* 0x0078d800010c7983 */ /* 0x000ea20000300a00 */
[C---:B----4-:R-:W-:Y:S08]  /*40740*/  HMMA.16816.F32.BF16 R24, R16.reuse, R8, R24 ;  /* 0x000000081018723c */ /* 0x050ff00000041818 */
[----:B--2---:R-:W-:Y:S11]  /*40750*/  HMMA.16816.F32.BF16 R4, R16, R12, R4 ;  /* 0x0000000c1004723c */ /* 0x004ff60000041804 */
[----:B------:R-:W-:Y:S11]  /*40760*/  @!UPT UIADD3 URZ, URZ, URZ, URZ ;  /* 0x0000003f3f3ff290 */ /* 0x000ff6000fffe03f */
[----:B------:R-:W-:Y:S01]  /*40770*/  @!UPT UIADD3 URZ, URZ, URZ, URZ ;  /* 0x0000003f3f3ff290 */ /* 0x000fe2000fffe03f */
[----:B------:R0:W-:Y:S01]  /*40780*/  STL [R1+0x890], R4 ;  /* 0x0008900401007387 */ /* 0x0001e20000100800 */
[----:B------:R-:W-:-:S03]  /*40790*/  IMAD.MOV.U32 R14, RZ, RZ, R5 ;  /* 0x000000ffff0e7224 */ /* 0x000fc600078e0005 */
[----:B0-----:R-:W3:Y:S01]  /*407a0*/  LDL.LU.64 R4, [R1+0x78d0] ;  /* 0x0078d00001047983 */ /* 0x001ee20000300a00 */
[----:B------:R-:W-:Y:S02]  /*407b0*/  IMAD.MOV.U32 R0, RZ, RZ, R7 ;  /* 0x000000ffff007224 */ /* 0x000fe400078e0007 */
[----:B------:R-:W-:-:S03]  /*407c0*/  IMAD.MOV.U32 R15, RZ, RZ, R6 ;  /* 0x000000ffff0f7224 */ /* 0x000fc600078e0006 */
[----:B------:R-:W-:Y:S02]  /*407d0*/  STL [R1+0x6950], R0 ;  /* 0x0069500001007387 */ /* 0x000fe40000100800 */
[----:B------:R-:W-:Y:S02]  /*407e0*/  STL [R1+0x694c], R15 ;  /* 0x00694c0f01007387 */ /* 0x000fe40000100800 */
[----:B------:R-:W-:Y:S02]  /*407f0*/  STL [R1+0x6948], R14 ;  /* 0x0069480e01007387 */ /* 0x000fe40000100800 */
[----:B------:R0:W-:Y:S02]  /*40800*/  STL.64 [R1+0x888], R26 ;  /* 0x0008881a01007387 */ /* 0x0001e40000100a00 */
[----:B------:R-:W-:Y:S02]  /*40810*/  IMAD.MOV.U32 R6, RZ, RZ, R24 ;  /* 0x000000ffff067224 */ /* 0x000fe400078e0018 */
[----:B------:R-:W-:Y:S01]  /*40820*/  IMAD.MOV.U32 R7, RZ, RZ, R25 ;  /* 0x000000ffff077224 */ /* 0x000fe200078e0019 */
[----:B0-----:R-:W2:Y:S01]  /*40830*/  LDL.LU.64 R26, [R1+0x78c8] ;  /* 0x0078c800011a7983 */ /* 0x001ea20000300a00 */
[----:B------:R-:W4:Y:S02]  /*40840*/  LDL.LU.64 R24, [R1+0x78c0] ;  /* 0x0078c00001187983 */ /* 0x000f240000300a00 */
[----:B------:R-:W-:Y:S02]  /*40850*/  STL.64 [R1+0x77c8], R8 ;  /* 0x0077c80801007387 */ /* 0x000fe40000100a00 */
[----:B------:R-:W-:Y:S01]  /*40860*/  STL [R1+0x6c3c], R7 ;  /* 0x006c3c0701007387 */ /* 0x000fe20000100800 */
[----:B------:R-:W-:Y:S01]  /*40870*/  STL [R1+0x6c38], R6 ;  /* 0x006c380601007387 */ /* 0x000fe20000100800 */
[----:B---3--:R-:W-:Y:S11]  /*40880*/  HMMA.16816.F32.BF16 R20, R16, R4, R20 ;  /* 0x000000041014723c */ /* 0x008ff60000041814 */
[----:B------:R-:W-:Y:S11]  /*40890*/  @!UPT UIADD3 URZ, URZ, URZ, URZ ;  /* 0x0000003f3f3ff290 */ /* 0x000ff6000fffe03f */
[----:B------:R-:W-:Y:S01]  /*408a0*/  @!UPT UIADD3 URZ, URZ, URZ, URZ ;  /* 0x0000003f3f3ff290 */ /* 0x000fe2000fffe03f */
[----:B------:R0:W-:Y:S01]  /*408b0*/  STL [R1+0x870], R20 ;  /* 0x0008701401007387 */ /* 0x0001e20000100800 */
[----:B------:R-:W-:Y:S02]  /*408c0*/  IMAD.MOV.U32 R0, RZ, RZ, R21 ;  /* 0x000000ffff007224 */ /* 0x000fe400078e0015 */
[----:B------:R-:W-:Y:S02]  /*408d0*/  IMAD.MOV.U32 R21, RZ, RZ, R11 ;  /* 0x000000ffff157224 */ /* 0x000fe400078e000b */
[----:B0-----:R-:W-:Y:S02]  /*408e0*/  IMAD.MOV.U32 R20, RZ, RZ, R3 ;  /* 0x000000ffff147224 */ /* 0x001fe400078e0003 */
[----:B------:R-:W3:Y:S01]  /*408f0*/  LDL.LU R3, [R1+0x78bc] ;  /* 0x0078bc0001037983 */ /* 0x000ee20000300800 */
[----:B------:R-:W3:Y:S02]  /*40900*/  LDL.LU R11, [R1+0x78b8] ;  /* 0x0078b800010b7983 */ /* 0x000ee40000300800 */
[----:B------:R2:W-:Y:S02]  /*40910*/  STL.64 [R1+0x7818], R20 ;  /* 0x0078181401007387 */ /* 0x0005e40000100a00 */
[----:B--2---:R-:W-:-:S02]  /*40920*/  IMAD.MOV.U32 R20, RZ, RZ, R27 ;  /* 0x000000ffff147224 */ /* 0x004fc400078e001b */
[----:B------:R-:W-:-:S05]  /*40930*/  IMAD.MOV.U32 R21, RZ, RZ, R26 ;  /* 0x000000ffff157224 */ /* 0x000fca00078e001a */
[----:B------:R4:W-:Y:S02]  /*40940*/  STL.64 [R1+0x7830], R20 ;  /* 0x0078301401007387 */ /* 0x0009e40000100a00 */
[----:B----4-:R-:W-:Y:S02]  /*40950*/  IMAD.MOV.U32 R20, RZ, RZ, R25 ;  /* 0x000000ffff147224 */ /* 0x010fe400078e0019 */
[----:B------:R-:W-:Y:S02]  /*40960*/  IMAD.MOV.U32 R21, RZ, RZ, R24 ;  /* 0x000000ffff157224 */ /* 0x000fe400078e0018 */
[----:B------:R-:W0:Y:S01]  /*40970*/  LDSM.16.MT88.4 R24, [R29+0x100] ;  /* 0x000100001d18783b */ /* 0x000e220000004200 */
[----:B------:R-:W-:Y:S02]  /*40980*/  IMAD.MOV.U32 R14, RZ, RZ, R23 ;  /* 0x000000ffff0e7224 */ /* 0x000fe400078e0017 */
[----:B------:R-:W-:Y:S01]  /*40990*/  IMAD.MOV.U32 R15, RZ, RZ, R22 ;  /* 0x000000ffff0f7224 */ /* 0x000fe200078e0016 */
[----:B------:R-:W-:Y:S02]  /*409a0*/  STL.64 [R1+0x7848], R20 ;  /* 0x0078481401007387 */ /* 0x000fe40000100a00 */
[----:B------:R-:W-:Y:S02]  /*409b0*/  STL [R1+0x6a18], R14 ;  /* 0x006a180e01007387 */ /* 0x000fe40000100800 */
[----:B------:R-:W-:Y:S01]  /*409c0*/  STL [R1+0x6a14], R15 ;  /* 0x006a140f01007387 */ /* 0x000fe20000100800 */
[----:B------:R1:W-:Y:S03]  /*409d0*/  STL.64 [R1+0x77f8], R12 ;  /* 0x0077f80c01007387 */ /* 0x0003e60000100a00 */
[----:B-1----:R-:W2:Y:S01]  /*409e0*/  LDL.64 R12, [R1+0x30] ;  /* 0x00003000010c7983 */ /* 0x002ea20000100a00 */
[----:B------:R-:W-:Y:S03]  /*409f0*/  STL [R1+0x6a10], R0 ;  /* 0x006a100001007387 */ /* 0x000fe60000100800 */
[----:B0-----:R-:W-:Y:S01]  /*40a00*/  STL.64 [R1+0x7730], R26 ;  /* 0x0077301a01007387 */ /* 0x001fe20000100a00 */
[----:B------:R0:W-:Y:S02]  /*40a10*/  STL.64 [R1+0x7728], R24 ;  /* 0x0077281801007387 */ /* 0x0001e40000100a00 */
[----:B------:R-:W4:Y:S02]  /*40a20*/  LDL R20, [R1+0x110] ;  /* 0x0001100001147983 */ /* 0x000f240000100800 */
[----:B------:R-:W-:Y:S01]  /*40a30*/  IMAD.MOV.U32 R21, RZ, RZ, R10 ;  /* 0x000000ffff157224 */ /* 0x000fe200078e000a */
[----:B0-----:R-:W2:Y:S04]  /*40a40*/  LDL R24, [R1+0xd0] ;  /* 0x0000d00001187983 */ /* 0x001ea80000100800 */
[----:B------:R-:W2:Y:S01]  /*40a50*/  LDL R25, [R1+0xd4] ;  /* 0x0000d40001197983 */ /* 0x000ea20000100800 */
[----:B------:R-:W2:Y:S03]  /*40a60*/  LDL.LU R10, [R1+0x78b4] ;  /* 0x0078b400010a7983 */ /* 0x000ea60000300800 */
[----:B----4-:R3:W-:Y:S02]  /*40a70*/  STL.64 [R1+0x7860], R20 ;  /* 0x0078601401007387 */ /* 0x0107e40000100a00 */
[----:B---3--:R-:W-:-:S02]  /*40a80*/  IMAD.MOV.U32 R20, RZ, RZ, R11 ;  /* 0x000000ffff147224 */ /* 0x008fc400078e000b */
[----:B------:R-:W-:Y:S01]  /*40a90*/  IMAD.MOV.U32 R21, RZ, RZ, R3 ;  /* 0x000000ffff157224 */ /* 0x000fe200078e0003 */
[----:B------:R-:W3:Y:S04]  /*40aa0*/  LDL.LU R11, [R1+0x78b0] ;  /* 0x0078b000010b7983 */ /* 0x000ee80000300800 */
[----:B------:R0:W-:Y:S04]  /*40ab0*/  STL.64 [R1+0x7878], R20 ;  /* 0x0078781401007387 */ /* 0x0001e80000100a00 */
[----:B0-----:R-:W4:Y:S01]  /*40ac0*/  LDL.LU.64 R20, [R1+0x19b0] ;  /* 0x0019b00001147983 */ /* 0x001f220000300a00 */
[----:B------:R-:W4:Y:S02]  /*40ad0*/  LDL.LU.64 R22, [R1+0x19b8] ;  /* 0x0019b80001167983 */ /* 0x000f240000300a00 */
[----:B--2---:R-:W-:Y:S02]  /*40ae0*/  STL.64 [R1+0x7810], R24 ;  /* 0x0078101801007387 */ /* 0x004fe40000100a00 */
[----:B------:R-:W-:-:S02]  /*40af0*/  IMAD.MOV.U32 R6, RZ, RZ, R12 ;  /* 0x000000ffff067224 */ /* 0x000fc400078e000c */
[----:B------:R-:W-:Y:S01]  /*40b00*/  IMAD.MOV.U32 R3, RZ, RZ, R13 ;  /* 0x000000ffff037224 */ /* 0x000fe200078e000d */
[----:B----4-:R-:W-:Y:S11]  /*40b10*/  HMMA.16816.F32.BF16 R20, R16, R12, R20 ;  /* 0x0000000c1014723c */ /* 0x010ff60000041814 */
[----:B------:R-:W-:Y:S11]  /*40b20*/  @!UPT UIADD3 URZ, URZ, URZ, URZ ;  /* 0x0000003f3f3ff290 */ /* 0x000ff6000fffe03f */
[----:B------:R-:W-:Y:S01]  /*40b30*/  @!UPT UIADD3 URZ, URZ, URZ, URZ ;  /* 0x0000003f3f3ff290 */ /* 0x000fe2000fffe03f */
[----:B------:R-:W-:Y:S01]  /*40b40*/  STL.64 [R1+0x1070], R20 ;  /* 0x0010701401007387 */ /* 0x000fe20000100a00 */
[----:B------:R-:W-:Y:S02]  /*40b50*/  STL.64 [R1+0x1078], R22 ;  /* 0x0010781601007387 */ /* 0x000fe40000100a00 */
[----:B------:R-:W2:Y:S02]  /*40b60*/  LDL R12, [R1+0x130] ;  /* 0x00013000010c7983 */ /* 0x000ea40000100800 */
[----:B------:R-:W2:Y:S02]  /*40b70*/  LDL R13, [R1+0x134] ;  /* 0x00013400010d7983 */ /* 0x000ea40000100800 */
[----:B--2---:R3:W-:Y:S02]  /*40b80*/  STL.64 [R1+0x7880], R12 ;  /* 0x0078800c01007387 */ /* 0x0047e40000100a00 */
[----:B---3--:R-:W-:Y:S02]  /*40b90*/  IMAD.MOV.U32 R12, RZ, RZ, R11 ;  /* 0x000000ffff0c7224 */ /* 0x008fe400078e000b */
[----:B------:R-:W-:-:S05]  /*40ba0*/  IMAD.MOV.U32 R13, RZ, RZ, R10 ;  /* 0x000000ffff0d7224 */ /* 0x000fca00078e000a */
[----:B------:R0:W-:Y:S04]  /*40bb0*/  STL.64 [R1+0x7898], R12 ;  /* 0x0078980c01007387 */ /* 0x0001e80000100a00 */
[----:B0-----:R-:W2:Y:S01]  /*40bc0*/  LDL.64 R12, [R1+0x150] ;  /* 0x00015000010c7983 */ /* 0x001ea20000100a00 */
[----:B------:R-:W3:Y:S02]  /*40bd0*/  LDL.LU.64 R20, [R1+0x1840] ;  /* 0x0018400001147983 */ /* 0x000ee40000300a00 */
[----:B------:R-:W4:Y:S02]  /*40be0*/  LDL.LU.64 R22, [R1+0x1848] ;  /* 0x0018480001167983 */ /* 0x000f240000300a00 */
[----:B----4-:R-:W-:Y:S01]  /*40bf0*/  STL.64 [R1+0x7890], R22 ;  /* 0x0078901601007387 */ /* 0x010fe20000100a00 */
[----:B---3--:R0:W-:Y:S03]  /*40c00*/  STL.64 [R1+0x7888], R20 ;  /* 0x0078881401007387 */ /* 0x0081e60000100a00 */
[----:B0-----:R-:W3:Y:S01]  /*40c10*/  LDL.LU.64 R20, [R1+0x1850] ;  /* 0x0018500001147983 */ /* 0x001ee20000300a00 */
[----:B------:R-:W4:Y:S03]  /*40c20*/  LDL.LU.64 R22, [R1+0x1858] ;  /* 0x0018580001167983 */ /* 0x000f260000300a00 */
[----:B----4-:R-:W-:Y:S01]  /*40c30*/  STL.64 [R1+0x78a8], R22 ;  /* 0x0078a81601007387 */ /* 0x010fe20000100a00 */
[----:B---3--:R0:W-:Y:S03]  /*40c40*/  STL.64 [R1+0x78a0], R20 ;  /* 0x0078a01401007387 */ /* 0x0081e60000100a00 */
[----:B0-----:R-:W2:Y:S01]  /*40c50*/  LDL.LU.64 R20, [R1+0x19a0] ;  /* 0x0019a00001147983 */ /* 0x001ea20000300a00 */
[----:B------:R-:W2:Y:S02]  /*40c60*/  LDL.LU.64 R22, [R1+0x19a8] ;  /* 0x0019a80001167983 */ /* 0x000ea40000300a00 */
        /* <DEDUP_REMOVED lines=8> */
[----:B0-----:R-:W3:Y:S01]  /*40cf0*/  LDL.LU.64 R24, [R1+0x1810] ;  /* 0x0018100001187983 */ /* 0x001ee20000300a00 */
[----:B------:R-:W4:Y:S01]  /*40d00*/  LDL.LU.64 R26, [R1+0x1818] ;  /* 0x00181800011a7983 */ /* 0x000f220000300a00 */
[----:B--2---:R-:W-:Y:S02]  /*40d10*/  HMMA.16816.F32.BF16 R20, R16, R12, R20 ;  /* 0x0000000c1014723c */ /* 0x004fe40000041814 */
[----:B----4-:R-:W-:Y:S01]  /*40d20*/  STL.64 [R1+0x7858], R26 ;  /* 0x0078581a01007387 */ /* 0x010fe20000100a00 */
[----:B---3--:R0:W-:Y:S03]  /*40d30*/  STL.64 [R1+0x7850], R24 ;  /* 0x0078501801007387 */ /* 0x0081e60000100a00 */
[----:B0-----:R-:W2:Y:S01]  /*40d40*/  LDL.LU.64 R24, [R1+0x1820] ;  /* 0x0018200001187983 */ /* 0x001ea20000300a00 */
[----:B------:R-:W3:Y:S02]  /*40d50*/  LDL.LU.64 R26, [R1+0x1828] ;  /* 0x00182800011a7983 */ /* 0x000ee40000300a00 */
[----:B------:R-:W-:Y:S01]  /*40d60*/  IMAD.MOV.U32 R0, RZ, RZ, R13 ;  /* 0x000000ffff007224 */ /* 0x000fe200078e000d */
[----:B---3--:R-:W-:Y:S01]  /*40d70*/  STL.64 [R1+0x7870], R26 ;  /* 0x0078701a01007387 */ /* 0x008fe20000100a00 */
[----:B--2---:R0:W-:Y:S03]  /*40d80*/  STL.64 [R1+0x7868], R24 ;  /* 0x0078681801007387 */ /* 0x0041e60000100a00 */
[----:B0-----:R-:W2:Y:S01]  /*40d90*/  LDL.LU.64 R24, [R1+0x1830] ;  /* 0x0018300001187983 */ /* 0x001ea20000300a00 */
[----:B------:R-:W2:Y:S02]  /*40da0*/  LDL.LU.64 R26, [R1+0x1838] ;  /* 0x00183800011a7983 */ /* 0x000ea40000300a00 */
[----:B------:R-:W3:Y:S02]  /*40db0*/  LDL.LU.64 R8, [R1+0x910] ;  /* 0x0009100001087983 */ /* 0x000ee40000300a00 */
[----:B------:R-:W3:Y:S01]  /*40dc0*/  LDL.LU.64 R10, [R1+0x918] ;  /* 0x00091800010a7983 */ /* 0x000ee20000300a00 */
[----:B------:R-:W-:Y:S01]  /*40dd0*/  STL [R1+0x77d8], R6 ;  /* 0x0077d80601007387 */ /* 0x000fe20000100800 */
[----:B------:R0:W-:Y:S02]  /*40de0*/  STL.64 [R1+0x77d0], R4 ;  /* 0x0077d00401007387 */ /* 0x0001e40000100a00 */
[----:B0-----:R-:W-:-:S02]  /*40df0*/  IMAD.MOV.U32 R4, RZ, RZ, R28 ;  /* 0x000000ffff047224 */ /* 0x001fc400078e001c */
[----:B------:R-:W-:-:S05]  /*40e00*/  IMAD.MOV.U32 R5, RZ, RZ, R2 ;  /* 0x000000ffff057224 */ /* 0x000fca00078e0002 */
[----:B------:R0:W-:Y:S01]  /*40e10*/  STL.64 [R1+0x77f0], R4 ;  /* 0x0077f00401007387 */ /* 0x0001e20000100a00 */
[----:B------:R-:W-:-:S03]  /*40e20*/  IMAD.MOV.U32 R2, RZ, RZ, R12 ;  /* 0x000000ffff027224 */ /* 0x000fc600078e000c */
[----:B0-----:R-:W4:Y:S01]  /*40e30*/  LDL.64 R4, [R1+0x10] ;  /* 0x0000100001047983 */ /* 0x001f220000100a00 */
[----:B------:R-:W-:Y:S02]  /*40e40*/  STL.64 [R1+0x1060], R20 ;  /* 0x0010601401007387 */ /* 0x000fe40000100a00 */
[----:B------:R0:W-:Y:S02]  /*40e50*/  STL.64 [R1+0x1068], R22 ;  /* 0x0010681601007387 */ /* 0x0001e40000100a00 */
[----:B0-----:R-:W2:Y:S01]  /*40e60*/  LDL.LU.64 R22, [R1+0x78a8] ;  /* 0x0078a80001167983 */ /* 0x001ea20000300a00 */
[----:B------:R-:W2:Y:S02]  /*40e70*/  LDL.LU.64 R20, [R1+0x78a0] ;  /* 0x0078a00001147983 */ /* 0x000ea40000300a00 */
[----:B------:R-:W2:Y:S02]  /*40e80*/  LDL.LU.64 R12, [R1+0x7898] ;  /* 0x00789800010c7983 */ /* 0x000ea40000300a00 */
[C---:B--2---:R-:W-:Y:S01]  /*40e90*/  HMMA.16816.F32.BF16 R12, R16.reuse, R12, R20 ;  /* 0x0000000c100c723c */ /* 0x044fe20000041814 */
[----:B------:R-:W2:Y:S01]  /*40ea0*/  LDL.LU.64 R22, [R1+0x7890] ;  /* 0x0078900001167983 */ /* 0x000ea20000300a00 */
[----:B------:R-:W2:Y:S11]  /*40eb0*/  LDL.LU.64 R20, [R1+0x7888] ;  /* 0x0078880001147983 */ /* 0x000eb60000300a00 */
[----:B------:R-:W-:Y:S10]  /*40ec0*/  @!UPT UIADD3 URZ, URZ, URZ, URZ ;  /* 0x0000003f3f3ff290 */ /* 0x000ff4000fffe03f */
[----:B------:R0:W-:Y:S01]  /*40ed0*/  STL.64 [R1+0x1050], R12 ;  /* 0x0010500c01007387 */ /* 0x0001e20000100a00 */
[----:B------:R2:W-:Y:S03]  /*40ee0*/  STL.64 [R1+0x1058], R14 ;  /* 0x0010580e01007387 */ /* 0x0005e60000100a00 */
[----:B0-----:R-:W2:Y:S02]  /*40ef0*/  LDL.LU.64 R12, [R1+0x7880] ;  /* 0x00788000010c7983 */ /* 0x001ea40000300a00 */
[C---:B--2---:R-:W-:Y:S02]  /*40f00*/  HMMA.16816.F32.BF16 R12, R16.reuse, R12, R20 ;  /* 0x0000000c100c723c */ /* 0x044fe40000041814 */
[----:B------:R-:W2:Y:S11]  /*40f10*/  LDL.LU.64 R20, [R1+0x7878] ;  /* 0x0078780001147983 */ /* 0x000eb60000300a00 */
[----:B------:R-:W-:Y:S10]  /*40f20*/  @!UPT UIADD3 URZ, URZ, URZ, URZ ;  /* 0x0000003f3f3ff290 */ /* 0x000ff4000fffe03f */
[----:B------:R0:W-:Y:S01]  /*40f30*/  STL.64 [R1+0x1040], R12 ;  /* 0x0010400c01007387 */ /* 0x0001e20000100a00 */
[----:B------:R1:W-:Y:S03]  /*40f40*/  STL.64 [R1+0x1048], R14 ;  /* 0x0010480e01007387 */ /* 0x0003e60000100a00 */
[----:B0-----:R-:W3:Y:S01]  /*40f50*/  LDL.LU.64 R12, [R1+0x1c90] ;  /* 0x001c9000010c7983 */ /* 0x001ee20000300a00 */
[----:B-1----:R-:W3:Y:S01]  /*40f60*/  LDL.LU.64 R14, [R1+0x1c98] ;  /* 0x001c9800010e7983 */ /* 0x002ee20000300a00 */
[C---:B--2---:R-:W-:Y:S02]  /*40f70*/  HMMA.16816.F32.BF16 R20, R16.reuse, R20, R24 ;  /* 0x000000141014723c */ /* 0x044fe40000041818 */
[----:B------:R-:W2:Y:S01]  /*40f80*/  LDL.LU.64 R26, [R1+0x7870] ;  /* 0x00787000011a7983 */ /* 0x000ea20000300a00 */
[----:B------:R-:W2:Y:S11]  /*40f90*/  LDL.LU.64 R24, [R1+0x7868] ;  /* 0x0078680001187983 */ /* 0x000eb60000300a00 */
[----:B------:R-:W-:Y:S09]  /*40fa0*/  @!UPT UIADD3 URZ, URZ, URZ, URZ ;  /* 0x0000003f3f3ff290 */ /* 0x000ff2000fffe03f */
[----:B------:R0:W-:Y:S01]  /*40fb0*/  STL.64 [R1+0x1030], R20 ;  /* 0x0010301401007387 */ /* 0x0001e20000100a00 */
[----:B------:R2:W-:Y:S03]  /*40fc0*/  STL.64 [R1+0x1038], R22 ;  /* 0x0010381601007387 */ /* 0x0005e60000100a00 */
[----:B0-----:R-:W2:Y:S02]  /*40fd0*/  LDL.LU.64 R20, [R1+0x7860] ;  /* 0x0078600001147983 */ /* 0x001ea40000300a00 */
        /* <DEDUP_REMOVED lines=22> */
[----:B------:R-:W3:Y:S11]  /*41140*/  LDL.LU.64 R24, [R1+0x7810] ;  /* 0x0078100001187983 */ /* 0x000ef60000300a00 */
[----:B------:R-:W-:Y:S10]  /*41150*/  @!UPT UIADD3 URZ, URZ, URZ, URZ ;  /* 0x0000003f3f3ff290 */ /* 0x000ff4000fffe03f */
[----:B------:R-:W-:Y:S01]  /*41160*/  STL.64 [R1+0xff0], R20 ;  /* 0x000ff01401007387 */ /* 0x000fe20000100a00 */
[----:B------:R0:W-:Y:S03]  /*41170*/  STL.64 [R1+0xff8], R22 ;  /* 0x000ff81601007387 */ /* 0x0001e60000100a00 */
[----:B0-----:R-:W2:Y:S01]  /*41180*/  LDL.LU.64 R22, [R1+0x7808] ;  /* 0x0078080001167983 */ /* 0x001ea20000300a00 */
[----:B------:R-:W2:Y:S01]  /*41190*/  LDL.LU.64 R20, [R1+0x7800] ;  /* 0x0078000001147983 */ /* 0x000ea20000300a00 */
[----:B---3--:R-:W-:Y:S02]  /*411a0*/  HMMA.16816.F32.BF16 R8, R16, R24, R8 ;  /* 0x000000181008723c */ /* 0x008fe40000041808 */
[----:B------:R-:W2:Y:S11]  /*411b0*/  LDL.64 R16, [R1+0x20] ;  /* 0x0000200001107983 */ /* 0x000eb60000100a00 */
[----:B------:R-:W-:Y:S10]  /*411c0*/  @!UPT UIADD3 URZ, URZ, URZ, URZ ;  /* 0x0000003f3f3ff290 */ /* 0x000ff4000fffe03f */
[----:B------:R0:W-:Y:S01]  /*411d0*/  STL.64 [R1+0x860], R8 ;  /* 0x0008600801007387 */ /* 0x0001e20000100a00 */
[----:B------:R1:W-:Y:S03]  /*411e0*/  STL.64 [R1+0x868], R10 ;  /* 0x0008680a01007387 */ /* 0x0003e60000100a00 */
[----:B0-----:R-:W3:Y:S01]  /*411f0*/  LDL.LU.64 R8, [R1+0x1c60] ;  /* 0x001c600001087983 */ /* 0x001ee20000300a00 */
[----:B-1----:R-:W2:Y:S03]  /*41200*/  LDL.LU.64 R10, [R1+0x1c68] ;  /* 0x001c6800010a7983 */ /* 0x002ea60000300a00 */
[----:B--2---:R-:W-:Y:S01]  /*41210*/  STL.64 [R1+0x77e8], R10 ;  /* 0x0077e80a01007387 */ /* 0x004fe20000100a00 */
[----:B---3--:R0:W-:Y:S03]  /*41220*/  STL.64 [R1+0x77e0], R8 ;  /* 0x0077e00801007387 */ /* 0x0081e60000100a00 */
[----:B0-----:R-:W2:Y:S01]  /*41230*/  LDL.LU.64 R8, [R1+0x1c70] ;  /* 0x001c700001087983 */ /* 0x001ea20000300a00 */
[----:B------:R-:W2:Y:S02]  /*41240*/  LDL.LU.64 R10, [R1+0x1c78] ;  /* 0x001c7800010a7983 */ /* 0x000ea40000300a00 */
[----:B------:R0:W-:Y:S02]  /*41250*/  STL.64 [R1+0x7740], R24 ;  /* 0x0077401801007387 */ /* 0x0001e40000100a00 */
[----:B0-----:R-:W4:Y:S01]  /*41260*/  LDL.LU.64 R24, [R1+0x1c80] ;  /* 0x001c800001187983 */ /* 0x001f220000300a00 */
[----:B------:R-:W4:Y:S01]  /*41270*/  LDL.LU.64 R26, [R1+0x1c88] ;  /* 0x001c8800011a7983 */ /* 0x000f220000300a00 */
[C---:B------:R-:W-:Y:S11]  /*41280*/  HMMA.16816.F32.BF16 R12, R20.reuse, R16, R12 ;  /* 0x00000010140c723c */ /* 0x040ff6000004180c */
[----:B------:R-:W-:Y:S11]  /*41290*/  @!UPT UIADD3 URZ, URZ, URZ, URZ ;  /* 0x0000003f3f3ff290 */ /* 0x000ff6000fffe03f */
[----:B------:R-:W-:Y:S01]  /*412a0*/  @!UPT UIADD3 URZ, URZ, URZ, URZ ;  /* 0x0000003f3f3ff290 */ /* 0x000fe2000fffe03f */
[----:B------:R0:W-:Y:S01]  /*412b0*/  STL.64 [R1+0x6e0], R12 ;  /* 0x0006e00c01007387 */ /* 0x0001e20000100a00 */
[----:B------:R1:W-:Y:S03]  /*412c0*/  STL.64 [R1+0x6e8], R14 ;  /* 0x0006e80e01007387 */ /* 0x0003e60000100a00 */
[----:B0-----:R-:W3:Y:S01]  /*412d0*/  LDL.LU.64 R12, [R1+0x77f8] ;  /* 0x0077f800010c7983 */ /* 0x001ee20000300a00 */
[----:B-1----:R-:W-:Y:S02]  /*412e0*/  IMAD.MOV.U32 R15, RZ, RZ, R16 ;  /* 0x000000ffff0f7224 */ /* 0x002fe400078e0010 */
[----:B------:R-:W-:Y:S02]  /*412f0*/  IMAD.MOV.U32 R14, RZ, RZ, R17 ;  /* 0x000000ffff0e7224 */ /* 0x000fe400078e0011 */
[----:B------:R-:W2:Y:S01]  /*41300*/  LDL.LU.64 R16, [R1+0x1860] ;  /* 0x0018600001107983 */ /* 0x000ea20000300a00 */
[----:B------:R-:W2:Y:S01]  /*41310*/  LDL.LU.64 R18, [R1+0x1868] ;  /* 0x0018680001127983 */ /* 0x000ea20000300a00 */
[C---:B----4-:R-:W-:Y:S11]  /*41320*/  HMMA.16816.F32.BF16 R24, R20.reuse, R4, R24 ;  /* 0x000000041418723c */ /* 0x050ff60000041818 */
[----:B------:R-:W-:Y:S11]  /*41330*/  @!UPT UIADD3 URZ, URZ, URZ, URZ ;  /* 0x0000003f3f3ff290 */ /* 0x000ff6000fffe03f */
[----:B------:R-:W-:Y:S01]  /*41340*/  @!UPT UIADD3 URZ, URZ, URZ, URZ ;  /* 0x0000003f3f3ff290 */ /* 0x000fe2000fffe03f */
[----:B------:R-:W-:Y:S01]  /*41350*/  STL.64 [R1+0x6d0], R24 ;  /* 0x0006d01801007387 */ /* 0x000fe20000100a00 */
[----:B------:R0:W-:Y:S02]  /*41360*/  STL.64 [R1+0x6d8], R26 ;  /* 0x0006d81a01007387 */ /* 0x0001e40000100a00 */
[----:B0-----:R-:W-:Y:S02]  /*41370*/  IMAD.MOV.U32 R27, RZ, RZ, R4 ;  /* 0x000000ffff1b7224 */ /* 0x001fe400078e0004 */
[----:B------:R-:W-:Y:S02]  /*41380*/  IMAD.MOV.U32 R26, RZ, RZ, R5 ;  /* 0x000000ffff1a7224 */ /* 0x000fe400078e0005 */
[----:B------:R-:W2:Y:S03]  /*41390*/  LDL.LU.64 R4, [R1+0x77f0] ;  /* 0x0077f00001047983 */ /* 0x000ea60000300a00 */
[----:B------:R-:W-:Y:S02]  /*413a0*/  STL.64 [R1+0x7760], R26 ;  /* 0x0077601a01007387 */ /* 0x000fe40000100a00 */
[----:B------:R-:W4:Y:S02]  /*413b0*/  LDL.64 R24, [R1+0x110] ;  /* 0x0001100001187983 */ /* 0x000f240000100a00 */
[----:B----4-:R0:W-:Y:S04]  /*413c0*/  STL.64 [R1+0x7768], R24 ;  /* 0x0077681801007387 */ /* 0x0101e80000100a00 */
[----:B0-----:R-:W4:Y:S01]  /*413d0*/  LDL.64 R24, [R1+0x120] ;  /* 0x0001200001187983 */ /* 0x001f220000100a00 */
[C---:B--2---:R-:W-:Y:S03]  /*413e0*/  HMMA.16816.F32.BF16 R4, R20.reuse, R4, R8 ;  /* 0x000000041404723c */ /* 0x044fe60000041808 */
[----:B----4-:R0:W-:Y:S04]  /*413f0*/  STL.64 [R1+0x7778], R24 ;  /* 0x0077781801007387 */ /* 0x0101e80000100a00 */
[----:B0-----:R-:W2:Y:S01]  /*41400*/  LDL.LU.64 R24, [R1+0x1890] ;  /* 0x0018900001187983 */ /* 0x001ea20000300a00 */
[----:B------:R-:W2:Y:S02]  /*41410*/  LDL.LU.64 R26, [R1+0x1898] ;  /* 0x00189800011a7983 */ /* 0x000ea40000300a00 */
[----:B------:R-:W3:Y:S02]  /*41420*/  LDL.LU.64 R10, [R1+0x77e8] ;  /* 0x0077e800010a7983 */ /* 0x000ee40000300a00 */
[----:B------:R-:W3:Y:S11]  /*41430*/  LDL.LU.64 R8, [R1+0x77e0] ;  /* 0x0077e00001087983 */ /* 0x000ef60000300a00 */
[----:B------:R-:W-:Y:S01]  /*41440*/  STL.64 [R1+0x6c0], R4 ;  /* 0x0006c00401007387 */ /* 0x000fe20000100a00 */
[----:B------:R0:W-:Y:S03]  /*41450*/  STL.64 [R1+0x6c8], R6 ;  /* 0x0006c80601007387 */ /* 0x0001e60000100a00 */
[----:B0-----:R-:W4:Y:S01]  /*41460*/  LDL.LU R6, [R1+0x77d8] ;  /* 0x0077d80001067983 */ /* 0x001f220000300800 */
[----:B------:R-:W2:Y:S01]  /*41470*/  LDL.LU.64 R4, [R1+0x77d0] ;  /* 0x0077d00001047983 */ /* 0x000ea20000300a00 */
[C---:B---3--:R-:W-:Y:S11]  /*41480*/  HMMA.16816.F32.BF16 R8, R20.reuse, R12, R8 ;  /* 0x0000000c1408723c */ /* 0x048ff60000041808 */
[----:B------:R-:W-:Y:S11]  /*41490*/  @!UPT UIADD3 URZ, URZ, URZ, URZ ;  /* 0x0000003f3f3ff290 */ /* 0x000ff6000fffe03f */
[----:B------:R-:W-:Y:S01]  /*414a0*/  @!UPT UIADD3 URZ, URZ, URZ, URZ ;  /* 0x0000003f3f3ff290 */ /* 0x000fe2000fffe03f */
[----:B------:R0:W-:Y:S01]  /*414b0*/  STL.64 [R1+0x6b0], R8 ;  /* 0x0006b00801007387 */ /* 0x0001e20000100a00 */
[----:B------:R-:W-:Y:S03]  /*414c0*/  STL.64 [R1+0x6b8], R10 ;  /* 0x0006b80a01007387 */ /* 0x000fe60000100a00 */
[----:B0-----:R-:W2:Y:S01]  /*414d0*/  LDL.LU.64 R8, [R1+0x77c8] ;  /* 0x0077c80001087983 */ /* 0x001ea20000300a00 */
[----:B------:R-:W-:Y:S02]  /*414e0*/  STL.64 [R1+0x7748], R12 ;  /* 0x0077480c01007387 */ /* 0x000fe40000100a00 */
[----:B------:R2:W-:Y:S02]  /*414f0*/  STL.64 [R1+0x7770], R14 ;  /* 0x0077700e01007387 */ /* 0x0005e40000100a00 */
[C---:B--2---:R-:W-:Y:S01]  /*41500*/  HMMA.16816.F32.BF16 R12, R20.reuse, R8, R24 ;  /* 0x00000008140c723c */ /* 0x044fe20000041818 */
[----:B------:R-:W-:Y:S11]  /*41510*/  STL.64 [R1+0x77b8], R8 ;  /* 0x0077b80801007387 */ /* 0x000ff60000100a00 */
[----:B------:R-:W-:Y:S11]  /*41520*/  @!UPT UIADD3 URZ, URZ, URZ, URZ ;  /* 0x0000003f3f3ff290 */ /* 0x000ff6000fffe03f */
[----:B------:R-:W-:Y:S01]  /*41530*/  STL.64 [R1+0x6a0], R12 ;  /* 0x0006a00c01007387 */ /* 0x000fe20000100a00 */
[----:B------:R0:W-:Y:S02]  /*41540*/  STL.64 [R1+0x6a8], R14 ;  /* 0x0006a80e01007387 */ /* 0x0001e40000100a00 */
[----:B------:R-:W2:Y:S02]  /*41550*/  LDL.LU.64 R24, [R1+0x1680] ;  /* 0x0016800001187983 */ /* 0x000ea40000300a00 */
[----:B------:R-:W3:Y:S01]  /*41560*/  LDL.LU.64 R26, [R1+0x1688] ;  /* 0x00168800011a7983 */ /* 0x000ee20000300a00 */
[----:B0-----:R-:W-:Y:S01]  /*41570*/  HMMA.16816.F32.BF16 R12, R20, R4, R16 ;  /* 0x00000004140c723c */ /* 0x001fe20000041810 */
[----:B------:R-:W0:Y:S11]  /*41580*/  LDSM.16.MT88.4 R16, [R29+0x180] ;  /* 0x000180001d10783b */ /* 0x000e360000004200 */
[----:B------:R-:W-:Y:S11]  /*41590*/  @!UPT UIADD3 URZ, URZ, URZ, URZ ;  /* 0x0000003f3f3ff290 */ /* 0x000ff6000fffe03f */
[----:B------:R-:W-:Y:S01]  /*415a0*/  STL.64 [R1+0x690], R12 ;  /* 0x0006900c01007387 */ /* 0x000fe20000100a00 */
[----:B------:R-:W-:Y:S03]  /*415b0*/  STL.64 [R1+0x698], R14 ;  /* 0x0006980e01007387 */ /* 0x000fe60000100a00 */
[----:B---3--:R-:W-:Y:S01]  /*415c0*/  STL.64 [R1+0x7788], R26 ;  /* 0x0077881a01007387 */ /* 0x008fe20000100a00 */
[----:B--2---:R1:W-:Y:S03]  /*415d0*/  STL.64 [R1+0x7780], R24 ;  /* 0x0077801801007387 */ /* 0x0043e60000100a00 */
[----:B-1----:R-:W2:Y:S04]  /*415e0*/  LDL.64 R24, [R1+0x140] ;  /* 0x0001400001187983 */ /* 0x002ea80000100a00 */
[----:B--2---:R1:W-:Y:S02]  /*415f0*/  STL.64 [R1+0x77a0], R24 ;  /* 0x0077a01801007387 */ /* 0x0043e40000100a00 */
[----:B-1----:R-:W-:-:S02]  /*41600*/  IMAD.MOV.U32 R24, RZ, RZ, R2 ;  /* 0x000000ffff187224 */ /* 0x002fc400078e0002 */
[----:B------:R-:W-:-:S05]  /*41610*/  IMAD.MOV.U32 R25, RZ, RZ, R0 ;  /* 0x000000ffff197224 */ /* 0x000fca00078e0000 */
[----:B------:R1:W-:Y:S04]  /*41620*/  STL.64 [R1+0x77c0], R24 ;  /* 0x0077c01801007387 */ /* 0x0003e80000100a00 */
[----:B-1----:R-:W2:Y:S01]  /*41630*/  LDL.LU.64 R24, [R1+0x1880] ;  /* 0x0018800001187983 */ /* 0x002ea20000300a00 */
[----:B------:R-:W2:Y:S02]  /*41640*/  LDL.LU.64 R26, [R1+0x1888] ;  /* 0x00188800011a7983 */ /* 0x000ea40000300a00 */
[----:B------:R-:W3:Y:S02]  /*41650*/  LDL.LU.64 R12, [R1+0x1670] ;  /* 0x00167000010c7983 */ /* 0x000ee40000300a00 */
[----:B------:R-:W2:Y:S02]  /*41660*/  LDL.LU.64 R14, [R1+0x1678] ;  /* 0x00167800010e7983 */ /* 0x000ea40000300a00 */
[----:B--2---:R-:W-:Y:S01]  /*41670*/  STL.64 [R1+0x7798], R14 ;  /* 0x0077980e01007387 */ /* 0x004fe20000100a00 */
[----:B---3--:R1:W-:Y:S03]  /*41680*/  STL.64 [R1+0x7790], R12 ;  /* 0x0077900c01007387 */ /* 0x0083e60000100a00 */
[----:B-1----:R-:W2:Y:S01]  /*41690*/  LDL.LU.64 R12, [R1+0x1690] ;  /* 0x00169000010c7983 */ /* 0x002ea20000300a00 */
[----:B------:R-:W3:Y:S02]  /*416a0*/  LDL.LU.64 R14, [R1+0x1698] ;  /* 0x00169800010e7983 */ /* 0x000ee40000300a00 */
[----:B----4-:R-:W-:-:S02]  /*416b0*/  IMAD.MOV.U32 R8, RZ, RZ, R6 ;  /* 0x000000ffff087224 */ /* 0x010fc400078e0006 */
[----:B------:R-:W-:-:S07]  /*416c0*/  IMAD.MOV.U32 R9, RZ, RZ, R3 ;  /* 0x000000ffff097224 */ /* 0x000fce00078e0003 */
[C---:B------:R-:W-:Y:S01]  /*416d0*/  HMMA.16816.F32.BF16 R8, R20.reuse, R8, R24 ;  /* 0x000000081408723c */ /* 0x040fe20000041818 */
[----:B---3--:R-:W-:Y:S01]  /*416e0*/  STL.64 [R1+0x77b0], R14 ;  /* 0x0077b00e01007387 */ /* 0x008fe20000100a00 */
[----:B--2---:R1:W-:Y:S03]  /*416f0*/  STL.64 [R1+0x77a8], R12 ;  /* 0x0077a80c01007387 */ /* 0x0043e60000100a00 */
[----:B-1----:R-:W2:Y:S01]  /*41700*/  LDL.LU.64 R12, [R1+0x1870] ;  /* 0x00187000010c7983 */ /* 0x002ea20000300a00 */
[----:B------:R-:W2:Y:S02]  /*41710*/  LDL.LU.64 R14, [R1+0x1878] ;  /* 0x00187800010e7983 */ /* 0x000ea40000300a00 */
[----:B------:R1:W-:Y:S02]  /*41720*/  STL.64 [R1+0x7758], R4 ;  /* 0x0077580401007387 */ /* 0x0003e40000100a00 */
[----:B-1----:R-:W3:Y:S01]  /*41730*/  LDL.64 R4, [R1+0x100] ;  /* 0x0001000001047983 */ /* 0x002ee20000100a00 */
[----:B0-----:R-:W-:Y:S02]  /*41740*/  STL.64 [R1+0x7640], R18 ;  /* 0x0076401201007387 */ /* 0x001fe40000100a00 */
[----:B------:R0:W-:Y:S02]  /*41750*/  STL.64 [R1+0x7638], R16 ;  /* 0x0076381001007387 */ /* 0x0001e40000100a00 */
[----:B0-----:R-:W4:Y:S01]  /*41760*/  LDL.64 R16, [R1+0x130] ;  /* 0x0001300001107983 */ /* 0x001f220000100a00 */
[----:B------:R-:W-:Y:S02]  /*41770*/  STL [R1+0x6c30], R29 ;  /* 0x006c301d01007387 */ /* 0x000fe40000100800 */
[----:B------:R-:W2:Y:S05]  /*41780*/  LDL.LU.64 R24, [R1+0x77c0] ;  /* 0x0077c00001187983 */ /* 0x000eaa0000300a00 */
[----:B------:R0:W-:Y:S01]  /*41790*/  STL.64 [R1+0xe40], R8 ;  /* 0x000e400801007387 */ /* 0x0001e20000100a00 */
[----:B------:R1:W-:Y:S04]  /*417a0*/  STL.64 [R1+0xe48], R10 ;  /* 0x000e480a01007387 */ /* 0x0003e80000100a00 */
[----:B0-----:R-:W3:Y:S01]  /*417b0*/  LDL.LU.64 R8, [R1+0x77b8] ;  /* 0x0077b80001087983 */ /* 0x001ee20000300a00 */
[----:B-1----:R-:W3:Y:S01]  /*417c0*/  LDL R11, [R1+0x1dd0] ;  /* 0x001dd000010b7983 */ /* 0x002ee20000100800 */
[C---:B--2---:R-:W-:Y:S02]  /*417d0*/  HMMA.16816.F32.BF16 R24, R20.reuse, R24, R12 ;  /* 0x000000181418723c */ /* 0x044fe4000004180c */
[----:B------:R-:W2:Y:S01]  /*417e0*/  LDL.LU.64 R14, [R1+0x77b0] ;  /* 0x0077b000010e7983 */ /* 0x000ea20000300a00 */
[----:B------:R-:W2:Y:S11]  /*417f0*/  LDL.LU.64 R12, [R1+0x77a8] ;  /* 0x0077a800010c7983 */ /* 0x000eb60000300a00 */
[----:B------:R-:W-:Y:S09]  /*41800*/  @!UPT UIADD3 URZ, URZ, URZ, URZ ;  /* 0x0000003f3f3ff290 */ /* 0x000ff2000fffe03f */
[----:B------:R0:W-:Y:S01]  /*41810*/  STL.64 [R1+0xe30], R24 ;  /* 0x000e301801007387 */ /* 0x0001e20000100a00 */
[----:B------:R-:W-:Y:S03]  /*41820*/  STL.64 [R1+0xe38], R26 ;  /* 0x000e381a01007387 */ /* 0x000fe60000100a00 */
[----:B0-----:R-:W2:Y:S02]  /*41830*/  LDL.LU.64 R24, [R1+0x77a0] ;  /* 0x0077a00001187983 */ /* 0x001ea40000300a00 */
        /* <DEDUP_REMOVED lines=8> */
[----:B------:R-:W4:Y:S02]  /*418c0*/  LDL.LU.64 R26, [R1+0x7788] ;  /* 0x00778800011a7983 */ /* 0x000f240000300a00 */
[----:B------:R-:W4:Y:S01]  /*418d0*/  LDL.LU.64 R24, [R1+0x7780] ;  /* 0x0077800001187983 */ /* 0x000f220000300a00 */
[----:B---3--:R-:W-:Y:S01]  /*418e0*/  STL.64 [R1+0x76d0], R10 ;  /* 0x0076d00a01007387 */ /* 0x008fe20000100a00 */
[----:B------:R0:W-:Y:S03]  /*418f0*/  STL.64 [R1+0x76c8], R8 ;  /* 0x0076c80801007387 */ /* 0x0001e60000100a00 */
[----:B0-----:R-:W3:Y:S01]  /*41900*/  LDL.LU.64 R8, [R1+0x1650] ;  /* 0x0016500001087983 */ /* 0x001ee20000300a00 */
[----:B------:R-:W3:Y:S01]  /*41910*/  LDL.LU.64 R10, [R1+0x1658] ;  /* 0x00165800010a7983 */ /* 0x000ee20000300a00 */
[C---:B----4-:R-:W-:Y:S11]  /*41920*/  HMMA.16816.F32.BF16 R24, R20.reuse, R16, R24 ;  /* 0x000000101418723c */ /* 0x050ff60000041818 */
[----:B------:R-:W-:Y:S11]  /*41930*/  @!UPT UIADD3 URZ, URZ, URZ, URZ ;  /* 0x0000003f3f3ff290 */ /* 0x000ff6000fffe03f */
[----:B------:R-:W-:Y:S01]  /*41940*/  @!UPT UIADD3 URZ, URZ, URZ, URZ ;  /* 0x0000003f3f3ff290 */ /* 0x000fe2000fffe03f */
[----:B------:R0:W-:Y:S01]  /*41950*/  STL.64 [R1+0xe10], R24 ;  /* 0x000e101801007387 */ /* 0x0001e20000100a00 */
[----:B------:R-:W-:Y:S03]  /*41960*/  STL.64 [R1+0xe18], R26 ;  /* 0x000e181a01007387 */ /* 0x000fe60000100a00 */
[----:B0-----:R-:W2:Y:S01]  /*41970*/  LDL.LU.64 R24, [R1+0x7778] ;  /* 0x0077780001187983 */ /* 0x001ea20000300a00 */
[----:B------:R0:W-:Y:S03]  /*41980*/  STL.64 [R1+0x76b0], R16 ;  /* 0x0076b01001007387 */ /* 0x0001e60000100a00 */
[----:B0-----:R-:W4:Y:S01]  /*41990*/  LDL.LU.64 R16, [R1+0x1660] ;  /* 0x0016600001107983 */ /* 0x001f220000300a00 */
[----:B------:R-:W4:Y:S01]  /*419a0*/  LDL.LU.64 R18, [R1+0x1668] ;  /* 0x0016680001127983 */ /* 0x000f220000300a00 */
[----:B--2---:R-:W-:Y:S01]  /*419b0*/  HMMA.16816.F32.BF16 R12, R20, R24, R12 ;  /* 0x00000018140c723c */ /* 0x004fe2000004180c */
[----:B------:R-:W-:-:S02]  /*419c0*/  IMAD.MOV.U32 R2, RZ, RZ, R24 ;  /* 0x000000ffff027224 */ /* 0x000fc400078e0018 */
[----:B------:R-:W-:Y:S11]  /*419d0*/  IMAD.MOV.U32 R0, RZ, RZ, R25 ;  /* 0x000000ffff007224 */ /* 0x000ff600078e0019 */
[----:B------:R-:W-:Y:S09]  /*419e0*/  @!UPT UIADD3 URZ, URZ, URZ, URZ ;  /* 0x0000003f3f3ff290 */ /* 0x000ff2000fffe03f */
[----:B------:R-:W-:Y:S01]  /*419f0*/  STL.64 [R1+0xe00], R12 ;  /* 0x000e000c01007387 */ /* 0x000fe20000100a00 */
[----:B------:R0:W-:Y:S03]  /*41a00*/  STL.64 [R1+0xe08], R14 ;  /* 0x000e080e01007387 */ /* 0x0001e60000100a00 */
[----:B0-----:R-:W2:Y:S01]  /*41a10*/  LDL.LU.64 R14, [R1+0x7770] ;  /* 0x00777000010e7983 */ /* 0x001ea20000300a00 */
[----:B------:R-:W4:Y:S01]  /*41a20*/  LDL.LU.64 R24, [R1+0x7768] ;  /* 0x0077680001187983 */ /* 0x000f220000300a00 */
[----:B---3--:R-:W-:Y:S01]  /*41a30*/  HMMA.16816.F32.BF16 R8, R20, R4, R8 ;  /* 0x000000041408723c */ /* 0x008fe20000041808 */
[----:B------:R-:W-:-:S07]  /*41a40*/  IMAD.MOV.U32 R28, RZ, RZ, R4 ;  /* 0x000000ffff1c7224 */ /* 0x000fce00078e0004 */
[----:B----4-:R-:W-:Y:S01]  /*41a50*/  HMMA.16816.F32.BF16 R16, R20, R24, R16 ;  /* 0x000000181410723c */ /* 0x010fe20000041810 */
[----:B------:R-:W-:Y:S11]  /*41a60*/  IMAD.MOV.U32 R3, RZ, RZ, R25 ;  /* 0x000000ffff037224 */ /* 0x000ff600078e0019 */
[----:B------:R-:W-:Y:S11]  /*41a70*/  @!UPT UIADD3 URZ, URZ, URZ, URZ ;  /* 0x0000003f3f3ff290 */ /* 0x000ff6000fffe03f */
[----:B------:R-:W-:Y:S01]  /*41a80*/  STL.64 [R1+0xdf0], R16 ;  /* 0x000df01001007387 */ /* 0x000fe20000100a00 */
[----:B------:R0:W-:Y:S02]  /*41a90*/  STL.64 [R1+0xdf8], R18 ;  /* 0x000df81201007387 */ /* 0x0001e40000100a00 */
[----:B------:R-:W3:Y:S02]  /*41aa0*/  LDL.LU.64 R26, [R1+0x7760] ;  /* 0x00776000011a7983 */ /* 0x000ee40000300a00 */
[----:B------:R-:W-:Y:S01]  /*41ab0*/  STL.64 [R1+0xde0], R8 ;  /* 0x000de00801007387 */ /* 0x000fe20000100a00 */
[----:B------:R-:W-:Y:S01]  /*41ac0*/  STL.64 [R1+0xde8], R10 ;  /* 0x000de80a01007387 */ /* 0x000fe20000100a00 */
[----:B0-----:R-:W-:Y:S02]  /*41ad0*/  IMAD.MOV.U32 R19, RZ, RZ, R5 ;  /* 0x000000ffff137224 */ /* 0x001fe400078e0005 */
[----:B------:R-:W-:Y:S01]  /*41ae0*/  IMAD.MOV.U32 R18, RZ, RZ, R24 ;  /* 0x000000ffff127224 */ /* 0x000fe200078e0018 */
[----:B------:R-:W4:Y:S01]  /*41af0*/  LDL.LU.64 R4, [R1+0x1640] ;  /* 0x0016400001047983 */ /* 0x000f220000300a00 */
[----:B------:R-:W4:Y:S02]  /*41b00*/  LDL.LU.64 R6, [R1+0x1648] ;  /* 0x0016480001067983 */ /* 0x000f240000300a00 */
[----:B------:R-:W2:Y:S02]  /*41b10*/  LDL.64 R24, [R1+0xe0] ;  /* 0x0000e00001187983 */ /* 0x000ea40000100a00 */
[----:B--2---:R0:W-:Y:S04]  /*41b20*/  STL.64 [R1+0x7750], R24 ;  /* 0x0077501801007387 */ /* 0x0041e80000100a00 */
[----:B0-----:R-:W4:Y:S01]  /*41b30*/  LDL.64 R24, [R1+0xf0] ;  /* 0x0000f00001187983 */ /* 0x001f220000100a00 */
[----:B------:R-:W2:Y:S02]  /*41b40*/  LDL.LU.64 R8, [R1+0x1b60] ;  /* 0x001b600001087983 */ /* 0x000ea40000300a00 */
[----:B------:R-:W2:Y:S02]  /*41b50*/  LDL.LU.64 R10, [R1+0x1b68] ;  /* 0x001b6800010a7983 */ /* 0x000ea40000300a00 */
[----:B--2---:R-:W-:Y:S01]  /*41b60*/  STL.64 [R1+0x76e0], R10 ;  /* 0x0076e00a01007387 */ /* 0x004fe20000100a00 */
[----:B------:R0:W-:Y:S03]  /*41b70*/  STL.64 [R1+0x76d8], R8 ;  /* 0x0076d80801007387 */ /* 0x0001e60000100a00 */
[----:B0-----:R-:W2:Y:S04]  /*41b80*/  LDL R8, [R1] ;  /* 0x0000000001087983 */ /* 0x001ea80000100800 */
[----:B------:R-:W2:Y:S04]  /*41b90*/  LDL R9, [R1+0x4] ;  /* 0x0000040001097983 */ /* 0x000ea80000100800 */
[----:B--2---:R3:W-:Y:S02]  /*41ba0*/  STL.64 [R1+0x76f8], R8 ;  /* 0x0076f80801007387 */ /* 0x0047e40000100a00 */
[----:B---3--:R-:W-:-:S02]  /*41bb0*/  IMAD.MOV.U32 R8, RZ, RZ, R27 ;  /* 0x000000ffff087224 */ /* 0x008fc400078e001b */
[----:B------:R-:W-:-:S05]  /*41bc0*/  IMAD.MOV.U32 R9, RZ, RZ, R26 ;  /* 0x000000ffff097224 */ /* 0x000fca00078e001a */
[----:B------:R0:W-:Y:S01]  /*41bd0*/  STL.64 [R1+0x7710], R8 ;  /* 0x0077100801007387 */ /* 0x0001e20000100a00 */
[----:B------:R-:W2:Y:S02]  /*41be0*/  LDL.LU.64 R12, [R1+0x1630] ;  /* 0x00163000010c7983 */ /* 0x000ea40000300a00 */
[----:B0-----:R-:W-:Y:S02]  /*41bf0*/  IMAD.MOV.U32 R8, RZ, RZ, R15 ;  /* 0x000000ffff087224 */ /* 0x001fe400078e000f */
[----:B------:R-:W-:Y:S02]  /*41c00*/  IMAD.MOV.U32 R9, RZ, RZ, R14 ;  /* 0x000000ffff097224 */ /* 0x000fe400078e000e */
[----:B------:R-:W2:Y:S03]  /*41c10*/  LDL.LU.64 R14, [R1+0x1638] ;  /* 0x00163800010e7983 */ /* 0x000ea60000300a00 */
[----:B------:R0:W-:Y:S02]  /*41c20*/  STL.64 [R1+0x7738], R8 ;  /* 0x0077380801007387 */ /* 0x0001e40000100a00 */
[----:B0-----:R-:W3:Y:S01]  /*41c30*/  LDL.LU.64 R8, [R1+0x8f0] ;  /* 0x0008f00001087983 */ /* 0x001ee20000300a00 */
[----:B------:R-:W3:Y:S02]  /*41c40*/  LDL.LU.64 R10, [R1+0x8f8] ;  /* 0x0008f800010a7983 */ /* 0x000ee40000300a00 */
[----:B------:R0:W-:Y:S02]  /*41c50*/  STL.64 [R1+0x76c0], R18 ;  /* 0x0076c01201007387 */ /* 0x0001e40000100a00 */
[----:B------:R-:W2:Y:S01]  /*41c60*/  LDL.LU.64 R16, [R1+0x5e0] ;  /* 0x0005e00001107983 */ /* 0x000ea20000300a00 */
[----:B0-----:R-:W2:Y:S04]  /*41c70*/  LDL.LU.64 R18, [R1+0x5e8] ;  /* 0x0005e80001127983 */ /* 0x001ea80000300a00 */
[----:B--2---:R-:W-:Y:S01]  /*41c80*/  STL.64 [R1+0x76f0], R18 ;  /* 0x0076f01201007387 */ /* 0x004fe20000100a00 */
[----:B------:R0:W-:Y:S03]  /*41c90*/  STL.64 [R1+0x76e8], R16 ;  /* 0x0076e81001007387 */ /* 0x0001e60000100a00 */
[----:B0-----:R-:W2:Y:S01]  /*41ca0*/  LDL.LU.64 R16, [R1+0x1b70] ;  /* 0x001b700001107983 */ /* 0x001ea20000300a00 */
[----:B------:R-:W2:Y:S01]  /*41cb0*/  LDL.LU.64 R18, [R1+0x1b78] ;  /* 0x001b780001127983 */ /* 0x000ea20000300a00 */
[----:B----4-:R-:W-:Y:S02]  /*41cc0*/  HMMA.16816.F32.BF16 R4, R20, R24, R4 ;  /* 0x000000181404723c */ /* 0x010fe40000041804 */
[----:B--2---:R-:W-:Y:S01]  /*41cd0*/  STL.64 [R1+0x7708], R18 ;  /* 0x0077081201007387 */ /* 0x004fe20000100a00 */
[----:B------:R0:W-:Y:S03]  /*41ce0*/  STL.64 [R1+0x7700], R16 ;  /* 0x0077001001007387 */ /* 0x0001e60000100a00 */
[----:B0-----:R-:W2:Y:S01]  /*41cf0*/  LDL.LU.64 R16, [R1+0x1b80] ;  /* 0x001b800001107983 */ /* 0x001ea20000300a00 */
[----:B------:R-:W4:Y:S03]  /*41d00*/  LDL.LU.64 R18, [R1+0x1b88] ;  /* 0x001b880001127983 */ /* 0x000f260000300a00 */
[----:B----4-:R-:W-:Y:S01]  /*41d10*/  STL.64 [R1+0x7720], R18 ;  /* 0x0077201201007387 */ /* 0x010fe20000100a00 */
[----:B--2---:R0:W-:Y:S03]  /*41d20*/  STL.64 [R1+0x7718], R16 ;  /* 0x0077181001007387 */ /* 0x0041e60000100a00 */
[----:B0-----:R-:W2:Y:S01]  /*41d30*/  LDL.LU.64 R16, [R1+0x1b90] ;  /* 0x001b900001107983 */ /* 0x001ea20000300a00 */
[----:B------:R-:W2:Y:S08]  /*41d40*/  LDL.LU.64 R18, [R1+0x1b98] ;  /* 0x001b980001127983 */ /* 0x000eb00000300a00 */
[----:B------:R0:W-:Y:S02]  /*41d50*/  STL.64 [R1+0xdd0], R4 ;  /* 0x000dd00401007387 */ /* 0x0001e40000100a00 */
[----:B------:R1:W-:Y:S01]  /*41d60*/  STL.64 [R1+0xdd8], R6 ;  /* 0x000dd80601007387 */ /* 0x0003e20000100a00 */
[----:B0-----:R-:W4:Y:S01]  /*41d70*/  LDL.LU.64 R4, [R1+0x7758] ;  /* 0x0077580001047983 */ /* 0x001f220000300a00 */
[----:B-1----:R-:W-:-:S02]  /*41d80*/  IMAD.MOV.U32 R7, RZ, RZ, R24 ;  /* 0x000000ffff077224 */ /* 0x002fc400078e0018 */
[----:B------:R-:W-:Y:S02]  /*41d90*/  IMAD.MOV.U32 R6, RZ, RZ, R25 ;  /* 0x000000ffff067224 */ /* 0x000fe400078e0019 */
[----:B------:R-:W2:Y:S02]  /*41da0*/  LDL.LU.64 R24, [R1+0x7750] ;  /* 0x0077500001187983 */ /* 0x000ea40000300a00 */
[C---:B--2---:R-:W-:Y:S11]  /*41db0*/  HMMA.16816.F32.BF16 R12, R20.reuse, R24, R12 ;  /* 0x00000018140c723c */ /* 0x044ff6000004180c */
[----:B------:R-:W-:Y:S11]  /*41dc0*/  @!UPT UIADD3 URZ, URZ, URZ, URZ ;  /* 0x0000003f3f3ff290 */ /* 0x000ff6000fffe03f */
[----:B------:R-:W-:Y:S01]  /*41dd0*/  @!UPT UIADD3 URZ, URZ, URZ, URZ ;  /* 0x0000003f3f3ff290 */ /* 0x000fe2000fffe03f */
[----:B------:R0:W-:Y:S01]  /*41de0*/  STL.64 [R1+0xdc0], R12 ;  /* 0x000dc00c01007387 */ /* 0x0001e20000100a00 */
[----:B------:R1:W-:Y:S03]  /*41df0*/  STL.64 [R1+0xdc8], R14 ;  /* 0x000dc80e01007387 */ /* 0x0003e60000100a00 */
[----:B0-----:R-:W2:Y:S01]  /*41e00*/  LDL.LU.64 R12, [R1+0x7748] ;  /* 0x00774800010c7983 */ /* 0x001ea20000300a00 */
[----:B-1----:R-:W-:Y:S02]  /*41e10*/  IMAD.MOV.U32 R15, RZ, RZ, R24 ;  /* 0x000000ffff0f7224 */ /* 0x002fe400078e0018 */
[----:B------:R-:W-:Y:S02]  /*41e20*/  IMAD.MOV.U32 R14, RZ, RZ, R25 ;  /* 0x000000ffff0e7224 */ /* 0x000fe400078e0019 */
[----:B------:R-:W3:Y:S02]  /*41e30*/  LDL.LU.64 R24, [R1+0x7740] ;  /* 0x0077400001187983 */ /* 0x000ee40000300a00 */
[----:B---3--:R-:W-:Y:S02]  /*41e40*/  HMMA.16816.F32.BF16 R20, R20, R24, R8 ;  /* 0x000000181414723c */ /* 0x008fe40000041808 */
[----:B------:R-:W3:Y:S01]  /*41e50*/  LDL.LU.64 R8, [R1+0x7738] ;  /* 0x0077380001087983 */ /* 0x000ee20000300a00 */
[----:B------:R-:W3:Y:S02]  /*41e60*/  LDL.LU.64 R26, [R1+0x7730] ;  /* 0x00773000011a7983 */ /* 0x000ee40000300a00 */
[----:B------:R-:W3:Y:S11]  /*41e70*/  LDL.LU.64 R24, [R1+0x7728] ;  /* 0x0077280001187983 */ /* 0x000ef60000300a00 */
[----:B------:R-:W-:Y:S07]  /*41e80*/  @!UPT UIADD3 URZ, URZ, URZ, URZ ;  /* 0x0000003f3f3ff290 */ /* 0x000fee000fffe03f */
[----:B------:R0:W-:Y:S01]  /*41e90*/  STL.64 [R1+0x680], R20 ;  /* 0x0006801401007387 */ /* 0x0001e20000100a00 */
[----:B------:R1:W-:Y:S03]  /*41ea0*/  STL.64 [R1+0x688], R22 ;  /* 0x0006881601007387 */ /* 0x0003e60000100a00 */
[----:B0-----:R-:W4:Y:S01]  /*41eb0*/  LDL.LU.64 R20, [R1+0x5d0] ;  /* 0x0005d00001147983 */ /* 0x001f220000300a00 */
[----:B-1----:R-:W4:Y:S01]  /*41ec0*/  LDL.LU.64 R22, [R1+0x5d8] ;  /* 0x0005d80001167983 */ /* 0x002f220000300a00 */
[C---:B---3--:R-:W-:Y:S02]  /*41ed0*/  HMMA.16816.F32.BF16 R8, R24.reuse, R8, R16 ;  /* 0x000000081808723c */ /* 0x048fe40000041810 */
[----:B------:R-:W3:Y:S01]  /*41ee0*/  LDL.LU.64 R18, [R1+0x7720] ;  /* 0x0077200001127983 */ /* 0x000ee20000300a00 */
[----:B------:R-:W3:Y:S11]  /*41ef0*/  LDL.LU.64 R16, [R1+0x7718] ;  /* 0x0077180001107983 */ /* 0x000ef60000300a00 */
[----:B------:R-:W-:Y:S09]  /*41f00*/  @!UPT UIADD3 URZ, URZ, URZ, URZ ;  /* 0x0000003f3f3ff290 */ /* 0x000ff2000fffe03f */
[----:B------:R0:W-:Y:S01]  /*41f10*/  STL.64 [R1+0x570], R8 ;  /* 0x0005700801007387 */ /* 0x0001e20000100a00 */
[----:B------:R3:W-:Y:S03]  /*41f20*/  STL.64 [R1+0x578], R10 ;  /* 0x0005780a01007387 */ /* 0x0007e60000100a00 */
[----:B0-----:R-:W3:Y:S02]  /*41f30*/  LDL.LU.64 R8, [R1+0x7710] ;  /* 0x0077100001087983 */ /* 0x001ee40000300a00 */
        /* <DEDUP_REMOVED lines=11> */
[----:B------:R-:W-:Y:S01]  /*41ff0*/  STL.64 [R1+0x550], R8 ;  /* 0x0005500801007387 */ /* 0x000fe20000100a00 */
[----:B------:R0:W-:Y:S03]  /*42000*/  STL.64 [R1+0x558], R10 ;  /* 0x0005580a01007387 */ /* 0x0001e60000100a00 */
[----:B0-----:R-:W2:Y:S01]  /*42010*/  LDL.LU.64 R10, [R1+0x76e0] ;  /* 0x0076e000010a7983 */ /* 0x001ea20000300a00 */
[----:B------:R-:W2:Y:S02]  /*42020*/  LDL.LU.64 R8, [R1+0x76d8] ;  /* 0x0076d80001087983 */ /* 0x000ea40000300a00 */
[C---:B--2---:R-:W-:Y:S11]  /*42030*/  HMMA.16816.F32.BF16 R8, R24.reuse, R12, R8 ;  /* 0x0000000c1808723c */ /* 0x044ff60000041808 */
[----:B------:R-:W-:Y:S11]  /*42040*/  @!UPT UIADD3 URZ, URZ, URZ, URZ ;  /* 0x0000003f3f3ff290 */ /* 0x000ff6000fffe03f */
[----:B------:R-:W-:Y:S01]  /*42050*/  @!UPT UIADD3 URZ, URZ, URZ, URZ ;  /* 0x0000003f3f3ff290 */ /* 0x000fe2000fffe03f */
[----:B------:R-:W-:Y:S01]  /*42060*/  STL.64 [R1+0x540], R8 ;  /* 0x0005400801007387 */ /* 0x000fe20000100a00 */
[----:B------:R0:W-:Y:S03]  /*42070*/  STL.64 [R1+0x548], R10 ;  /* 0x0005480a01007387 */ /* 0x0001e60000100a00 */
[----:B0-----:R-:W2:Y:S01]  /*42080*/  LDL.LU.64 R10, [R1+0x76d0] ;  /* 0x0076d000010a7983 */ /* 0x001ea20000300a00 */
[----:B------:R-:W3:Y:S01]  /*42090*/  LDL.LU.64 R8, [R1+0x76c8] ;  /* 0x0076c80001087983 */ /* 0x000ee20000300a00 */
[C---:B----4-:R-:W-:Y:S08]  /*420a0*/  HMMA.16816.F32.BF16 R20, R24.reuse, R4, R20 ;  /* 0x000000041814723c */ /* 0x050ff00000041814 */
[----:B---3--:R-:W-:Y:S11]  /*420b0*/  HMMA.16816.F32.BF16 R16, R24, R8, R16 ;  /* 0x000000081810723c */ /* 0x008ff60000041810 */
[----:B------:R-:W-:Y:S11]  /*420c0*/  @!UPT UIADD3 URZ, URZ, URZ, URZ ;  /* 0x0000003f3f3ff290 */ /* 0x000ff6000fffe03f */
[----:B------:R-:W-:Y:S01]  /*420d0*/  @!UPT UIADD3 URZ, URZ, URZ, URZ ;  /* 0x0000003f3f3ff290 */ /* 0x000fe2000fffe03f */
[----:B------:R-:W-:Y:S01]  /*420e0*/  STL.64 [R1+0x530], R16 ;  /* 0x0005301001007387 */ /* 0x000fe20000100a00 */
[----:B------:R0:W-:Y:S03]  /*420f0*/  STL.64 [R1+0x538], R18 ;  /* 0x0005381201007387 */ /* 0x0001e60000100a00 */
[----:B0-----:R-:W3:Y:S01]  /*42100*/  LDL.LU.64 R18, [R1+0x76c0] ;  /* 0x0076c00001127983 */ /* 0x001ee20000300a00 */
[----:B------:R-:W4:Y:S02]  /*42110*/  LDL.64 R16, [R1+0x150] ;  /* 0x0001500001107983 */ /* 0x000f240000100a00 */
[----:B------:R0:W-:Y:S02]  /*42120*/  STL.64 [R1+0x7630], R4 ;  /* 0x0076300401007387 */ /* 0x0001e40000100a00 */
[----:B------:R-:W-:Y:S01]  /*42130*/  STL.64 [R1+0x520], R20 ;  /* 0x0005201401007387 */ /* 0x000fe20000100a00 */
[----:B------:R-:W-:Y:S02]  /*42140*/  STL.64 [R1+0x528], R22 ;  /* 0x0005281601007387 */ /* 0x000fe40000100a00 */
[----:B--2---:R-:W1:Y:S02]  /*42150*/  LDSM.16.MT88.4 R20, [R11] ;  /* 0x000000000b14783b */ /* 0x004e640000004200 */
[----:B0-----:R-:W2:Y:S02]  /*42160*/  LDL.64 R4, [R1+0x30] ;  /* 0x0000300001047983 */ /* 0x001ea40000100a00 */
[----:B------:R-:W-:Y:S02]  /*42170*/  STL [R1+0x7618], R11 ;  /* 0x0076180b01007387 */ /* 0x000fe40000100800 */
[----:B------:R0:W-:Y:S02]  /*42180*/  STL.64 [R1+0x7610], R8 ;  /* 0x0076100801007387 */ /* 0x0001e40000100a00 */
[----:B0-----:R-:W-:-:S02]  /*42190*/  IMAD.MOV.U32 R8, RZ, RZ, R29 ;  /* 0x000000ffff087224 */ /* 0x001fc400078e001d */
[----:B------:R-:W-:-:S05]  /*421a0*/  IMAD.MOV.U32 R9, RZ, RZ, R10 ;  /* 0x000000ffff097224 */ /* 0x000fca00078e000a */
[----:B------:R0:W-:Y:S04]  /*421b0*/  STL.64 [R1+0x76b8], R8 ;  /* 0x0076b80801007387 */ /* 0x0001e80000100a00 */
[----:B0-----:R-:W2:Y:S01]  /*421c0*/  LDL.LU.64 R8, [R1+0x1460] ;  /* 0x0014600001087983 */ /* 0x001ea20000300a00 */
[----:B------:R-:W2:Y:S02]  /*421d0*/  LDL.LU.64 R10, [R1+0x1468] ;  /* 0x00146800010a7983 */ /* 0x000ea40000300a00 */
[----:B-1----:R-:W-:Y:S02]  /*421e0*/  STL.64 [R1+0x7540], R22 ;  /* 0x0075401601007387 */ /* 0x002fe40000100a00 */
[----:B------:R0:W-:Y:S02]  /*421f0*/  STL.64 [R1+0x7538], R20 ;  /* 0x0075381401007387 */ /* 0x0001e40000100a00 */
[----:B0-----:R-:W3:Y:S01]  /*42200*/  LDL.64 R20, [R1+0xd0] ;  /* 0x0000d00001147983 */ /* 0x001ee20000100a00 */
[----:B--2---:R-:W-:Y:S03]  /*42210*/  HMMA.16816.F32.BF16 R8, R24, R4, R8 ;  /* 0x000000041808723c */ /* 0x004fe60000041808 */
[----:B---3--:R0:W-:Y:S02]  /*42220*/  STL.64 [R1+0x7648], R20 ;  /* 0x0076481401007387 */ /* 0x0081e40000100a00 */
[----:B0-----:R-:W-:-:S02]  /*42230*/  IMAD.MOV.U32 R20, RZ, RZ, R15 ;  /* 0x000000ffff147224 */ /* 0x001fc400078e000f */
[----:B------:R-:W-:-:S05]  /*42240*/  IMAD.MOV.U32 R21, RZ, RZ, R14 ;  /* 0x000000ffff157224 */ /* 0x000fca00078e000e */
[----:B------:R0:W-:Y:S02]  /*42250*/  STL.64 [R1+0x7660], R20 ;  /* 0x0076601401007387 */ /* 0x0001e40000100a00 */
[----:B0-----:R-:W-:Y:S02]  /*42260*/  IMAD.MOV.U32 R20, RZ, RZ, R7 ;  /* 0x000000ffff147224 */ /* 0x001fe400078e0007 */
[----:B------:R-:W-:-:S05]  /*42270*/  IMAD.MOV.U32 R21, RZ, RZ, R6 ;  /* 0x000000ffff157224 */ /* 0x000fca00078e0006 */
[----:B------:R-:W-:Y:S02]  /*42280*/  STL.64 [R1+0x7678], R20 ;  /* 0x0076781401007387 */ /* 0x000fe40000100a00 */
[----:B------:R0:W-:Y:S02]  /*42290*/  STL.64 [R1+0xba0], R8 ;  /* 0x000ba00801007387 */ /* 0x0001e40000100a00 */
[----:B------:R1:W-:Y:S01]  /*422a0*/  STL.64 [R1+0xba8], R10 ;  /* 0x000ba80a01007387 */ /* 0x0003e20000100a00 */
[----:B0-----:R-:W2:Y:S01]  /*422b0*/  LDL.LU.64 R8, [R1+0x1450] ;  /* 0x0014500001087983 */ /* 0x001ea20000300a00 */
[----:B-1----:R-:W2:Y:S02]  /*422c0*/  LDL.LU.64 R10, [R1+0x1458] ;  /* 0x00145800010a7983 */ /* 0x002ea40000300a00 */
[----:B------:R-:W-:Y:S02]  /*422d0*/  IMAD.MOV.U32 R15, RZ, RZ, R4 ;  /* 0x000000ffff0f7224 */ /* 0x000fe400078e0004 */
[----:B------:R-:W-:Y:S01]  /*422e0*/  IMAD.MOV.U32 R14, RZ, RZ, R5 ;  /* 0x000000ffff0e7224 */ /* 0x000fe200078e0005 */
[----:B------:R-:W3:Y:S01]  /*422f0*/  LDL.LU.64 R20, [R1+0x1440] ;  /* 0x0014400001147983 */ /* 0x000ee20000300a00 */
[----:B------:R-:W3:Y:S02]  /*42300*/  LDL.LU.64 R22, [R1+0x1448] ;  /* 0x0014480001167983 */ /* 0x000ee40000300a00 */
[----:B------:R-:W3:Y:S02]  /*42310*/  LDL.LU.64 R4, [R1+0x1430] ;  /* 0x0014300001047983 */ /* 0x000ee40000300a00 */
[----:B------:R-:W3:Y:S01]  /*42320*/  LDL.LU.64 R6, [R1+0x1438] ;  /* 0x0014380001067983 */ /* 0x000ee20000300a00 */
[----:B------:R-:W-:Y:S01]  /*42330*/  STL.64 [R1+0x7608], R14 ;  /* 0x0076080e01007387 */ /* 0x000fe20000100a00 */
[----:B------:R0:W-:Y:S02]  /*42340*/  STL.64 [R1+0x7600], R12 ;  /* 0x0076000c01007387 */ /* 0x0001e40000100a00 */
[----:B0-----:R-:W-:-:S02]  /*42350*/  IMAD.MOV.U32 R12, RZ, RZ, R28 ;  /* 0x000000ffff0c7224 */ /* 0x001fc400078e001c */
[----:B------:R-:W-:-:S05]  /*42360*/  IMAD.MOV.U32 R13, RZ, RZ, R19 ;  /* 0x000000ffff0d7224 */ /* 0x000fca00078e0013 */
[----:B------:R0:W-:Y:S02]  /*42370*/  STL.64 [R1+0x7680], R12 ;  /* 0x0076800c01007387 */ /* 0x0001e40000100a00 */
[----:B0-----:R-:W-:Y:S02]  /*42380*/  IMAD.MOV.U32 R12, RZ, RZ, R18 ;  /* 0x000000ffff0c7224 */ /* 0x001fe400078e0012 */
[----:B------:R-:W-:-:S05]  /*42390*/  IMAD.MOV.U32 R13, RZ, RZ, R3 ;  /* 0x000000ffff0d7224 */ /* 0x000fca00078e0003 */
[----:B------:R0:W-:Y:S02]  /*423a0*/  STL.64 [R1+0x7698], R12 ;  /* 0x0076980c01007387 */ /* 0x0001e40000100a00 */
[----:B0-----:R-:W-:Y:S02]  /*423b0*/  IMAD.MOV.U32 R12, RZ, RZ, R2 ;  /* 0x000000ffff0c7224 */ /* 0x001fe400078e0002 */
[----:B------:R-:W-:Y:S02]  /*423c0*/  IMAD.MOV.U32 R13, RZ, RZ, R0 ;  /* 0x000000ffff0d7224 */ /* 0x000fe400078e0000 */
[----:B----4-:R-:W-:Y:S02]  /*423d0*/  IMAD.MOV.U32 R2, RZ, RZ, R16 ;  /* 0x000000ffff027224 */ /* 0x010fe400078e0010 */
[----:B------:R-:W-:Y:S01]  /*423e0*/  IMAD.MOV.U32 R0, RZ, RZ, R17 ;  /* 0x000000ffff007224 */ /* 0x000fe200078e0011 */
[C---:B--2---:R-:W-:Y:S11]  /*423f0*/  HMMA.16816.F32.BF16 R8, R24.reuse, R16, R8 ;  /* 0x000000101808723c */ /* 0x044ff60000041808 */
[----:B------:R-:W-:Y:S11]  /*42400*/  @!UPT UIADD3 URZ, URZ, URZ, URZ ;  /* 0x0000003f3f3ff290 */ /* 0x000ff6000fffe03f */
[----:B------:R-:W-:Y:S01]  /*42410*/  @!UPT UIADD3 URZ, URZ, URZ, URZ ;  /* 0x0000003f3f3ff290 */ /* 0x000fe2000fffe03f */
[----:B------:R0:W-:Y:S01]  /*42420*/  STL.64 [R1+0xb90], R8 ;  /* 0x000b900801007387 */ /* 0x0001e20000100a00 */
[----:B------:R3:W-:Y:S03]  /*42430*/  STL.64 [R1+0xb98], R10 ;  /* 0x000b980a01007387 */ /* 0x0007e60000100a00 */
[----:B0-----:R-:W3:Y:S01]  /*42440*/  LDL.LU.64 R8, [R1+0x76b8] ;  /* 0x0076b80001087983 */ /* 0x001ee20000300a00 */
[----:B------:R-:W2:Y:S01]  /*42450*/  LDL.LU.64 R16, [R1+0x76b0] ;  /* 0x0076b00001107983 */ /* 0x000ea20000300a00 */
[C---:B---3--:R-:W-:Y:S08]  /*42460*/  HMMA.16816.F32.BF16 R8, R24.reuse, R8, R20 ;  /* 0x000000081808723c */ /* 0x048ff00000041814 */
[----:B--2---:R-:W-:Y:S11]  /*42470*/  HMMA.16816.F32.BF16 R4, R24, R16, R4 ;  /* 0x000000101804723c */ /* 0x004ff60000041804 */
[----:B------:R-:W-:Y:S04]  /*42480*/  @!UPT UIADD3 URZ, URZ, URZ, URZ ;  /* 0x0000003f3f3ff290 */ /* 0x000fe8000fffe03f */
[----:B------:R-:W-:Y:S01]  /*42490*/  STL.64 [R1+0xb80], R8 ;  /* 0x000b800801007387 */ /* 0x000fe20000100a00 */
[----:B------:R-:W-:Y:S07]  /*424a0*/  STL.64 [R1+0xb88], R10 ;  /* 0x000b880a01007387 */ /* 0x000fee0000100a00 */
[----:B------:R-:W-:Y:S02]  /*424b0*/  STL.64 [R1+0xb70], R4 ;  /* 0x000b700401007387 */ /* 0x000fe40000100a00 */
[----:B------:R-:W-:Y:S01]  /*424c0*/  STL.64 [R1+0xb78], R6 ;  /* 0x000b780601007387 */ /* 0x000fe20000100a00 */
[----:B------:R-:W2:Y:S01]  /*424d0*/  LDL.LU.64 R20, [R1+0x1400] ;  /* 0x0014000001147983 */ /* 0x000ea20000300a00 */
[----:B------:R-:W3:Y:S03]  /*424e0*/  LDL.LU.64 R22, [R1+0x1408] ;  /* 0x0014080001167983 */ /* 0x000ee60000300a00 */
        /* <DEDUP_REMOVED lines=10> */
[----:B------:R-:W3:Y:S02]  /*42590*/  LDL.LU.64 R16, [R1+0x5c0] ;  /* 0x0005c00001107983 */ /* 0x000ee40000300a00 */
[----:B------:R-:W4:Y:S02]  /*425a0*/  LDL.LU.64 R18, [R1+0x5c8] ;  /* 0x0005c80001127983 */ /* 0x000f240000300a00 */
[----:B----4-:R-:W-:Y:S01]  /*425b0*/  STL.64 [R1+0x7658], R18 ;  /* 0x0076581201007387 */ /* 0x010fe20000100a00 */
[----:B---3--:R0:W-:Y:S03]  /*425c0*/  STL.64 [R1+0x7650], R16 ;  /* 0x0076501001007387 */ /* 0x0081e60000100a00 */
[----:B0-----:R-:W3:Y:S01]  /*425d0*/  LDL.LU.64 R16, [R1+0x13e0] ;  /* 0x0013e00001107983 */ /* 0x001ee20000300a00 */
[----:B------:R-:W4:Y:S01]  /*425e0*/  LDL.LU.64 R18, [R1+0x13e8] ;  /* 0x0013e80001127983 */ /* 0x000f220000300a00 */
[C---:B--2---:R-:W-:Y:S02]  /*425f0*/  HMMA.16816.F32.BF16 R12, R24.reuse, R12, R20 ;  /* 0x0000000c180c723c */ /* 0x044fe40000041814 */
[----:B----4-:R-:W-:Y:S01]  /*42600*/  STL.64 [R1+0x7670], R18 ;  /* 0x0076701201007387 */ /* 0x010fe20000100a00 */
[----:B---3--:R0:W-:Y:S03]  /*42610*/  STL.64 [R1+0x7668], R16 ;  /* 0x0076681001007387 */ /* 0x0081e60000100a00 */
[----:B0-----:R-:W2:Y:S01]  /*42620*/  LDL.LU.64 R16, [R1+0x13f0] ;  /* 0x0013f00001107983 */ /* 0x001ea20000300a00 */
[----:B------:R-:W2:Y:S02]  /*42630*/  LDL.LU.64 R18, [R1+0x13f8] ;  /* 0x0013f80001127983 */ /* 0x000ea40000300a00 */
[----:B------:R-:W3:Y:S02]  /*42640*/  LDL.LU.64 R4, [R1+0x1a90] ;  /* 0x001a900001047983 */ /* 0x000ee40000300a00 */
[----:B------:R-:W3:Y:S01]  /*42650*/  LDL.LU.64 R6, [R1+0x1a98] ;  /* 0x001a980001067983 */ /* 0x000ee20000300a00 */
[----:B------:R-:W4:Y:S01]  /*42660*/  LDL.LU.64 R8, [R1+0x1a80] ;  /* 0x001a800001087983 */ /* 0x000f220000300a00 */
[----:B------:R-:W2:Y:S03]  /*42670*/  LDL.LU.64 R10, [R1+0x1a88] ;  /* 0x001a8800010a7983 */ /* 0x000ea60000300a00 */
[----:B--2---:R-:W-:Y:S01]  /*42680*/  STL.64 [R1+0x7628], R10 ;  /* 0x0076280a01007387 */ /* 0x004fe20000100a00 */
[----:B----4-:R0:W-:Y:S03]  /*42690*/  STL.64 [R1+0x7620], R8 ;  /* 0x0076200801007387 */ /* 0x0101e60000100a00 */
[----:B0-----:R-:W2:Y:S01]  /*426a0*/  LDL.64 R8, [R1+0x20] ;  /* 0x0000200001087983 */ /* 0x001ea20000100a00 */
[----:B------:R-:W4:Y:S02]  /*426b0*/  LDL.LU.64 R22, [R1+0x76a8] ;  /* 0x0076a80001167983 */ /* 0x000f240000300a00 */
[----:B------:R-:W4:Y:S02]  /*426c0*/  LDL.LU.64 R20, [R1+0x76a0] ;  /* 0x0076a00001147983 */ /* 0x000f240000300a00 */
[----:B------:R0:W-:Y:S01]  /*426d0*/  STL.64 [R1+0xb60], R12 ;  /* 0x000b600c01007387 */ /* 0x0001e20000100a00 */
[----:B------:R4:W-:Y:S04]  /*426e0*/  STL.64 [R1+0xb68], R14 ;  /* 0x000b680e01007387 */ /* 0x0009e80000100a00 */
[----:B0-----:R-:W4:Y:S02]  /*426f0*/  LDL.LU.64 R12, [R1+0x7698] ;  /* 0x00769800010c7983 */ /* 0x001f240000300a00 */
[C---:B----4-:R-:W-:Y:S02]  /*42700*/  HMMA.16816.F32.BF16 R12, R24.reuse, R12, R20 ;  /* 0x0000000c180c723c */ /* 0x050fe40000041814 */
[----:B------:R-:W4:Y:S01]  /*42710*/  LDL.LU.64 R22, [R1+0x7690] ;  /* 0x0076900001167983 */ /* 0x000f220000300a00 */
[----:B------:R-:W4:Y:S11]  /*42720*/  LDL.LU.64 R20, [R1+0x7688] ;  /* 0x0076880001147983 */ /* 0x000f360000300a00 */
[----:B------:R-:W-:Y:S09]  /*42730*/  @!UPT UIADD3 URZ, URZ, URZ, URZ ;  /* 0x0000003f3f3ff290 */ /* 0x000ff2000fffe03f */
[----:B------:R0:W-:Y:S01]  /*42740*/  STL.64 [R1+0xb50], R12 ;  /* 0x000b500c01007387 */ /* 0x0001e20000100a00 */
[----:B------:R4:W-:Y:S03]  /*42750*/  STL.64 [R1+0xb58], R14 ;  /* 0x000b580e01007387 */ /* 0x0009e60000100a00 */
[----:B0-----:R-:W4:Y:S02]  /*42760*/  LDL.LU.64 R12, [R1+0x7680] ;  /* 0x00768000010c7983 */ /* 0x001f240000300a00 */
[C---:B----4-:R-:W-:Y:S02]  /*42770*/  HMMA.16816.F32.BF16 R12, R24.reuse, R12, R20 ;  /* 0x0000000c180c723c */ /* 0x050fe40000041814 */
[----:B------:R-:W4:Y:S11]  /*42780*/  LDL.LU.64 R20, [R1+0x7678] ;  /* 0x0076780001147983 */ /* 0x000f360000300a00 */
[----:B------:R-:W-:Y:S10]  /*42790*/  @!UPT UIADD3 URZ, URZ, URZ, URZ ;  /* 0x0000003f3f3ff290 */ /* 0x000ff4000fffe03f */
[----:B------:R0:W-:Y:S01]  /*427a0*/  STL.64 [R1+0xb40], R12 ;  /* 0x000b400c01007387 */ /* 0x0001e20000100a00 */
[----:B------:R1:W-:Y:S03]  /*427b0*/  STL.64 [R1+0xb48], R14 ;  /* 0x000b480e01007387 */ /* 0x0003e60000100a00 */
[----:B0-----:R-:W2:Y:S01]  /*427c0*/  LDL.LU.64 R12, [R1+0x1a70] ;  /* 0x001a7000010c7983 */ /* 0x001ea20000300a00 */
[----:B-1----:R-:W2:Y:S01]  /*427d0*/  LDL.LU.64 R14, [R1+0x1a78] ;  /* 0x001a7800010e7983 */ /* 0x002ea20000300a00 */
        /* <DEDUP_REMOVED lines=8> */
[----:B------:R-:W4:Y:S01]  /*42860*/  LDL.LU.64 R18, [R1+0x7658] ;  /* 0x0076580001127983 */ /* 0x000f220000300a00 */
[----:B------:R-:W4:Y:S11]  /*42870*/  LDL.LU.64 R16, [R1+0x7650] ;  /* 0x0076500001107983 */ /* 0x000f360000300a00 */
[----:B------:R-:W-:Y:S09]  /*42880*/  @!UPT UIADD3 URZ, URZ, URZ, URZ ;  /* 0x0000003f3f3ff290 */ /* 0x000ff2000fffe03f */
[----:B------:R0:W-:Y:S01]  /*42890*/  STL.64 [R1+0xb20], R20 ;  /* 0x000b201401007387 */ /* 0x0001e20000100a00 */
[----:B------:R-:W-:Y:S03]  /*428a0*/  STL.64 [R1+0xb28], R22 ;  /* 0x000b281601007387 */ /* 0x000fe60000100a00 */
[----:B0-----:R-:W4:Y:S02]  /*428b0*/  LDL.LU.64 R20, [R1+0x7648] ;  /* 0x0076480001147983 */ /* 0x001f240000300a00 */
[----:B----4-:R-:W-:Y:S02]  /*428c0*/  HMMA.16816.F32.BF16 R24, R24, R20, R16 ;  /* 0x000000141818723c */ /* 0x010fe40000041810 */
[----:B------:R-:W3:Y:S01]  /*428d0*/  LDL.LU.64 R18, [R1+0x7640] ;  /* 0x0076400001127983 */ /* 0x000ee20000300a00 */
[----:B------:R-:W3:Y:S02]  /*428e0*/  LDL.LU.64 R16, [R1+0x7638] ;  /* 0x0076380001107983 */ /* 0x000ee40000300a00 */
[----:B--2---:R-:W-:Y:S11]  /*428f0*/  IMAD.MOV.U32 R3, RZ, RZ, R9 ;  /* 0x000000ffff037224 */ /* 0x004ff600078e0009 */
[----:B------:R-:W-:Y:S07]  /*42900*/  @!UPT UIADD3 URZ, URZ, URZ, URZ ;  /* 0x0000003f3f3ff290 */ /* 0x000fee000fffe03f */
[----:B------:R0:W-:Y:S01]  /*42910*/  STL.64 [R1+0x510], R24 ;  /* 0x0005101801007387 */ /* 0x0001e20000100a00 */
[----:B------:R-:W-:Y:S03]  /*42920*/  STL.64 [R1+0x518], R26 ;  /* 0x0005181a01007387 */ /* 0x000fe60000100a00 */
[----:B0-----:R-:W2:Y:S01]  /*42930*/  LDL.64 R24, [R1+0x10] ;  /* 0x0000100001187983 */ /* 0x001ea20000100a00 */
[----:B------:R0:W-:Y:S03]  /*42940*/  STL.64 [R1+0x7550], R20 ;  /* 0x0075501401007387 */ /* 0x0001e60000100a00 */
[----:B0-----:R-:W4:Y:S01]  /*42950*/  LDL.64 R20, [R1+0x110] ;  /* 0x0001100001147983 */ /* 0x001f220000100a00 */
[C---:B---3--:R-:W-:Y:S11]  /*42960*/  HMMA.16816.F32.BF16 R4, R16.reuse, R8, R4 ;  /* 0x000000081004723c */ /* 0x048ff60000041804 */
[----:B------:R-:W-:Y:S11]  /*42970*/  @!UPT UIADD3 URZ, URZ, URZ, URZ ;  /* 0x0000003f3f3ff290 */ /* 0x000ff6000fffe03f */
[----:B------:R-:W-:Y:S01]  /*42980*/  @!UPT UIADD3 URZ, URZ, URZ, URZ ;  /* 0x0000003f3f3ff290 */ /* 0x000fe2000fffe03f */
[----:B------:R0:W-:Y:S01]  /*42990*/  STL.64 [R1+0x320], R4 ;  /* 0x0003200401007387 */ /* 0x0001e20000100a00 */
[----:B------:R1:W-:Y:S03]  /*429a0*/  STL.64 [R1+0x328], R6 ;  /* 0x0003280601007387 */ /* 0x0003e60000100a00 */
[----:B0-----:R-:W3:Y:S01]  /*429b0*/  LDL.LU.64 R4, [R1+0x7630] ;  /* 0x0076300001047983 */ /* 0x001ee20000300a00 */
[----:B-1----:R-:W-:Y:S02]  /*429c0*/  IMAD.MOV.U32 R6, RZ, RZ, R8 ;  /* 0x000000ffff067224 */ /* 0x002fe400078e0008 */
[----:B------:R-:W3:Y:S02]  /*429d0*/  LDL.LU.64 R10, [R1+0x7628] ;  /* 0x00762800010a7983 */ /* 0x000ee40000300a00 */
[----:B------:R-:W3:Y:S02]  /*429e0*/  LDL.LU.64 R8, [R1+0x7620] ;  /* 0x0076200001087983 */ /* 0x000ee40000300a00 */
[----:B--2---:R-:W-:Y:S01]  /*429f0*/  IMAD.MOV.U32 R7, RZ, RZ, R25 ;  /* 0x000000ffff077224 */ /* 0x004fe200078e0019 */
[C---:B---3--:R-:W-:Y:S11]  /*42a00*/  HMMA.16816.F32.BF16 R8, R16.reuse, R24, R8 ;  /* 0x000000181008723c */ /* 0x048ff60000041808 */
[----:B------:R-:W-:Y:S11]  /*42a10*/  @!UPT UIADD3 URZ, URZ, URZ, URZ ;  /* 0x0000003f3f3ff290 */ /* 0x000ff6000fffe03f */
[----:B------:R-:W-:Y:S01]  /*42a20*/  @!UPT UIADD3 URZ, URZ, URZ, URZ ;  /* 0x0000003f3f3ff290 */ /* 0x000fe2000fffe03f */
[----:B------:R-:W-:Y:S01]  /*42a30*/  STL.64 [R1+0x310], R8 ;  /* 0x0003100801007387 */ /* 0x000fe20000100a00 */
[----:B------:R0:W-:Y:S03]  /*42a40*/  STL.64 [R1+0x318], R10 ;  /* 0x0003180a01007387 */ /* 0x0001e60000100a00 */
[----:B0-----:R-:W2:Y:S01]  /*42a50*/  LDL.LU R11, [R1+0x7618] ;  /* 0x00761800010b7983 */ /* 0x001ea20000300800 */
[----:B------:R-:W3:Y:S02]  /*42a60*/  LDL.LU.64 R8, [R1+0x7610] ;  /* 0x0076100001087983 */ /* 0x000ee40000300a00 */
[----:B------:R-:W-:Y:S02]  /*42a70*/  IMAD.MOV.U32 R10, RZ, RZ, R24 ;  /* 0x000000ffff0a7224 */ /* 0x000fe400078e0018 */
[----:B------:R-:W2:Y:S01]  /*42a80*/  LDL.LU.64 R24, [R1+0x1a60] ;  /* 0x001a600001187983 */ /* 0x000ea20000300a00 */
[----:B------:R-:W2:Y:S02]  /*42a90*/  LDL.LU.64 R26, [R1+0x1a68] ;  /* 0x001a6800011a7983 */ /* 0x000ea40000300a00 */
[----:B------:R-:W-:Y:S02]  /*42aa0*/  STL.64 [R1+0x75f8], R6 ;  /* 0x0075f80601007387 */ /* 0x000fe40000100a00 */
[----:B------:R0:W-:Y:S02]  /*42ab0*/  STL.64 [R1+0x75f0], R4 ;  /* 0x0075f00401007387 */ /* 0x0001e40000100a00 */
[----:B0-----:R-:W2:Y:S02]  /*42ac0*/  LDL.64 R4, [R1] ;  /* 0x0000000001047983 */ /* 0x001ea40000100a00 */
[----:B--2---:R-:W-:Y:S01]  /*42ad0*/  HMMA.16816.F32.BF16 R12, R16, R4, R12 ;  /* 0x00000004100c723c */ /* 0x004fe2000004180c */
[----:B------:R-:W-:-:S02]  /*42ae0*/  IMAD.MOV.U32 R23, RZ, RZ, R4 ;  /* 0x000000ffff177224 */ /* 0x000fc400078e0004 */
[----:B------:R-:W-:Y:S11]  /*42af0*/  IMAD.MOV.U32 R22, RZ, RZ, R5 ;  /* 0x000000ffff167224 */ /* 0x000ff600078e0005 */
[----:B------:R-:W-:Y:S09]  /*42b00*/  @!UPT UIADD3 URZ, URZ, URZ, URZ ;  /* 0x0000003f3f3ff290 */ /* 0x000ff2000fffe03f */
[----:B------:R-:W-:Y:S01]  /*42b10*/  STL.64 [R1+0x300], R12 ;  /* 0x0003000c01007387 */ /* 0x000fe20000100a00 */
[----:B------:R0:W-:Y:S03]  /*42b20*/  STL.64 [R1+0x308], R14 ;  /* 0x0003080e01007387 */ /* 0x0001e60000100a00 */
[----:B0-----:R-:W2:Y:S01]  /*42b30*/  LDL.LU.64 R14, [R1+0x7608] ;  /* 0x00760800010e7983 */ /* 0x001ea20000300a00 */
[----:B------:R-:W2:Y:S02]  /*42b40*/  LDL.LU.64 R12, [R1+0x7600] ;  /* 0x00760000010c7983 */ /* 0x000ea40000300a00 */
[----:B------:R-:W-:Y:S02]  /*42b50*/  STL.64 [R1+0x7588], R22 ;  /* 0x0075881601007387 */ /* 0x000fe40000100a00 */
[----:B----4-:R0:W-:Y:S02]  /*42b60*/  STL.64 [R1+0x7580], R20 ;  /* 0x0075801401007387 */ /* 0x0101e40000100a00 */
[----:B0-----:R-:W4:Y:S04]  /*42b70*/  LDL.64 R20, [R1+0x120] ;  /* 0x0001200001147983 */ /* 0x001f280000100a00 */
[----:B----4-:R0:W-:Y:S02]  /*42b80*/  STL.64 [R1+0x7598], R20 ;  /* 0x0075981401007387 */ /* 0x0101e40000100a00 */
[----:B0-----:R-:W-:-:S02]  /*42b90*/  IMAD.MOV.U32 R20, RZ, RZ, R29 ;  /* 0x000000ffff147224 */ /* 0x001fc400078e001d */
[----:B------:R-:W-:-:S05]  /*42ba0*/  IMAD.MOV.U32 R21, RZ, RZ, R28 ;  /* 0x000000ffff157224 */ /* 0x000fca00078e001c */
[----:B------:R0:W-:Y:S04]  /*42bb0*/  STL.64 [R1+0x75b0], R20 ;  /* 0x0075b01401007387 */ /* 0x0001e80000100a00 */
[----:B0-----:R-:W4:Y:S04]  /*42bc0*/  LDL.64 R20, [R1+0x140] ;  /* 0x0001400001147983 */ /* 0x001f280000100a00 */
[----:B----4-:R2:W-:Y:S01]  /*42bd0*/  STL.64 [R1+0x75c8], R20 ;  /* 0x0075c81401007387 */ /* 0x0105e20000100a00 */
[----:B------:R-:W3:Y:S02]  /*42be0*/  LDL.LU.64 R4, [R1+0x580] ;  /* 0x0005800001047983 */ /* 0x000ee40000300a00 */
[----:B------:R-:W3:Y:S01]  /*42bf0*/  LDL.LU.64 R6, [R1+0x588] ;  /* 0x0005880001067983 */ /* 0x000ee20000300a00 */
[----:B--2---:R-:W-:Y:S11]  /*42c00*/  HMMA.16816.F32.BF16 R20, R16, R12, R24 ;  /* 0x0000000c1014723c */ /* 0x004ff60000041818 */
[----:B------:R-:W-:Y:S11]  /*42c10*/  @!UPT UIADD3 URZ, URZ, URZ, URZ ;  /* 0x0000003f3f3ff290 */ /* 0x000ff6000fffe03f */
[----:B------:R-:W-:Y:S01]  /*42c20*/  @!UPT UIADD3 URZ, URZ, URZ, URZ ;  /* 0x0000003f3f3ff290 */ /* 0x000fe2000fffe03f */
[----:B------:R0:W-:Y:S01]  /*42c30*/  STL.64 [R1+0x2f0], R20 ;  /* 0x0002f01401007387 */ /* 0x0001e20000100a00 */
[----:B------:R1:W-:Y:S03]  /*42c40*/  STL.64 [R1+0x2f8], R22 ;  /* 0x0002f81601007387 */ /* 0x0003e60000100a00 */
[----:B0-----:R-:W2:Y:S01]  /*42c50*/  LDL.LU.64 R20, [R1+0x1220] ;  /* 0x0012200001147983 */ /* 0x001ea20000300a00 */
[----:B-1----:R-:W4:Y:S03]  /*42c60*/  LDL.LU.64 R22, [R1+0x1228] ;  /* 0x0012280001167983 */ /* 0x002f260000300a00 */
[----:B----4-:R-:W-:Y:S01]  /*42c70*/  STL.64 [R1+0x75d8], R22 ;  /* 0x0075d81601007387 */ /* 0x010fe20000100a00 */
[----:B--2---:R0:W-:Y:S02]  /*42c80*/  STL.64 [R1+0x75d0], R20 ;  /* 0x0075d01401007387 */ /* 0x0041e40000100a00 */
[----:B------:R-:W2:Y:S02]  /*42c90*/  LDL.LU.64 R24, [R1+0x3a0] ;  /* 0x0003a00001187983 */ /* 0x000ea40000300a00 */
[----:B------:R-:W2:Y:S01]  /*42ca0*/  LDL.LU.64 R26, [R1+0x3a8] ;  /* 0x0003a800011a7983 */ /* 0x000ea20000300a00 */
[----:B------:R1:W-:Y:S01]  /*42cb0*/  STL.64 [R1+0x7590], R12 ;  /* 0x0075900c01007387 */ /* 0x0003e20000100a00 */
[----:B0-----:R-:W-:-:S02]  /*42cc0*/  IMAD.MOV.U32 R20, RZ, RZ, R15 ;  /* 0x000000ffff147224 */ /* 0x001fc400078e000f */
[----:B------:R-:W-:Y:S01]  /*42cd0*/  IMAD.MOV.U32 R21, RZ, RZ, R14 ;  /* 0x000000ffff157224 */ /* 0x000fe200078e000e */
[----:B-1----:R-:W4:Y:S01]  /*42ce0*/  LDL.LU.64 R12, [R1+0x11f0] ;  /* 0x0011f000010c7983 */ /* 0x002f220000300a00 */
[----:B------:R-:W2:Y:S03]  /*42cf0*/  LDL.LU.64 R14, [R1+0x11f8] ;  /* 0x0011f800010e7983 */ /* 0x000ea60000300a00 */
[----:B--2---:R-:W-:Y:S01]  /*42d00*/  STL.64 [R1+0x75a8], R14 ;  /* 0x0075a80e01007387 */ /* 0x004fe20000100a00 */
[----:B----4-:R0:W-:Y:S03]  /*42d10*/  STL.64 [R1+0x75a0], R12 ;  /* 0x0075a00c01007387 */ /* 0x0101e60000100a00 */
[----:B0-----:R-:W2:Y:S01]  /*42d20*/  LDL.LU.64 R12, [R1+0x1200] ;  /* 0x00120000010c7983 */ /* 0x001ea20000300a00 */
[----:B------:R-:W4:Y:S01]  /*42d30*/  LDL.LU.64 R14, [R1+0x1208] ;  /* 0x00120800010e7983 */ /* 0x000f220000300a00 */
[C---:B---3--:R-:W-:Y:S02]  /*42d40*/  HMMA.16816.F32.BF16 R4, R16.reuse, R8, R4 ;  /* 0x000000081004723c */ /* 0x048fe40000041804 */
[----:B----4-:R-:W-:Y:S01]  /*42d50*/  STL.64 [R1+0x75c0], R14 ;  /* 0x0075c00e01007387 */ /* 0x010fe20000100a00 */
[----:B--2---:R0:W-:Y:S03]  /*42d60*/  STL.64 [R1+0x75b8], R12 ;  /* 0x0075b80c01007387 */ /* 0x0041e60000100a00 */
[----:B0-----:R-:W2:Y:S01]  /*42d70*/  LDL.LU.64 R12, [R1+0x1210] ;  /* 0x00121000010c7983 */ /* 0x001ea20000300a00 */
[----:B------:R-:W3:Y:S03]  /*42d80*/  LDL.LU.64 R14, [R1+0x1218] ;  /* 0x00121800010e7983 */ /* 0x000ee60000300a00 */
[----:B---3--:R-:W-:Y:S01]  /*42d90*/  STL.64 [R1+0x75e8], R14 ;  /* 0x0075e80e01007387 */ /* 0x008fe20000100a00 */
[----:B--2---:R0:W-:Y:S03]  /*42da0*/  STL.64 [R1+0x75e0], R12 ;  /* 0x0075e00c01007387 */ /* 0x0041e60000100a00 */
[----:B0-----:R-:W2:Y:S01]  /*42db0*/  LDL.LU.64 R12, [R1+0x1230] ;  /* 0x00123000010c7983 */ /* 0x001ea20000300a00 */
[----:B------:R-:W2:Y:S08]  /*42dc0*/  LDL.LU.64 R14, [R1+0x1238] ;  /* 0x00123800010e7983 */ /* 0x000eb00000300a00 */
[----:B------:R-:W-:Y:S02]  /*42dd0*/  STL.64 [R1+0x2e0], R4 ;  /* 0x0002e00401007387 */ /* 0x000fe40000100a00 */
[----:B------:R0:W-:Y:S02]  /*42de0*/  STL.64 [R1+0x2e8], R6 ;  /* 0x0002e80601007387 */ /* 0x0001e40000100a00 */
[----:B0-----:R-:W3:Y:S01]  /*42df0*/  LDL.LU.64 R6, [R1+0x75f8] ;  /* 0x0075f80001067983 */ /* 0x001ee20000300a00 */
[----:B------:R-:W4:Y:S02]  /*42e00*/  LDL.LU.64 R4, [R1+0x75f0] ;  /* 0x0075f00001047983 */ /* 0x000f240000300a00 */
[C---:B----4-:R-:W-:Y:S11]  /*42e10*/  HMMA.16816.F32.BF16 R24, R16.reuse, R4, R24 ;  /* 0x000000041018723c */ /* 0x050ff60000041818 */
[----:B------:R-:W-:Y:S11]  /*42e20*/  @!UPT UIADD3 URZ, URZ, URZ, URZ ;  /* 0x0000003f3f3ff290 */ /* 0x000ff6000fffe03f */
[----:B------:R-:W-:Y:S01]  /*42e30*/  @!UPT UIADD3 URZ, URZ, URZ, URZ ;  /* 0x0000003f3f3ff290 */ /* 0x000fe2000fffe03f */
[----:B------:R-:W-:Y:S01]  /*42e40*/  STL.64 [R1+0x2d0], R24 ;  /* 0x0002d01801007387 */ /* 0x000fe20000100a00 */
[----:B------:R-:W-:Y:S02]  /*42e50*/  STL.64 [R1+0x2d8], R26 ;  /* 0x0002d81a01007387 */ /* 0x000fe40000100a00 */
[----:B------:R-:W0:Y:S01]  /*42e60*/  LDSM.16.MT88.4 R24, [R11+0x80] ;  /* 0x000080000b18783b */ /* 0x000e220000004200 */
[----:B--2---:R-:W-:Y:S01]  /*42e70*/  HMMA.16816.F32.BF16 R20, R16, R20, R12 ;  /* 0x000000141014723c */ /* 0x004fe2000004180c */
[----:B0-----:R-:W-:Y:S02]  /*42e80*/  STL.64 [R1+0x7428], R26 ;  /* 0x0074281a01007387 */ /* 0x001fe40000100a00 */
[----:B------:R-:W-:Y:S02]  /*42e90*/  STL.64 [R1+0x7420], R24 ;  /* 0x0074201801007387 */ /* 0x000fe40000100a00 */
[----:B------:R-:W2:Y:S02]  /*42ea0*/  LDL.LU.64 R14, [R1+0x75e8] ;  /* 0x0075e800010e7983 */ /* 0x000ea40000300a00 */
[----:B------:R-:W2:Y:S11]  /*42eb0*/  LDL.LU.64 R12, [R1+0x75e0] ;  /* 0x0075e000010c7983 */ /* 0x000eb60000300a00 */
[----:B------:R-:W-:Y:S05]  /*42ec0*/  @!UPT UIADD3 URZ, URZ, URZ, URZ ;  /* 0x0000003f3f3ff290 */ /* 0x000fea000fffe03f */
[----:B------:R-:W-:Y:S01]  /*42ed0*/  STL.64 [R1+0x9f0], R20 ;  /* 0x0009f01401007387 */ /* 0x000fe20000100a00 */
[----:B------:R0:W-:Y:S03]  /*42ee0*/  STL.64 [R1+0x9f8], R22 ;  /* 0x0009f81601007387 */ /* 0x0001e60000100a00 */
[----:B0-----:R-:W4:Y:S01]  /*42ef0*/  LDL.LU.64 R22, [R1+0x75d8] ;  /* 0x0075d80001167983 */ /* 0x001f220000300a00 */
[----:B------:R-:W4:Y:S02]  /*42f00*/  LDL.LU.64 R20, [R1+0x75d0] ;  /* 0x0075d00001147983 */ /* 0x000f240000300a00 */
[----:B------:R-:W-:Y:S02]  /*42f10*/  IMAD.MOV.U32 R24, RZ, RZ, R2 ;  /* 0x000000ffff187224 */ /* 0x000fe400078e0002 */
[----:B------:R-:W-:-:S07]  /*42f20*/  IMAD.MOV.U32 R25, RZ, RZ, R0 ;  /* 0x000000ffff197224 */ /* 0x000fce00078e0000 */
[C---:B----4-:R-:W-:Y:S11]  /*42f30*/  HMMA.16816.F32.BF16 R20, R16.reuse, R24, R20 ;  /* 0x000000181014723c */ /* 0x050ff60000041814 */
[----:B------:R-:W-:Y:S11]  /*42f40*/  @!UPT UIADD3 URZ, URZ, URZ, URZ ;  /* 0x0000003f3f3ff290 */ /* 0x000ff6000fffe03f */
[----:B------:R-:W-:Y:S01]  /*42f50*/  @!UPT UIADD3 URZ, URZ, URZ, URZ ;  /* 0x0000003f3f3ff290 */ /* 0x000fe2000fffe03f */
        /* <DEDUP_REMOVED lines=11> */
[----:B------:R-:W2:Y:S02]  /*43010*/  LDL.LU.64 R20, [R1+0x75b0] ;  /* 0x0075b00001147983 */ /* 0x000ea40000300a00 */
[----:B------:R-:W-:Y:S01]  /*43020*/  STL [R1+0x74d4], R0 ;  /* 0x0074d40001007387 */ /* 0x000fe20000100800 */
[----:B------:R-:W-:Y:S01]  /*43030*/  STL [R1+0x74d0], R2 ;  /* 0x0074d00201007387 */ /* 0x000fe20000100800 */
[C---:B--2---:R-:W-:Y:S03]  /*43040*/  HMMA.16816.F32.BF16 R20, R16.reuse, R20, R12 ;  /* 0x000000141014723c */ /* 0x044fe6000004180c */
[----:B------:R-:W2:Y:S01]  /*43050*/  LDL.LU.64 R14, [R1+0x75a8] ;  /* 0x0075a800010e7983 */ /* 0x000ea20000300a00 */
[----:B------:R-:W2:Y:S11]  /*43060*/  LDL.LU.64 R12, [R1+0x75a0] ;  /* 0x0075a000010c7983 */ /* 0x000eb60000300a00 */
[----:B------:R-:W-:Y:S08]  /*43070*/  @!UPT UIADD3 URZ, URZ, URZ, URZ ;  /* 0x0000003f3f3ff290 */ /* 0x000ff0000fffe03f */
[----:B------:R0:W-:Y:S01]  /*43080*/  STL.64 [R1+0x9c0], R20 ;  /* 0x0009c01401007387 */ /* 0x0001e20000100a00 */
[----:B------:R-:W-:Y:S03]  /*43090*/  STL.64 [R1+0x9c8], R22 ;  /* 0x0009c81601007387 */ /* 0x000fe60000100a00 */
[----:B0-----:R-:W2:Y:S02]  /*430a0*/  LDL.LU.64 R20, [R1+0x7598] ;  /* 0x0075980001147983 */ /* 0x001ea40000300a00 */
[----:B--2---:R-:W-:Y:S11]  /*430b0*/  HMMA.16816.F32.BF16 R12, R16, R20, R12 ;  /* 0x00000014100c723c */ /* 0x004ff6000004180c */
[----:B------:R-:W-:Y:S11]  /*430c0*/  @!UPT UIADD3 URZ, URZ, URZ, URZ ;  /* 0x0000003f3f3ff290 */ /* 0x000ff6000fffe03f */
[----:B------:R-:W-:Y:S01]  /*430d0*/  @!UPT UIADD3 URZ, URZ, URZ, URZ ;  /* 0x0000003f3f3ff290 */ /* 0x000fe2000fffe03f */
[----:B------:R0:W-:Y:S01]  /*430e0*/  STL.64 [R1+0x9b0], R12 ;  /* 0x0009b00c01007387 */ /* 0x0001e20000100a00 */
[----:B------:R1:W-:Y:S03]  /*430f0*/  STL.64 [R1+0x9b8], R14 ;  /* 0x0009b80e01007387 */ /* 0x0003e60000100a00 */
[----:B0-----:R-:W2:Y:S01]  /*43100*/  LDL.LU.64 R12, [R1+0x7590] ;  /* 0x00759000010c7983 */ /* 0x001ea20000300a00 */
[----:B------:R-:W4:Y:S02]  /*43110*/  LDL.LU.64 R22, [R1+0x7588] ;  /* 0x0075880001167983 */ /* 0x000f240000300a00 */
[----:B-1----:R-:W-:Y:S02]  /*43120*/  IMAD.MOV.U32 R15, RZ, RZ, R20 ;  /* 0x000000ffff0f7224 */ /* 0x002fe400078e0014 */
[----:B------:R-:W-:Y:S02]  /*43130*/  IMAD.MOV.U32 R14, RZ, RZ, R21 ;  /* 0x000000ffff0e7224 */ /* 0x000fe400078e0015 */
[----:B------:R-:W3:Y:S03]  /*43140*/  LDL.LU.64 R20, [R1+0x7580] ;  /* 0x0075800001147983 */ /* 0x000ee60000300a00 */
[----:B------:R-:W-:Y:S01]  /*43150*/  STL.64 [R1+0x74f0], R14 ;  /* 0x0074f00e01007387 */ /* 0x000fe20000100a00 */
[----:B--2---:R4:W-:Y:S02]  /*43160*/  STL.64 [R1+0x74e8], R12 ;  /* 0x0074e80c01007387 */ /* 0x0049e40000100a00 */
[----:B----4-:R-:W-:-:S02]  /*43170*/  IMAD.MOV.U32 R12, RZ, RZ, R23 ;  /* 0x000000ffff0c7224 */ /* 0x010fc400078e0017 */
[----:B------:R-:W-:-:S05]  /*43180*/  IMAD.MOV.U32 R13, RZ, RZ, R22 ;  /* 0x000000ffff0d7224 */ /* 0x000fca00078e0016 */
[----:B------:R0:W-:Y:S02]  /*43190*/  STL.64 [R1+0x7508], R12 ;  /* 0x0075080c01007387 */ /* 0x0001e40000100a00 */
[----:B0-----:R-:W-:Y:S02]  /*431a0*/  IMAD.MOV.U32 R12, RZ, RZ, R10 ;  /* 0x000000ffff0c7224 */ /* 0x001fe400078e000a */
[----:B---3--:R-:W-:-:S05]  /*431b0*/  IMAD.MOV.U32 R13, RZ, RZ, R7 ;  /* 0x000000ffff0d7224 */ /* 0x008fca00078e0007 */
[----:B------:R0:W-:Y:S04]  /*431c0*/  STL.64 [R1+0x7520], R12 ;  /* 0x0075200c01007387 */ /* 0x0001e80000100a00 */
[----:B0-----:R-:W2:Y:S01]  /*431d0*/  LDL.LU.64 R12, [R1+0x11e0] ;  /* 0x0011e000010c7983 */ /* 0x001ea20000300a00 */
[----:B------:R-:W2:Y:S02]  /*431e0*/  LDL.LU.64 R14, [R1+0x11e8] ;  /* 0x0011e800010e7983 */ /* 0x000ea40000300a00 */
[----:B------:R-:W-:Y:S02]  /*431f0*/  IMAD.MOV.U32 R27, RZ, RZ, R20 ;  /* 0x000000ffff1b7224 */ /* 0x000fe400078e0014 */
[----:B------:R-:W-:Y:S01]  /*43200*/  IMAD.MOV.U32 R26, RZ, RZ, R21 ;  /* 0x000000ffff1a7224 */ /* 0x000fe200078e0015 */
[C---:B--2---:R-:W-:Y:S11]  /*43210*/  HMMA.16816.F32.BF16 R12, R16.reuse, R20, R12 ;  /* 0x00000014100c723c */ /* 0x044ff6000004180c */
[----:B------:R-:W-:Y:S11]  /*43220*/  @!UPT UIADD3 URZ, URZ, URZ, URZ ;  /* 0x0000003f3f3ff290 */ /* 0x000ff6000fffe03f */
[----:B------:R-:W-:Y:S01]  /*43230*/  @!UPT UIADD3 URZ, URZ, URZ, URZ ;  /* 0x0000003f3f3ff290 */ /* 0x000fe2000fffe03f */
[----:B------:R0:W-:Y:S01]  /*43240*/  STL.64 [R1+0x9a0], R12 ;  /* 0x0009a00c01007387 */ /* 0x0001e20000100a00 */
[----:B------:R-:W-:Y:S02]  /*43250*/  STL.64 [R1+0x9a8], R14 ;  /* 0x0009a80e01007387 */ /* 0x000fe40000100a00 */
[----:B------:R-:W2:Y:S02]  /*43260*/  LDL.64 R20, [R1+0xe0] ;  /* 0x0000e00001147983 */ /* 0x000ea40000100a00 */
[----:B0-----:R-:W-:Y:S02]  /*43270*/  IMAD.MOV.U32 R12, RZ, RZ, R6 ;  /* 0x000000ffff0c7224 */ /* 0x001fe400078e0006 */
[----:B------:R-:W-:Y:S01]  /*43280*/  IMAD.MOV.U32 R13, RZ, RZ, R3 ;  /* 0x000000ffff0d7224 */ /* 0x000fe200078e0003 */
[----:B--2---:R0:W-:Y:S04]  /*43290*/  STL.64 [R1+0x7568], R20 ;  /* 0x0075681401007387 */ /* 0x0041e80000100a00 */
[----:B0-----:R-:W2:Y:S01]  /*432a0*/  LDL.64 R20, [R1+0xf0] ;  /* 0x0000f00001147983 */ /* 0x001ea20000100a00 */
[----:B------:R0:W-:Y:S03]  /*432b0*/  STL.64 [R1+0x7548], R12 ;  /* 0x0075480c01007387 */ /* 0x0001e60000100a00 */
[----:B0-----:R-:W3:Y:S01]  /*432c0*/  LDL.64 R12, [R1+0x100] ;  /* 0x00010000010c7983 */ /* 0x001ee20000100a00 */
[----:B------:R-:W-:Y:S02]  /*432d0*/  STL.64 [R1+0x74c8], R26 ;  /* 0x0074c81a01007387 */ /* 0x000fe40000100a00 */
[----:B------:R0:W-:Y:S02]  /*432e0*/  STL.64 [R1+0x74c0], R24 ;  /* 0x0074c01801007387 */ /* 0x0001e40000100a00 */
[----:B0-----:R-:W3:Y:S01]  /*432f0*/  LDL.LU.64 R24, [R1+0x11d0] ;  /* 0x0011d00001187983 */ /* 0x001ee20000300a00 */
[----:B------:R-:W3:Y:S02]  /*43300*/  LDL.LU.64 R26, [R1+0x11d8] ;  /* 0x0011d800011a7983 */ /* 0x000ee40000300a00 */
[C---:B---3--:R-:W-:Y:S01]  /*43310*/  HMMA.16816.F32.BF16 R24, R16.reuse, R12, R24 ;  /* 0x0000000c1018723c */ /* 0x048fe20000041818 */
[----:B------:R-:W-:Y:S11]  /*43320*/  IMAD.MOV.U32 R7, RZ, RZ, R13 ;  /* 0x000000ffff077224 */ /* 0x000ff600078e000d */
[----:B------:R-:W-:Y:S11]  /*43330*/  @!UPT UIADD3 URZ, URZ, URZ, URZ ;  /* 0x0000003f3f3ff290 */ /* 0x000ff6000fffe03f */
[----:B------:R-:W-:Y:S01]  /*43340*/  STL.64 [R1+0x990], R24 ;  /* 0x0009901801007387 */ /* 0x000fe20000100a00 */
[----:B------:R-:W-:Y:S02]  /*43350*/  STL.64 [R1+0x998], R26 ;  /* 0x0009981a01007387 */ /* 0x000fe40000100a00 */
[----:B------:R-:W-:Y:S02]  /*43360*/  STL [R1+0x7560], R7 ;  /* 0x0075600701007387 */ /* 0x000fe40000100800 */
[----:B------:R0:W-:Y:S02]  /*43370*/  STL.64 [R1+0x7558], R4 ;  /* 0x0075580401007387 */ /* 0x0001e40000100a00 */
[----:B0-----:R-:W3:Y:S01]  /*43380*/  LDL.LU.64 R4, [R1+0x11b0] ;  /* 0x0011b00001047983 */ /* 0x001ee20000300a00 */
[----:B------:R-:W4:Y:S02]  /*43390*/  LDL.LU.64 R6, [R1+0x11b8] ;  /* 0x0011b80001067983 */ /* 0x000f240000300a00 */
[----:B------:R-:W-:Y:S01]  /*433a0*/  IMAD.MOV.U32 R10, RZ, RZ, R12 ;  /* 0x000000ffff0a7224 */ /* 0x000fe200078e000c */
[----:B----4-:R-:W-:Y:S01]  /*433b0*/  STL.64 [R1+0x7578], R6 ;  /* 0x0075780601007387 */ /* 0x010fe20000100a00 */
[----:B---3--:R0:W-:Y:S03]  /*433c0*/  STL.64 [R1+0x7570], R4 ;  /* 0x0075700401007387 */ /* 0x0081e60000100a00 */
[----:B0-----:R-:W2:Y:S01]  /*433d0*/  LDL.LU.64 R4, [R1+0x11c0] ;  /* 0x0011c00001047983 */ /* 0x001ea20000300a00 */
[----:B------:R-:W2:Y:S02]  /*433e0*/  LDL.LU.64 R6, [R1+0x11c8] ;  /* 0x0011c80001067983 */ /* 0x000ea40000300a00 */
[----:B------:R-:W3:Y:S02]  /*433f0*/  LDL.LU.64 R12, [R1+0x390] ;  /* 0x00039000010c7983 */ /* 0x000ee40000300a00 */
[----:B------:R-:W3:Y:S01]  /*43400*/  LDL.LU.64 R14, [R1+0x398] ;  /* 0x00039800010e7983 */ /* 0x000ee20000300a00 */
[----:B------:R-:W-:Y:S01]  /*43410*/  STL.64 [R1+0x74e0], R10 ;  /* 0x0074e00a01007387 */ /* 0x000fe20000100a00 */
[----:B------:R0:W-:Y:S03]  /*43420*/  STL.64 [R1+0x74d8], R8 ;  /* 0x0074d80801007387 */ /* 0x0001e60000100a00 */
[----:B0-----:R-:W4:Y:S01]  /*43430*/  LDL.LU.64 R8, [R1+0x1d20] ;  /* 0x001d200001087983 */ /* 0x001f220000300a00 */
[----:B------:R-:W2:Y:S03]  /*43440*/  LDL.LU.64 R10, [R1+0x1d28] ;  /* 0x001d2800010a7983 */ /* 0x000ea60000300a00 */
[----:B--2---:R-:W-:Y:S01]  /*43450*/  STL.64 [R1+0x7500], R10 ;  /* 0x0075000a01007387 */ /* 0x004fe20000100a00 */
[----:B----4-:R0:W-:Y:S03]  /*43460*/  STL.64 [R1+0x74f8], R8 ;  /* 0x0074f80801007387 */ /* 0x0101e60000100a00 */
[----:B0-----:R-:W2:Y:S01]  /*43470*/  LDL.LU.64 R8, [R1+0x1d30] ;  /* 0x001d300001087983 */ /* 0x001ea20000300a00 */
[----:B------:R-:W4:Y:S01]  /*43480*/  LDL.LU.64 R10, [R1+0x1d38] ;  /* 0x001d3800010a7983 */ /* 0x000f220000300a00 */
[----:B------:R-:W-:Y:S02]  /*43490*/  HMMA.16816.F32.BF16 R4, R16, R20, R4 ;  /* 0x000000141004723c */ /* 0x000fe40000041804 */
[----:B----4-:R-:W-:Y:S01]  /*434a0*/  STL.64 [R1+0x7518], R10 ;  /* 0x0075180a01007387 */ /* 0x010fe20000100a00 */
[----:B--2---:R0:W-:Y:S03]  /*434b0*/  STL.64 [R1+0x7510], R8 ;  /* 0x0075100801007387 */ /* 0x0041e60000100a00 */
[----:B0-----:R-:W2:Y:S01]  /*434c0*/  LDL.LU.64 R8, [R1+0x1d40] ;  /* 0x001d400001087983 */ /* 0x001ea20000300a00 */
[----:B------:R-:W4:Y:S02]  /*434d0*/  LDL.LU.64 R10, [R1+0x1d48] ;  /* 0x001d4800010a7983 */ /* 0x000f240000300a00 */
[----:B------:R-:W-:-:S02]  /*434e0*/  IMAD.MOV.U32 R29, RZ, RZ, R20 ;  /* 0x000000ffff1d7224 */ /* 0x000fc400078e0014 */
[----:B------:R-:W-:Y:S01]  /*434f0*/  IMAD.MOV.U32 R28, RZ, RZ, R21 ;  /* 0x000000ffff1c7224 */ /* 0x000fe200078e0015 */
[----:B----4-:R-:W-:Y:S01]  /*43500*/  STL.64 [R1+0x7530], R10 ;  /* 0x0075300a01007387 */ /* 0x010fe20000100a00 */
[----:B--2---:R0:W-:Y:S03]  /*43510*/  STL.64 [R1+0x7528], R8 ;  /* 0x0075280801007387 */ /* 0x0041e60000100a00 */
[----:B0-----:R-:W2:Y:S01]  /*43520*/  LDL.LU.64 R8, [R1+0x1d50] ;  /* 0x001d500001087983 */ /* 0x001ea20000300a00 */
[----:B------:R-:W2:Y:S02]  /*43530*/  LDL.LU.64 R10, [R1+0x1d58] ;  /* 0x001d5800010a7983 */ /* 0x000ea40000300a00 */
[----:B------:R-:W4:Y:S02]  /*43540*/  LDL.LU.64 R24, [R1+0x1930] ;  /* 0x0019300001187983 */ /* 0x000f240000300a00 */
[----:B------:R-:W4:Y:S02]  /*43550*/  LDL.LU.64 R26, [R1+0x1938] ;  /* 0x00193800011a7983 */ /* 0x000f240000300a00 */
[----:B------:R-:W-:Y:S01]  /*43560*/  STL.64 [R1+0x980], R4 ;  /* 0x0009800401007387 */ /* 0x000fe20000100a00 */
[----:B------:R0:W-:Y:S03]  /*43570*/  STL.64 [R1+0x988], R6 ;  /* 0x0009880601007387 */ /* 0x0001e60000100a00 */
[----:B0-----:R-:W2:Y:S01]  /*43580*/  LDL.LU.64 R6, [R1+0x7578] ;  /* 0x0075780001067983 */ /* 0x001ea20000300a00 */
[----:B------:R-:W2:Y:S02]  /*43590*/  LDL.LU.64 R4, [R1+0x7570] ;  /* 0x0075700001047983 */ /* 0x000ea40000300a00 */
[----:B------:R-:W2:Y:S02]  /*435a0*/  LDL.LU.64 R20, [R1+0x7568] ;  /* 0x0075680001147983 */ /* 0x000ea40000300a00 */
[----:B--2---:R-:W-:Y:S01]  /*435b0*/  HMMA.16816.F32.BF16 R4, R16, R20, R4 ;  /* 0x000000141004723c */ /* 0x004fe20000041804 */
[----:B------:R-:W-:-:S02]  /*435c0*/  IMAD.MOV.U32 R0, RZ, RZ, R20 ;  /* 0x000000ffff007224 */ /* 0x000fc400078e0014 */
[----:B------:R-:W-:Y:S11]  /*435d0*/  IMAD.MOV.U32 R2, RZ, RZ, R21 ;  /* 0x000000ffff027224 */ /* 0x000ff600078e0015 */
[----:B------:R-:W-:Y:S09]  /*435e0*/  @!UPT UIADD3 URZ, URZ, URZ, URZ ;  /* 0x0000003f3f3ff290 */ /* 0x000ff2000fffe03f */
[----:B------:R-:W-:Y:S01]  /*435f0*/  STL.64 [R1+0x970], R4 ;  /* 0x0009700401007387 */ /* 0x000fe20000100a00 */
[----:B------:R0:W-:Y:S03]  /*43600*/  STL.64 [R1+0x978], R6 ;  /* 0x0009780601007387 */ /* 0x0001e60000100a00 */
[----:B0-----:R-:W2:Y:S01]  /*43610*/  LDL.LU R7, [R1+0x7560] ;  /* 0x0075600001077983 */ /* 0x001ea20000300800 */
[----:B------:R-:W4:Y:S02]  /*43620*/  LDL.LU.64 R4, [R1+0x7558] ;  /* 0x0075580001047983 */ /* 0x000f240000300a00 */
[----:B------:R-:W3:Y:S02]  /*43630*/  LDL.LU.64 R20, [R1+0x7550] ;  /* 0x0075500001147983 */ /* 0x000ee40000300a00 */
[----:B---3--:R-:W-:Y:S01]  /*43640*/  HMMA.16816.F32.BF16 R16, R16, R20, R12 ;  /* 0x000000141010723c */ /* 0x008fe2000004180c */
[----:B------:R-:W3:Y:S01]  /*43650*/  LDL.LU.64 R12, [R1+0x7548] ;  /* 0x00754800010c7983 */ /* 0x000ee20000300a00 */
[----:B------:R-:W-:-:S02]  /*43660*/  IMAD.MOV.U32 R6, RZ, RZ, R20 ;  /* 0x000000ffff067224 */ /* 0x000fc400078e0014 */
[----:B------:R-:W-:Y:S11]  /*43670*/  IMAD.MOV.U32 R3, RZ, RZ, R21 ;  /* 0x000000ffff037224 */ /* 0x000ff600078e0015 */
[----:B------:R-:W-:Y:S08]  /*43680*/  @!UPT UIADD3 URZ, URZ, URZ, URZ ;  /* 0x0000003f3f3ff290 */ /* 0x000ff0000fffe03f */
[----:B------:R0:W-:Y:S01]  /*43690*/  STL.64 [R1+0x2c0], R16 ;  /* 0x0002c01001007387 */ /* 0x0001e20000100a00 */
[----:B------:R1:W-:Y:S02]  /*436a0*/  STL.64 [R1+0x2c8], R18 ;  /* 0x0002c81201007387 */ /* 0x0003e40000100a00 */
[----:B------:R-:W3:Y:S02]  /*436b0*/  LDL.LU.64 R22, [R1+0x7540] ;  /* 0x0075400001167983 */ /* 0x000ee40000300a00 */
[----:B------:R-:W3:Y:S01]  /*436c0*/  LDL.LU.64 R20, [R1+0x7538] ;  /* 0x0075380001147983 */ /* 0x000ee20000300a00 */
[----:B0-----:R-:W2:Y:S01]  /*436d0*/  LDL.LU.64 R16, [R1+0x1970] ;  /* 0x0019700001107983 */ /* 0x001ea20000300a00 */
[----:B-1----:R-:W2:Y:S01]  /*436e0*/  LDL.LU.64 R18, [R1+0x1978] ;  /* 0x0019780001127983 */ /* 0x002ea20000300a00 */
        /* <DEDUP_REMOVED lines=21> */
[----:B------:R-:W3:Y:S02]  /*43840*/  LDL.LU.64 R12, [R1+0x74e8] ;  /* 0x0074e800010c7983 */ /* 0x000ee40000300a00 */
[C---:B---3--:R-:W-:Y:S11]  /*43850*/  HMMA.16816.F32.BF16 R8, R20.reuse, R12, R8 ;  /* 0x0000000c1408723c */ /* 0x048ff60000041808 */
[----:B------:R-:W-:Y:S11]  /*43860*/  @!UPT UIADD3 URZ, URZ, URZ, URZ ;  /* 0x0000003f3f3ff290 */ /* 0x000ff6000fffe03f */
[----:B------:R-:W-:Y:S01]  /*43870*/  @!UPT UIADD3 URZ, URZ, URZ, URZ ;  /* 0x0000003f3f3ff290 */ /* 0x000fe2000fffe03f */
[----:B------:R-:W-:Y:S01]  /*43880*/  STL.64 [R1+0x810], R8 ;  /* 0x0008100801007387 */ /* 0x000fe20000100a00 */
[----:B------:R0:W-:Y:S03]  /*43890*/  STL.64 [R1+0x818], R10 ;  /* 0x0008180a01007387 */ /* 0x0001e60000100a00 */
[----:B0-----:R-:W3:Y:S01]  /*438a0*/  LDL.LU.64 R10, [R1+0x74e0] ;  /* 0x0074e000010a7983 */ /* 0x001ee20000300a00 */
[----:B------:R-:W2:Y:S02]  /*438b0*/  LDL.LU.64 R8, [R1+0x74d8] ;  /* 0x0074d80001087983 */ /* 0x000ea40000300a00 */
[----:B------:R-:W-:Y:S01]  /*438c0*/  STL.64 [R1+0x73e8], R12 ;  /* 0x0073e80c01007387 */ /* 0x000fe20000100a00 */
[C---:B--2---:R-:W-:Y:S11]  /*438d0*/  HMMA.16816.F32.BF16 R16, R20.reuse, R8, R16 ;  /* 0x000000081410723c */ /* 0x044ff60000041810 */
[----:B------:R-:W-:Y:S11]  /*438e0*/  @!UPT UIADD3 URZ, URZ, URZ, URZ ;  /* 0x0000003f3f3ff290 */ /* 0x000ff6000fffe03f */
[----:B------:R-:W-:Y:S01]  /*438f0*/  @!UPT UIADD3 URZ, URZ, URZ, URZ ;  /* 0x0000003f3f3ff290 */ /* 0x000fe2000fffe03f */
[----:B------:R-:W-:Y:S01]  /*43900*/  STL.64 [R1+0x800], R16 ;  /* 0x0008001001007387 */ /* 0x000fe20000100a00 */
[----:B------:R4:W-:Y:S02]  /*43910*/  STL.64 [R1+0x808], R18 ;  /* 0x0008081201007387 */ /* 0x0009e40000100a00 */
[----:B----4-:R-:W-:Y:S01]  /*43920*/  HMMA.16816.F32.BF16 R16, R20, R4, R24 ;  /* 0x000000041410723c */ /* 0x010fe20000041818 */
[----:B------:R-:W2:Y:S01]  /*43930*/  LDL.LU.64 R24, [R1+0x1960] ;  /* 0x0019600001187983 */ /* 0x000ea20000300a00 */
[----:B------:R-:W2:Y:S11]  /*43940*/  LDL.LU.64 R26, [R1+0x1968] ;  /* 0x00196800011a7983 */ /* 0x000eb60000300a00 */
[----:B------:R-:W-:Y:S10]  /*43950*/  @!UPT UIADD3 URZ, URZ, URZ, URZ ;  /* 0x0000003f3f3ff290 */ /* 0x000ff4000fffe03f */
[----:B------:R-:W-:Y:S01]  /*43960*/  STL.64 [R1+0x7f0], R16 ;  /* 0x0007f01001007387 */ /* 0x000fe20000100a00 */
[----:B------:R-:W-:Y:S02]  /*43970*/  STL.64 [R1+0x7f8], R18 ;  /* 0x0007f81201007387 */ /* 0x000fe40000100a00 */
[----:B------:R-:W-:Y:S02]  /*43980*/  STL.64 [R1+0x7400], R4 ;  /* 0x0074000401007387 */ /* 0x000fe40000100a00 */
[----:B------:R-:W4:Y:S01]  /*43990*/  LDL.64 R12, [R1] ;  /* 0x00000000010c7983 */ /* 0x000f220000100a00 */
[----:B---3--:R-:W0:Y:S04]  /*439a0*/  LDSM.16.MT88.4 R16, [R11+0x100] ;  /* 0x000100000b10783b */ /* 0x008e280000004200 */
[----:B----4-:R1:W-:Y:S04]  /*439b0*/  STL.64 [R1+0x7408], R12 ;  /* 0x0074080c01007387 */ /* 0x0103e80000100a00 */
[----:B-1----:R-:W3:Y:S04]  /*439c0*/  LDL.64 R12, [R1+0x20] ;  /* 0x00002000010c7983 */ /* 0x002ee80000100a00 */
[----:B---3--:R1:W-:Y:S02]  /*439d0*/  STL.64 [R1+0x7430], R12 ;  /* 0x0074300c01007387 */ /* 0x0083e40000100a00 */
[----:B-1----:R-:W-:-:S02]  /*439e0*/  IMAD.MOV.U32 R12, RZ, RZ, R0 ;  /* 0x000000ffff0c7224 */ /* 0x002fc400078e0000 */
[----:B------:R-:W-:Y:S01]  /*439f0*/  IMAD.MOV.U32 R13, RZ, RZ, R2 ;  /* 0x000000ffff0d7224 */ /* 0x000fe200078e0002 */
[----:B------:R-:W3:Y:S01]  /*43a00*/  LDL.LU R0, [R1+0x74d4] ;  /* 0x0074d40001007983 */ /* 0x000ee20000300800 */
[----:B------:R-:W4:Y:S03]  /*43a10*/  LDL.LU R2, [R1+0x74d0] ;  /* 0x0074d00001027983 */ /* 0x000f260000300800 */
[----:B------:R1:W-:Y:S02]  /*43a20*/  STL.64 [R1+0x7440], R12 ;  /* 0x0074400c01007387 */ /* 0x0003e40000100a00 */
[----:B-1----:R-:W-:Y:S02]  /*43a30*/  IMAD.MOV.U32 R12, RZ, RZ, R29 ;  /* 0x000000ffff0c7224 */ /* 0x002fe400078e001d */
[----:B------:R-:W-:-:S05]  /*43a40*/  IMAD.MOV.U32 R13, RZ, RZ, R28 ;  /* 0x000000ffff0d7224 */ /* 0x000fca00078e001c */
[----:B------:R1:W-:Y:S02]  /*43a50*/  STL.64 [R1+0x7458], R12 ;  /* 0x0074580c01007387 */ /* 0x0003e40000100a00 */
[----:B-1----:R-:W-:Y:S02]  /*43a60*/  IMAD.MOV.U32 R12, RZ, RZ, R10 ;  /* 0x000000ffff0c7224 */ /* 0x002fe400078e000a */
[----:B------:R-:W-:-:S05]  /*43a70*/  IMAD.MOV.U32 R13, RZ, RZ, R7 ;  /* 0x000000ffff0d7224 */ /* 0x000fca00078e0007 */
[----:B------:R-:W-:Y:S01]  /*43a80*/  STL.64 [R1+0x7470], R12 ;  /* 0x0074700c01007387 */ /* 0x000fe20000100a00 */
[----:B0-----:R-:W-:Y:S02]  /*43a90*/  STL.64 [R1+0x7348], R18 ;  /* 0x0073481201007387 */ /* 0x001fe40000100a00 */
[----:B------:R0:W-:Y:S02]  /*43aa0*/  STL.64 [R1+0x7340], R16 ;  /* 0x0073401001007387 */ /* 0x0001e40000100a00 */
[----:B------:R-:W2:Y:S02]  /*43ab0*/  LDL.LU.64 R4, [R1+0x1950] ;  /* 0x0019500001047983 */ /* 0x000ea40000300a00 */
[----:B0-----:R-:W-:Y:S02]  /*43ac0*/  IMAD.MOV.U32 R16, RZ, RZ, R6 ;  /* 0x000000ffff107224 */ /* 0x001fe400078e0006 */
[----:B------:R-:W-:Y:S01]  /*43ad0*/  IMAD.MOV.U32 R17, RZ, RZ, R3 ;  /* 0x000000ffff117224 */ /* 0x000fe200078e0003 */
[----:B------:R-:W2:Y:S04]  /*43ae0*/  LDL.LU.64 R6, [R1+0x1958] ;  /* 0x0019580001067983 */ /* 0x000ea80000300a00 */
[----:B------:R0:W-:Y:S04]  /*43af0*/  STL.64 [R1+0x7438], R16 ;  /* 0x0074381001007387 */ /* 0x0001e80000100a00 */
[----:B0-----:R-:W2:Y:S02]  /*43b00*/  LDL.64 R16, [R1+0x30] ;  /* 0x0000300001107983 */ /* 0x001ea40000100a00 */
[----:B--2---:R-:W-:Y:S11]  /*43b10*/  HMMA.16816.F32.BF16 R24, R20, R16, R24 ;  /* 0x000000101418723c */ /* 0x004ff60000041818 */
[----:B------:R-:W-:Y:S11]  /*43b20*/  @!UPT UIADD3 URZ, URZ, URZ, URZ ;  /* 0x0000003f3f3ff290 */ /* 0x000ff6000fffe03f */
[----:B------:R-:W-:Y:S01]  /*43b30*/  @!UPT UIADD3 URZ, URZ, URZ, URZ ;  /* 0x0000003f3f3ff290 */ /* 0x000fe2000fffe03f */
[----:B------:R-:W-:Y:S01]  /*43b40*/  STL.64 [R1+0xfe0], R24 ;  /* 0x000fe01801007387 */ /* 0x000fe20000100a00 */
[----:B------:R0:W-:Y:S03]  /*43b50*/  STL.64 [R1+0xfe8], R26 ;  /* 0x000fe81a01007387 */ /* 0x0001e60000100a00 */
[----:B0-----:R-:W2:Y:S01]  /*43b60*/  LDL.LU.64 R26, [R1+0x74c8] ;  /* 0x0074c800011a7983 */ /* 0x001ea20000300a00 */
[----:B------:R-:W-:Y:S02]  /*43b70*/  IMAD.MOV.U32 R10, RZ, RZ, R16 ;  /* 0x000000ffff0a7224 */ /* 0x000fe400078e0010 */
[----:B------:R-:W3:Y:S03]  /*43b80*/  LDL.LU.64 R24, [R1+0x74c0] ;  /* 0x0074c00001187983 */ /* 0x000ee60000300a00 */
[----:B------:R-:W-:Y:S01]  /*43b90*/  STL.64 [R1+0x73f8], R10 ;  /* 0x0073f80a01007387 */ /* 0x000fe20000100a00 */
[----:B------:R2:W-:Y:S02]  /*43ba0*/  STL.64 [R1+0x73f0], R8 ;  /* 0x0073f00801007387 */ /* 0x0005e40000100a00 */
[----:B--2---:R-:W-:-:S02]  /*43bb0*/  IMAD.MOV.U32 R8, RZ, RZ, R27 ;  /* 0x000000ffff087224 */ /* 0x004fc400078e001b */
[----:B------:R-:W-:-:S05]  /*43bc0*/  IMAD.MOV.U32 R9, RZ, RZ, R26 ;  /* 0x000000ffff097224 */ /* 0x000fca00078e001a */
[----:B------:R0:W-:Y:S02]  /*43bd0*/  STL.64 [R1+0x7478], R8 ;  /* 0x0074780801007387 */ /* 0x0001e40000100a00 */
[----:B0-----:R-:W-:Y:S02]  /*43be0*/  IMAD.MOV.U32 R8, RZ, RZ, R15 ;  /* 0x000000ffff087224 */ /* 0x001fe400078e000f */
[----:B------:R-:W-:-:S05]  /*43bf0*/  IMAD.MOV.U32 R9, RZ, RZ, R14 ;  /* 0x000000ffff097224 */ /* 0x000fca00078e000e */
[----:B------:R0:W-:Y:S04]  /*43c00*/  STL.64 [R1+0x7490], R8 ;  /* 0x0074900801007387 */ /* 0x0001e80000100a00 */
[----:B0-----:R-:W2:Y:S01]  /*43c10*/  LDL.64 R8, [R1+0x130] ;  /* 0x0001300001087983 */ /* 0x001ea20000100a00 */
[----:B---3--:R-:W-:Y:S03]  /*43c20*/  HMMA.16816.F32.BF16 R4, R20, R24, R4 ;  /* 0x000000181404723c */ /* 0x008fe60000041804 */
[----:B--2---:R-:W-:Y:S01]  /*43c30*/  STL.64 [R1+0x74a8], R8 ;  /* 0x0074a80801007387 */ /* 0x004fe20000100a00 */
[----:B------:R-:W2:Y:S02]  /*43c40*/  LDL.LU.64 R12, [R1+0x17b0] ;  /* 0x0017b000010c7983 */ /* 0x000ea40000300a00 */
[----:B------:R-:W3:Y:S11]  /*43c50*/  LDL.LU.64 R14, [R1+0x17b8] ;  /* 0x0017b800010e7983 */ /* 0x000ef60000300a00 */
[----:B------:R-:W-:Y:S06]  /*43c60*/  @!UPT UIADD3 URZ, URZ, URZ, URZ ;  /* 0x0000003f3f3ff290 */ /* 0x000fec000fffe03f */
[----:B------:R-:W-:Y:S01]  /*43c70*/  STL.64 [R1+0xfd0], R4 ;  /* 0x000fd00401007387 */ /* 0x000fe20000100a00 */
[----:B------:R-:W-:Y:S04]  /*43c80*/  STL.64 [R1+0xfd8], R6 ;  /* 0x000fd80601007387 */ /* 0x000fe80000100a00 */
[----:B---3--:R-:W-:Y:S01]  /*43c90*/  STL.64 [R1+0x7488], R14 ;  /* 0x0074880e01007387 */ /* 0x008fe20000100a00 */
[----:B--2---:R0:W-:Y:S03]  /*43ca0*/  STL.64 [R1+0x7480], R12 ;  /* 0x0074800c01007387 */ /* 0x0041e60000100a00 */
[----:B0-----:R-:W2:Y:S01]  /*43cb0*/  LDL.LU.64 R12, [R1+0x17c0] ;  /* 0x0017c000010c7983 */ /* 0x001ea20000300a00 */
[----:B------:R-:W3:Y:S03]  /*43cc0*/  LDL.LU.64 R14, [R1+0x17c8] ;  /* 0x0017c800010e7983 */ /* 0x000ee60000300a00 */
[----:B---3--:R-:W-:Y:S01]  /*43cd0*/  STL.64 [R1+0x74a0], R14 ;  /* 0x0074a00e01007387 */ /* 0x008fe20000100a00 */
[----:B--2---:R0:W-:Y:S03]  /*43ce0*/  STL.64 [R1+0x7498], R12 ;  /* 0x0074980c01007387 */ /* 0x0041e60000100a00 */
        /* <DEDUP_REMOVED lines=8> */
[----:B------:R-:W2:Y:S02]  /*43d70*/  LDL.LU.64 R18, [R1+0x1788] ;  /* 0x0017880001127983 */ /* 0x000ea40000300a00 */
[----:B--2---:R-:W-:Y:S01]  /*43d80*/  STL.64 [R1+0x7450], R18 ;  /* 0x0074501201007387 */ /* 0x004fe20000100a00 */
[----:B---3--:R0:W-:Y:S03]  /*43d90*/  STL.64 [R1+0x7448], R16 ;  /* 0x0074481001007387 */ /* 0x0081e60000100a00 */
[----:B0-----:R-:W2:Y:S01]  /*43da0*/  LDL.LU.64 R16, [R1+0x1790] ;  /* 0x0017900001107983 */ /* 0x001ea20000300a00 */
[----:B------:R-:W3:Y:S02]  /*43db0*/  LDL.LU.64 R18, [R1+0x1798] ;  /* 0x0017980001127983 */ /* 0x000ee40000300a00 */
[----:B----4-:R-:W-:-:S02]  /*43dc0*/  IMAD.MOV.U32 R8, RZ, RZ, R2 ;  /* 0x000000ffff087224 */ /* 0x010fc400078e0002 */
[----:B------:R-:W-:-:S07]  /*43dd0*/  IMAD.MOV.U32 R9, RZ, RZ, R0 ;  /* 0x000000ffff097224 */ /* 0x000fce00078e0000 */
[C---:B------:R-:W-:Y:S01]  /*43de0*/  HMMA.16816.F32.BF16 R8, R20.reuse, R8, R12 ;  /* 0x000000081408723c */ /* 0x040fe2000004180c */
[----:B---3--:R-:W-:Y:S01]  /*43df0*/  STL.64 [R1+0x7468], R18 ;  /* 0x0074681201007387 */ /* 0x008fe20000100a00 */
[----:B--2---:R0:W-:Y:S03]  /*43e00*/  STL.64 [R1+0x7460], R16 ;  /* 0x0074601001007387 */ /* 0x0041e60000100a00 */
        /* <DEDUP_REMOVED lines=8> */
[----:B0-----:R-:W2:Y:S01]  /*43e90*/  LDL.LU.64 R4, [R1+0x1c50] ;  /* 0x001c500001047983 */ /* 0x001ea20000300a00 */
[----:B------:R-:W2:Y:S02]  /*43ea0*/  LDL.LU.64 R6, [R1+0x1c58] ;  /* 0x001c580001067983 */ /* 0x000ea40000300a00 */
[----:B------:R-:W4:Y:S02]  /*43eb0*/  LDL.LU.64 R14, [R1+0x74b8] ;  /* 0x0074b800010e7983 */ /* 0x000f240000300a00 */
[----:B------:R-:W4:Y:S01]  /*43ec0*/  LDL.LU.64 R12, [R1+0x74b0] ;  /* 0x0074b000010c7983 */ /* 0x000f220000300a00 */
[----:B------:R0:W-:Y:S01]  /*43ed0*/  STL.64 [R1+0xfc0], R8 ;  /* 0x000fc00801007387 */ /* 0x0001e20000100a00 */
[----:B------:R-:W-:Y:S03]  /*43ee0*/  STL.64 [R1+0xfc8], R10 ;  /* 0x000fc80a01007387 */ /* 0x000fe60000100a00 */
[----:B0-----:R-:W4:Y:S02]  /*43ef0*/  LDL.LU.64 R8, [R1+0x74a8] ;  /* 0x0074a80001087983 */ /* 0x001f240000300a00 */
[----:B----4-:R-:W-:Y:S01]  /*43f00*/  HMMA.16816.F32.BF16 R12, R20, R8, R12 ;  /* 0x00000008140c723c */ /* 0x010fe2000004180c */
[----:B------:R-:W-:-:S02]  /*43f10*/  IMAD.MOV.U32 R29, RZ, RZ, R8 ;  /* 0x000000ffff1d7224 */ /* 0x000fc400078e0008 */
[----:B------:R-:W-:Y:S11]  /*43f20*/  IMAD.MOV.U32 R28, RZ, RZ, R9 ;  /* 0x000000ffff1c7224 */ /* 0x000ff600078e0009 */
[----:B------:R-:W-:Y:S09]  /*43f30*/  @!UPT UIADD3 URZ, URZ, URZ, URZ ;  /* 0x0000003f3f3ff290 */ /* 0x000ff2000fffe03f */
[----:B------:R-:W-:Y:S01]  /*43f40*/  STL.64 [R1+0xfb0], R12 ;  /* 0x000fb00c01007387 */ /* 0x000fe20000100a00 */
[----:B------:R0:W-:Y:S03]  /*43f50*/  STL.64 [R1+0xfb8], R14 ;  /* 0x000fb80e01007387 */ /* 0x0001e60000100a00 */
[----:B0-----:R-:W4:Y:S01]  /*43f60*/  LDL.LU.64 R14, [R1+0x74a0] ;  /* 0x0074a000010e7983 */ /* 0x001f220000300a00 */
[----:B------:R-:W4:Y:S02]  /*43f70*/  LDL.LU.64 R12, [R1+0x7498] ;  /* 0x00749800010c7983 */ /* 0x000f240000300a00 */
[----:B------:R-:W4:Y:S02]  /*43f80*/  LDL.LU.64 R8, [R1+0x7490] ;  /* 0x0074900001087983 */ /* 0x000f240000300a00 */
[C---:B----4-:R-:W-:Y:S01]  /*43f90*/  HMMA.16816.F32.BF16 R8, R20.reuse, R8, R12 ;  /* 0x000000081408723c */ /* 0x050fe2000004180c */
[----:B------:R-:W4:Y:S01]  /*43fa0*/  LDL.LU.64 R14, [R1+0x7488] ;  /* 0x00748800010e7983 */ /* 0x000f220000300a00 */
[----:B------:R-:W4:Y:S11]  /*43fb0*/  LDL.LU.64 R12, [R1+0x7480] ;  /* 0x00748000010c7983 */ /* 0x000f360000300a00 */
[----:B------:R-:W-:Y:S10]  /*43fc0*/  @!UPT UIADD3 URZ, URZ, URZ, URZ ;  /* 0x0000003f3f3ff290 */ /* 0x000ff4000fffe03f */
        /* <DEDUP_REMOVED lines=25> */
[----:B------:R-:W3:Y:S11]  /*44160*/  LDL.LU.64 R16, [R1+0x7438] ;  /* 0x0074380001107983 */ /* 0x000ef60000300a00 */
[----:B------:R-:W-:Y:S10]  /*44170*/  @!UPT UIADD3 URZ, URZ, URZ, URZ ;  /* 0x0000003f3f3ff290 */ /* 0x000ff4000fffe03f */
[----:B------:R0:W-:Y:S01]  /*44180*/  STL.64 [R1+0xf60], R12 ;  /* 0x000f600c01007387 */ /* 0x0001e20000100a00 */
[----:B------:R-:W-:Y:S03]  /*44190*/  STL.64 [R1+0xf68], R14 ;  /* 0x000f680e01007387 */ /* 0x000fe60000100a00 */
[----:B0-----:R-:W2:Y:S01]  /*441a0*/  LDL.LU.64 R12, [R1+0x7430] ;  /* 0x00743000010c7983 */ /* 0x001ea20000300a00 */
[----:B---3--:R-:W-:Y:S03]  /*441b0*/  HMMA.16816.F32.BF16 R20, R20, R16, R24 ;  /* 0x000000101414723c */ /* 0x008fe60000041818 */
[----:B------:R-:W2:Y:S01]  /*441c0*/  LDL.LU.64 R26, [R1+0x7428] ;  /* 0x00742800011a7983 */ /* 0x000ea20000300a00 */
[----:B------:R-:W2:Y:S11]  /*441d0*/  LDL.LU.64 R24, [R1+0x7420] ;  /* 0x0074200001187983 */ /* 0x000eb60000300a00 */
[----:B------:R-:W-:Y:S08]  /*441e0*/  @!UPT UIADD3 URZ, URZ, URZ, URZ ;  /* 0x0000003f3f3ff290 */ /* 0x000ff0000fffe03f */
[----:B------:R0:W-:Y:S01]  /*441f0*/  STL.64 [R1+0x7e0], R20 ;  /* 0x0007e01401007387 */ /* 0x0001e20000100a00 */
[----:B------:R-:W-:Y:S03]  /*44200*/  STL.64 [R1+0x7e8], R22 ;  /* 0x0007e81601007387 */ /* 0x000fe60000100a00 */
[----:B0-----:R-:W3:Y:S01]  /*44210*/  LDL.64 R20, [R1+0x10] ;  /* 0x0000100001147983 */ /* 0x001ee20000100a00 */
[C---:B--2---:R-:W-:Y:S11]  /*44220*/  HMMA.16816.F32.BF16 R4, R24.reuse, R12, R4 ;  /* 0x0000000c1804723c */ /* 0x044ff60000041804 */
[----:B------:R-:W-:Y:S11]  /*44230*/  @!UPT UIADD3 URZ, URZ, URZ, URZ ;  /* 0x0000003f3f3ff290 */ /* 0x000ff6000fffe03f */
[----:B------:R-:W-:Y:S01]  /*44240*/  @!UPT UIADD3 URZ, URZ, URZ, URZ ;  /* 0x0000003f3f3ff290 */ /* 0x000fe2000fffe03f */
[----:B------:R-:W-:Y:S01]  /*44250*/  STL.64 [R1+0x670], R4 ;  /* 0x0006700401007387 */ /* 0x000fe20000100a00 */
[----:B------:R0:W-:Y:S03]  /*44260*/  STL.64 [R1+0x678], R6 ;  /* 0x0006780601007387 */ /* 0x0001e60000100a00 */
[----:B0-----:R-:W3:Y:S01]  /*44270*/  LDL.LU.64 R6, [R1+0x7418] ;  /* 0x0074180001067983 */ /* 0x001ee20000300a00 */
[----:B------:R-:W3:Y:S02]  /*44280*/  LDL.LU.64 R4, [R1+0x7410] ;  /* 0x0074100001047983 */ /* 0x000ee40000300a00 */
[----:B------:R-:W-:Y:S02]  /*44290*/  IMAD.MOV.U32 R2, RZ, RZ, R12 ;  /* 0x000000ffff027224 */ /* 0x000fe400078e000c */
[----:B------:R-:W-:Y:S02]  /*442a0*/  IMAD.MOV.U32 R0, RZ, RZ, R13 ;  /* 0x000000ffff007224 */ /* 0x000fe400078e000d */
[----:B------:R-:W2:Y:S01]  /*442b0*/  LDL.LU.64 R12, [R1+0x7408] ;  /* 0x00740800010c7983 */ /* 0x000ea20000300a00 */
[C---:B---3--:R-:W-:Y:S11]  /*442c0*/  HMMA.16816.F32.BF16 R4, R24.reuse, R20, R4 ;  /* 0x000000141804723c */ /* 0x048ff60000041804 */
[----:B------:R-:W-:Y:S11]  /*442d0*/  @!UPT UIADD3 URZ, URZ, URZ, URZ ;  /* 0x0000003f3f3ff290 */ /* 0x000ff6000fffe03f */
[----:B------:R-:W-:Y:S01]  /*442e0*/  @!UPT UIADD3 URZ, URZ, URZ, URZ ;  /* 0x0000003f3f3ff290 */ /* 0x000fe2000fffe03f */
[----:B------:R0:W-:Y:S01]  /*442f0*/  STL.64 [R1+0x660], R4 ;  /* 0x0006600401007387 */ /* 0x0001e20000100a00 */
[----:B------:R1:W-:Y:S03]  /*44300*/  STL.64 [R1+0x668], R6 ;  /* 0x0006680601007387 */ /* 0x0003e60000100a00 */
[----:B0-----:R-:W3:Y:S01]  /*44310*/  LDL.LU.64 R4, [R1+0x7400] ;  /* 0x0074000001047983 */ /* 0x001ee20000300a00 */
[----:B--2---:R-:W-:Y:S01]  /*44320*/  HMMA.16816.F32.BF16 R8, R24, R12, R8 ;  /* 0x0000000c1808723c */ /* 0x004fe20000041808 */
[----:B-1----:R-:W-:Y:S02]  /*44330*/  IMAD.MOV.U32 R7, RZ, RZ, R20 ;  /* 0x000000ffff077224 */ /* 0x002fe400078e0014 */
[----:B------:R-:W-:-:S05]  /*44340*/  IMAD.MOV.U32 R6, RZ, RZ, R21 ;  /* 0x000000ffff067224 */ /* 0x000fca00078e0015 */
[----:B------:R-:W-:Y:S01]  /*44350*/  STL.64 [R1+0x73e0], R6 ;  /* 0x0073e00601007387 */ /* 0x000fe20000100a00 */
[----:B------:R-:W-:Y:S02]  /*44360*/  IMAD.MOV.U32 R19, RZ, RZ, R12 ;  /* 0x000000ffff137224 */ /* 0x000fe400078e000c */
[----:B------:R-:W-:Y:S01]  /*44370*/  IMAD.MOV.U32 R18, RZ, RZ, R13 ;  /* 0x000000ffff127224 */ /* 0x000fe200078e000d */
[----:B---3--:R0:W-:Y:S04]  /*44380*/  STL.64 [R1+0x73d8], R4 ;  /* 0x0073d80401007387 */ /* 0x0081e80000100a00 */
[----:B0-----:R-:W2:Y:S01]  /*44390*/  LDL.LU.64 R4, [R1+0x1620] ;  /* 0x0016200001047983 */ /* 0x001ea20000300a00 */
[----:B------:R-:W2:Y:S02]  /*443a0*/  LDL.LU.64 R6, [R1+0x1628] ;  /* 0x0016280001067983 */ /* 0x000ea40000300a00 */
[----:B------:R-:W3:Y:S02]  /*443b0*/  LDL.LU.64 R20, [R1+0x8e0] ;  /* 0x0008e00001147983 */ /* 0x000ee40000300a00 */
[----:B------:R-:W3:Y:S02]  /*443c0*/  LDL.LU.64 R22, [R1+0x8e8] ;  /* 0x0008e80001167983 */ /* 0x000ee40000300a00 */
[----:B------:R-:W-:Y:S01]  /*443d0*/  STL.64 [R1+0x650], R8 ;  /* 0x0006500801007387 */ /* 0x000fe20000100a00 */
[----:B------:R0:W-:Y:S03]  /*443e0*/  STL.64 [R1+0x658], R10 ;  /* 0x0006580a01007387 */ /* 0x0001e60000100a00 */
[----:B0-----:R-:W4:Y:S01]  /*443f0*/  LDL.LU.64 R10, [R1+0x73f8] ;  /* 0x0073f800010a7983 */ /* 0x001f220000300a00 */
[----:B------:R-:W2:Y:S02]  /*44400*/  LDL.LU.64 R8, [R1+0x73f0] ;  /* 0x0073f00001087983 */ /* 0x000ea40000300a00 */
[----:B------:R-:W2:Y:S02]  /*44410*/  LDL.LU.64 R12, [R1+0x73e8] ;  /* 0x0073e800010c7983 */ /* 0x000ea40000300a00 */
[----:B------:R-:W-:Y:S01]  /*44420*/  STL.64 [R1+0x7360], R18 ;  /* 0x0073601201007387 */ /* 0x000fe20000100a00 */
[----:B------:R0:W-:Y:S04]  /*44430*/  STL.64 [R1+0x7358], R16 ;  /* 0x0073581001007387 */ /* 0x0001e80000100a00 */
[----:B0-----:R-:W2:Y:S04]  /*44440*/  LDL.64 R16, [R1+0x150] ;  /* 0x0001500001107983 */ /* 0x001ea80000100a00 */
[----:B--2---:R0:W-:Y:S04]  /*44450*/  STL.64 [R1+0x73d0], R16 ;  /* 0x0073d01001007387 */ /* 0x0041e80000100a00 */
[----:B0-----:R-:W2:Y:S01]  /*44460*/  LDL.LU.64 R16, [R1+0x1c20] ;  /* 0x001c200001107983 */ /* 0x001ea20000300a00 */
[----:B------:R-:W2:Y:S01]  /*44470*/  LDL.LU.64 R18, [R1+0x1c28] ;  /* 0x001c280001127983 */ /* 0x000ea20000300a00 */
[C---:B------:R-:W-:Y:S08]  /*44480*/  HMMA.16816.F32.BF16 R4, R24.reuse, R8, R4 ;  /* 0x000000081804723c */ /* 0x040ff00000041804 */
[C---:B--2---:R-:W-:Y:S11]  /*44490*/  HMMA.16816.F32.BF16 R16, R24.reuse, R12, R16 ;  /* 0x0000000c1810723c */ /* 0x044ff60000041810 */
[----:B------:R-:W-:Y:S11]  /*444a0*/  @!UPT UIADD3 URZ, URZ, URZ, URZ ;  /* 0x0000003f3f3ff290 */ /* 0x000ff6000fffe03f */
[----:B------:R-:W-:Y:S01]  /*444b0*/  @!UPT UIADD3 URZ, URZ, URZ, URZ ;  /* 0x0000003f3f3ff290 */ /* 0x000fe2000fffe03f */
[----:B------:R0:W-:Y:S01]  /*444c0*/  STL.64 [R1+0x640], R16 ;  /* 0x0006401001007387 */ /* 0x0001e20000100a00 */
[----:B------:R1:W-:Y:S03]  /*444d0*/  STL.64 [R1+0x648], R18 ;  /* 0x0006481201007387 */ /* 0x0003e60000100a00 */
[----:B0-----:R-:W2:Y:S01]  /*444e0*/  LDL.LU.64 R16, [R1+0x1610] ;  /* 0x0016100001107983 */ /* 0x001ea20000300a00 */
[----:B-1----:R-:W2:Y:S02]  /*444f0*/  LDL.LU.64 R18, [R1+0x1618] ;  /* 0x0016180001127983 */ /* 0x002ea40000300a00 */
[----:B------:R0:W-:Y:S02]  /*44500*/  STL.64 [R1+0x73a0], R12 ;  /* 0x0073a00c01007387 */ /* 0x0001e40000100a00 */
[----:B0-----:R-:W2:Y:S01]  /*44510*/  LDL.LU.64 R12, [R1+0x1600] ;  /* 0x00160000010c7983 */ /* 0x001ea20000300a00 */
[----:B------:R-:W2:Y:S02]  /*44520*/  LDL.LU.64 R14, [R1+0x1608] ;  /* 0x00160800010e7983 */ /* 0x000ea40000300a00 */
[----:B------:R-:W-:Y:S02]  /*44530*/  STL.64 [R1+0x620], R4 ;  /* 0x0006200401007387 */ /* 0x000fe40000100a00 */
[----:B------:R0:W-:Y:S02]  /*44540*/  STL.64 [R1+0x628], R6 ;  /* 0x0006280601007387 */ /* 0x0001e40000100a00 */
[----:B0-----:R-:W2:Y:S01]  /*44550*/  LDL.LU.64 R6, [R1+0x73e0] ;  /* 0x0073e00001067983 */ /* 0x001ea20000300a00 */
[----:B------:R-:W3:Y:S02]  /*44560*/  LDL.LU.64 R4, [R1+0x73d8] ;  /* 0x0073d80001047983 */ /* 0x000ee40000300a00 */
[----:B---3--:R-:W-:Y:S01]  /*44570*/  HMMA.16816.F32.BF16 R20, R24, R4, R20 ;  /* 0x000000041814723c */ /* 0x008fe20000041814 */
[----:B------:R0:W-:Y:S04]  /*44580*/  STL.64 [R1+0x7300], R4 ;  /* 0x0073000401007387 */ /* 0x0001e80000100a00 */
[----:B0-----:R-:W3:Y:S11]  /*44590*/  LDL.64 R4, [R1+0x110] ;  /* 0x0001100001047983 */ /* 0x001ef60000100a00 */
[----:B------:R-:W-:Y:S07]  /*445a0*/  @!UPT UIADD3 URZ, URZ, URZ, URZ ;  /* 0x0000003f3f3ff290 */ /* 0x000fee000fffe03f */
[----:B------:R-:W-:Y:S01]  /*445b0*/  STL.64 [R1+0x610], R20 ;  /* 0x0006101401007387 */ /* 0x000fe20000100a00 */
[----:B------:R-:W-:Y:S02]  /*445c0*/  STL.64 [R1+0x618], R22 ;  /* 0x0006181601007387 */ /* 0x000fe40000100a00 */
[----:B----4-:R-:W0:Y:S01]  /*445d0*/  LDSM.16.MT88.4 R20, [R11+0x180] ;  /* 0x000180000b14783b */ /* 0x010e220000004200 */
[----:B---3--:R1:W-:Y:S03]  /*445e0*/  STL.64 [R1+0x73a8], R4 ;  /* 0x0073a80401007387 */ /* 0x0083e60000100a00 */
[----:B-1----:R-:W-:Y:S02]  /*445f0*/  IMAD.MOV.U32 R4, RZ, RZ, R29 ;  /* 0x000000ffff047224 */ /* 0x002fe400078e001d */
[----:B------:R-:W-:-:S05]  /*44600*/  IMAD.MOV.U32 R5, RZ, RZ, R28 ;  /* 0x000000ffff057224 */ /* 0x000fca00078e001c */
[----:B------:R1:W-:Y:S04]  /*44610*/  STL.64 [R1+0x73b8], R4 ;  /* 0x0073b80401007387 */ /* 0x0003e80000100a00 */
[----:B-1----:R-:W3:Y:S01]  /*44620*/  LDL.64 R4, [R1+0x140] ;  /* 0x0001400001047983 */ /* 0x002ee20000100a00 */
[----:B0-----:R-:W-:Y:S02]  /*44630*/  STL.64 [R1+0x7248], R22 ;  /* 0x0072481601007387 */ /* 0x001fe40000100a00 */
[----:B------:R0:W-:Y:S02]  /*44640*/  STL.64 [R1+0x7240], R20 ;  /* 0x0072401401007387 */ /* 0x0001e40000100a00 */
[----:B0-----:R-:W4:Y:S04]  /*44650*/  LDL.64 R20, [R1+0x120] ;  /* 0x0001200001147983 */ /* 0x001f280000100a00 */
[----:B----4-:R0:W-:Y:S02]  /*44660*/  STL.64 [R1+0x73b0], R20 ;  /* 0x0073b01401007387 */ /* 0x0101e40000100a00 */
[----:B0-----:R-:W-:-:S02]  /*44670*/  IMAD.MOV.U32 R20, RZ, RZ, R10 ;  /* 0x000000ffff147224 */ /* 0x001fc400078e000a */
[----:B------:R-:W-:-:S07]  /*44680*/  IMAD.MOV.U32 R21, RZ, RZ, R3 ;  /* 0x000000ffff157224 */ /* 0x000fce00078e0003 */
[C---:B--2---:R-:W-:Y:S01]  /*44690*/  HMMA.16816.F32.BF16 R20, R24.reuse, R20, R16 ;  /* 0x000000141814723c */ /* 0x044fe20000041810 */
[----:B------:R-:W2:Y:S01]  /*446a0*/  LDL.LU.64 R16, [R1+0x73d0] ;  /* 0x0073d00001107983 */ /* 0x000ea20000300a00 */
[----:B------:R-:W4:Y:S11]  /*446b0*/  LDL R3, [R1+0x1dcc] ;  /* 0x001dcc0001037983 */ /* 0x000f360000100800 */
[----:B------:R-:W-:Y:S10]  /*446c0*/  @!UPT UIADD3 URZ, URZ, URZ, URZ ;  /* 0x0000003f3f3ff290 */ /* 0x000ff4000fffe03f */
[----:B------:R0:W-:Y:S01]  /*446d0*/  STL.64 [R1+0xdb0], R20 ;  /* 0x000db01401007387 */ /* 0x0001e20000100a00 */
[----:B------:R1:W-:Y:S01]  /*446e0*/  STL.64 [R1+0xdb8], R22 ;  /* 0x000db81601007387 */ /* 0x0003e20000100a00 */
[C---:B--2---:R-:W-:Y:S11]  /*446f0*/  HMMA.16816.F32.BF16 R12, R24.reuse, R16, R12 ;  /* 0x00000010180c723c */ /* 0x044ff6000004180c */
[----:B------:R-:W-:Y:S11]  /*44700*/  @!UPT UIADD3 URZ, URZ, URZ, URZ ;  /* 0x0000003f3f3ff290 */ /* 0x000ff6000fffe03f */
[----:B------:R-:W-:Y:S01]  /*44710*/  @!UPT UIADD3 URZ, URZ, URZ, URZ ;  /* 0x0000003f3f3ff290 */ /* 0x000fe2000fffe03f */
[----:B------:R-:W-:Y:S01]  /*44720*/  STL.64 [R1+0xda0], R12 ;  /* 0x000da00c01007387 */ /* 0x000fe20000100a00 */
[----:B------:R-:W-:Y:S02]  /*44730*/  STL.64 [R1+0xda8], R14 ;  /* 0x000da80e01007387 */ /* 0x000fe40000100a00 */
[----:B0-----:R-:W2:Y:S02]  /*44740*/  LDL.LU.64 R20, [R1+0x15e0] ;  /* 0x0015e00001147983 */ /* 0x001ea40000300a00 */
[----:B-1----:R-:W2:Y:S02]  /*44750*/  LDL.LU.64 R22, [R1+0x15e8] ;  /* 0x0015e80001167983 */ /* 0x002ea40000300a00 */
[----:B------:R-:W-:Y:S02]  /*44760*/  IMAD.MOV.U32 R11, RZ, RZ, R16 ;  /* 0x000000ffff0b7224 */ /* 0x000fe400078e0010 */
[----:B------:R-:W-:Y:S01]  /*44770*/  IMAD.MOV.U32 R10, RZ, RZ, R17 ;  /* 0x000000ffff0a7224 */ /* 0x000fe200078e0011 */
[----:B--2---:R-:W-:Y:S01]  /*44780*/  STL.64 [R1+0x73c8], R22 ;  /* 0x0073c81601007387 */ /* 0x004fe20000100a00 */
[----:B------:R0:W-:Y:S03]  /*44790*/  STL.64 [R1+0x73c0], R20 ;  /* 0x0073c01401007387 */ /* 0x0001e60000100a00 */
[----:B0-----:R-:W3:Y:S01]  /*447a0*/  LDL.LU.64 R20, [R1+0x15f0] ;  /* 0x0015f00001147983 */ /* 0x001ee20000300a00 */
[----:B------:R-:W3:Y:S02]  /*447b0*/  LDL.LU.64 R22, [R1+0x15f8] ;  /* 0x0015f80001167983 */ /* 0x000ee40000300a00 */
[----:B------:R-:W2:Y:S02]  /*447c0*/  LDL.LU.64 R12, [R1+0x15d0] ;  /* 0x0015d000010c7983 */ /* 0x000ea40000300a00 */
[----:B------:R-:W2:Y:S01]  /*447d0*/  LDL.LU.64 R14, [R1+0x15d8] ;  /* 0x0015d800010e7983 */ /* 0x000ea20000300a00 */
[----:B------:R-:W-:Y:S01]  /*447e0*/  STL.64 [R1+0x7310], R10 ;  /* 0x0073100a01007387 */ /* 0x000fe20000100a00 */
[----:B------:R-:W-:Y:S02]  /*447f0*/  STL.64 [R1+0x7308], R8 ;  /* 0x0073080801007387 */ /* 0x000fe40000100a00 */
[----:B------:R-:W2:Y:S02]  /*44800*/  LDL.64 R16, [R1+0xe0] ;  /* 0x0000e00001107983 */ /* 0x000ea40000100a00 */
[----:B--2---:R0:W-:Y:S04]  /*44810*/  STL.64 [R1+0x7378], R16 ;  /* 0x0073781001007387 */ /* 0x0041e80000100a00 */
[----:B0-----:R-:W2:Y:S01]  /*44820*/  LDL.64 R16, [R1+0xf0] ;  /* 0x0000f00001107983 */ /* 0x001ea20000100a00 */
[----:B---3--:R-:W-:Y:S01]  /*44830*/  HMMA.16816.F32.BF16 R20, R24, R4, R20 ;  /* 0x000000041814723c */ /* 0x008fe20000041814 */
[----:B------:R-:W-:-:S02]  /*44840*/  IMAD.MOV.U32 R8, RZ, RZ, R7 ;  /* 0x000000ffff087224 */ /* 0x000fc400078e0007 */
[----:B------:R-:W-:Y:S01]  /*44850*/  IMAD.MOV.U32 R9, RZ, RZ, R6 ;  /* 0x000000ffff097224 */ /* 0x000fe200078e0006 */
[----:B--2---:R0:W-:Y:S04]  /*44860*/  STL.64 [R1+0x7390], R16 ;  /* 0x0073901001007387 */ /* 0x0041e80000100a00 */
[----:B------:R1:W-:Y:S01]  /*44870*/  STL.64 [R1+0x7328], R8 ;  /* 0x0073280801007387 */ /* 0x0003e20000100a00 */
[----:B0-----:R-:W2:Y:S01]  /*44880*/  LDL.64 R16, [R1+0x100] ;  /* 0x0001000001107983 */ /* 0x001ea20000100a00 */
[----:B-1----:R-:W-:Y:S02]  /*44890*/  IMAD.MOV.U32 R8, RZ, RZ, R2 ;  /* 0x000000ffff087224 */ /* 0x002fe400078e0002 */
[----:B------:R-:W-:-:S05]  /*448a0*/  IMAD.MOV.U32 R9, RZ, RZ, R0 ;  /* 0x000000ffff097224 */ /* 0x000fca00078e0000 */
[----:B------:R0:W-:Y:S01]  /*448b0*/  STL.64 [R1+0x7350], R8 ;  /* 0x0073500801007387 */ /* 0x0001e20000100a00 */
[----:B------:R-:W-:Y:S02]  /*448c0*/  IMAD.MOV.U32 R2, RZ, RZ, R4 ;  /* 0x000000ffff027224 */ /* 0x000fe400078e0004 */
[----:B------:R-:W-:Y:S01]  /*448d0*/  IMAD.MOV.U32 R0, RZ, RZ, R5 ;  /* 0x000000ffff007224 */ /* 0x000fe200078e0005 */
[----:B0-----:R-:W3:Y:S01]  /*448e0*/  LDL.LU.64 R8, [R1+0x15c0] ;  /* 0x0015c00001087983 */ /* 0x001ee20000300a00 */
[----:B------:R-:W3:Y:S02]  /*448f0*/  LDL.LU.64 R10, [R1+0x15c8] ;  /* 0x0015c800010a7983 */ /* 0x000ee40000300a00 */
[----:B------:R-:W-:Y:S02]  /*44900*/  STL.64 [R1+0xd90], R20 ;  /* 0x000d901401007387 */ /* 0x000fe40000100a00 */
[----:B------:R0:W-:Y:S02]  /*44910*/  STL.64 [R1+0xd98], R22 ;  /* 0x000d981601007387 */ /* 0x0001e40000100a00 */
[----:B0-----:R-:W2:Y:S01]  /*44920*/  LDL.LU.64 R22, [R1+0x73c8] ;  /* 0x0073c80001167983 */ /* 0x001ea20000300a00 */
[----:B------:R-:W2:Y:S02]  /*44930*/  LDL.LU.64 R20, [R1+0x73c0] ;  /* 0x0073c00001147983 */ /* 0x000ea40000300a00 */
[----:B------:R-:W2:Y:S02]  /*44940*/  LDL.LU.64 R4, [R1+0x73b8] ;  /* 0x0073b80001047983 */ /* 0x000ea40000300a00 */
[C---:B--2---:R-:W-:Y:S01]  /*44950*/  HMMA.16816.F32.BF16 R4, R24.reuse, R4, R20 ;  /* 0x000000041804723c */ /* 0x044fe20000041814 */
[----:B------:R-:W2:Y:S11]  /*44960*/  LDL.LU.64 R20, [R1+0x73b0] ;  /* 0x0073b00001147983 */ /* 0x000eb60000300a00 */
[----:B------:R-:W-:Y:S11]  /*44970*/  @!UPT UIADD3 URZ, URZ, URZ, URZ ;  /* 0x0000003f3f3ff290 */ /* 0x000ff6000fffe03f */
[----:B------:R0:W-:Y:S01]  /*44980*/  STL.64 [R1+0xd80], R4 ;  /* 0x000d800401007387 */ /* 0x0001e20000100a00 */
[----:B------:R-:W-:Y:S03]  /*44990*/  STL.64 [R1+0xd88], R6 ;  /* 0x000d880601007387 */ /* 0x000fe60000100a00 */
[----:B0-----:R-:W3:Y:S01]  /*449a0*/  LDL.LU.64 R4, [R1+0x73a8] ;  /* 0x0073a80001047983 */ /* 0x001ee20000300a00 */
[C---:B--2---:R-:W-:Y:S08]  /*449b0*/  HMMA.16816.F32.BF16 R12, R24.reuse, R20, R12 ;  /* 0x00000014180c723c */ /* 0x044ff0000004180c */
[----:B---3--:R-:W-:Y:S11]  /*449c0*/  HMMA.16816.F32.BF16 R8, R24, R4, R8 ;  /* 0x000000041808723c */ /* 0x008ff60000041808 */
[----:B------:R-:W-:Y:S04]  /*449d0*/  @!UPT UIADD3 URZ, URZ, URZ, URZ ;  /* 0x0000003f3f3ff290 */ /* 0x000fe8000fffe03f */
[----:B------:R0:W-:Y:S01]  /*449e0*/  STL.64 [R1+0xd70], R12 ;  /* 0x000d700c01007387 */ /* 0x0001e20000100a00 */
[----:B------:R-:W-:Y:S03]  /*449f0*/  STL.64 [R1+0xd78], R14 ;  /* 0x000d780e01007387 */ /* 0x000fe60000100a00 */
[----:B0-----:R-:W2:Y:S01]  /*44a00*/  LDL.LU.64 R12, [R1+0x73a0] ;  /* 0x0073a000010c7983 */ /* 0x001ea20000300a00 */
[----:B------:R-:W-:Y:S02]  /*44a10*/  STL [R1+0x72a0], R21 ;  /* 0x0072a01501007387 */ /* 0x000fe40000100800 */
[----:B------:R0:W-:Y:S01]  /*44a20*/  STL [R1+0x7398], R20 ;  /* 0x0073981401007387 */ /* 0x0001e20000100800 */
[----:B------:R1:W-:Y:S01]  /*44a30*/  STL.64 [R1+0xd60], R8 ;  /* 0x000d600801007387 */ /* 0x0003e20000100a00 */
[----:B------:R3:W-:Y:S02]  /*44a40*/  STL.64 [R1+0xd68], R10 ;  /* 0x000d680a01007387 */ /* 0x0007e40000100a00 */
[----:B0-----:R-:W2:Y:S02]  /*44a50*/  LDL.LU.64 R20, [R1+0x15b0] ;  /* 0x0015b00001147983 */ /* 0x001ea40000300a00 */
[----:B------:R-:W2:Y:S01]  /*44a60*/  LDL.LU.64 R22, [R1+0x15b8] ;  /* 0x0015b80001167983 */ /* 0x000ea20000300a00 */
[----:B-1----:R-:W2:Y:S01]  /*44a70*/  LDL.LU.64 R8, [R1+0x8d0] ;  /* 0x0008d00001087983 */ /* 0x002ea20000300a00 */
[----:B---3--:R-:W3:Y:S03]  /*44a80*/  LDL.LU.64 R10, [R1+0x8d8] ;  /* 0x0008d800010a7983 */ /* 0x008ee60000300a00 */
[----:B---3--:R-:W-:Y:S01]  /*44a90*/  STL.64 [R1+0x7370], R10 ;  /* 0x0073700a01007387 */ /* 0x008fe20000100a00 */
[----:B--2---:R0:W-:Y:S03]  /*44aa0*/  STL.64 [R1+0x7368], R8 ;  /* 0x0073680801007387 */ /* 0x0041e60000100a00 */
[----:B0-----:R-:W2:Y:S01]  /*44ab0*/  LDL.LU.64 R8, [R1+0x1590] ;  /* 0x0015900001087983 */ /* 0x001ea20000300a00 */
[----:B------:R-:W3:Y:S02]  /*44ac0*/  LDL.LU.64 R10, [R1+0x1598] ;  /* 0x00159800010a7983 */ /* 0x000ee40000300a00 */
[----:B------:R-:W-:-:S02]  /*44ad0*/  IMAD.MOV.U32 R15, RZ, RZ, R4 ;  /* 0x000000ffff0f7224 */ /* 0x000fc400078e0004 */
[----:B------:R-:W-:Y:S01]  /*44ae0*/  IMAD.MOV.U32 R14, RZ, RZ, R5 ;  /* 0x000000ffff0e7224 */ /* 0x000fe200078e0005 */
[----:B------:R-:W-:Y:S01]  /*44af0*/  HMMA.16816.F32.BF16 R20, R24, R16, R20 ;  /* 0x000000101814723c */ /* 0x000fe20000041814 */
[----:B---3--:R-:W-:Y:S01]  /*44b00*/  STL.64 [R1+0x7388], R10 ;  /* 0x0073880a01007387 */ /* 0x008fe20000100a00 */
[----:B--2---:R0:W-:Y:S03]  /*44b10*/  STL.64 [R1+0x7380], R8 ;  /* 0x0073800801007387 */ /* 0x0041e60000100a00 */
[----:B0-----:R-:W2:Y:S01]  /*44b20*/  LDL.LU.64 R8, [R1+0x15a0] ;  /* 0x0015a00001087983 */ /* 0x001ea20000300a00 */
[----:B------:R-:W2:Y:S02]  /*44b30*/  LDL.LU.64 R10, [R1+0x15a8] ;  /* 0x0015a800010a7983 */ /* 0x000ea40000300a00 */
[----:B------:R-:W-:Y:S02]  /*44b40*/  STL.64 [R1+0x7320], R14 ;  /* 0x0073200e01007387 */ /* 0x000fe40000100a00 */
[----:B------:R0:W-:Y:S02]  /*44b50*/  STL.64 [R1+0x7318], R12 ;  /* 0x0073180c01007387 */ /* 0x0001e40000100a00 */
[----:B0-----:R-:W3:Y:S01]  /*44b60*/  LDL.LU.64 R12, [R1+0x1b40] ;  /* 0x001b4000010c7983 */ /* 0x001ee20000300a00 */
[----:B------:R-:W2:Y:S03]  /*44b70*/  LDL.LU.64 R14, [R1+0x1b48] ;  /* 0x001b4800010e7983 */ /* 0x000ea60000300a00 */
[----:B--2---:R-:W-:Y:S01]  /*44b80*/  STL.64 [R1+0x7338], R14 ;  /* 0x0073380e01007387 */ /* 0x004fe20000100a00 */
[----:B---3--:R0:W-:Y:S03]  /*44b90*/  STL.64 [R1+0x7330], R12 ;  /* 0x0073300c01007387 */ /* 0x0081e60000100a00 */
[----:B0-----:R-:W2:Y:S01]  /*44ba0*/  LDL.LU.64 R12, [R1+0x1b50] ;  /* 0x001b5000010c7983 */ /* 0x001ea20000300a00 */
[----:B------:R-:W2:Y:S02]  /*44bb0*/  LDL.LU.64 R14, [R1+0x1b58] ;  /* 0x001b5800010e7983 */ /* 0x000ea40000300a00 */
[----:B------:R-:W3:Y:S02]  /*44bc0*/  LDL.LU.64 R4, [R1+0x1b20] ;  /* 0x001b200001047983 */ /* 0x000ee40000300a00 */
[----:B------:R-:W3:Y:S01]  /*44bd0*/  LDL.LU.64 R6, [R1+0x1b28] ;  /* 0x001b280001067983 */ /* 0x000ee20000300a00 */
[----:B------:R0:W-:Y:S01]  /*44be0*/  STL.64 [R1+0xd50], R20 ;  /* 0x000d501401007387 */ /* 0x0001e20000100a00 */
[----:B------:R1:W-:Y:S03]  /*44bf0*/  STL.64 [R1+0xd58], R22 ;  /* 0x000d581601007387 */ /* 0x0003e60000100a00 */
[----:B0-----:R-:W2:Y:S01]  /*44c00*/  LDL.LU R20, [R1+0x7398] ;  /* 0x0073980001147983 */ /* 0x001ea20000300800 */
[----:B-1----:R-:W-:-:S02]  /*44c10*/  IMAD.MOV.U32 R23, RZ, RZ, R16 ;  /* 0x000000ffff177224 */ /* 0x002fc400078e0010 */
[----:B------:R-:W-:Y:S02]  /*44c20*/  IMAD.MOV.U32 R22, RZ, RZ, R17 ;  /* 0x000000ffff167224 */ /* 0x000fe400078e0011 */
[----:B------:R-:W2:Y:S02]  /*44c30*/  LDL.LU.64 R16, [R1+0x7390] ;  /* 0x0073900001107983 */ /* 0x000ea40000300a00 */
        /* <DEDUP_REMOVED lines=9> */
[C---:B--2---:R-:W-:Y:S01]  /*44cd0*/  HMMA.16816.F32.BF16 R8, R24.reuse, R16, R8 ;  /* 0x000000101808723c */ /* 0x044fe20000041808 */
[----:B------:R-:W-:Y:S11]  /*44ce0*/  IMAD.MOV.U32 R21, RZ, RZ, R16 ;  /* 0x000000ffff157224 */ /* 0x000ff600078e0010 */
[----:B------:R-:W-:Y:S11]  /*44cf0*/  @!UPT UIADD3 URZ, URZ, URZ, URZ ;  /* 0x0000003f3f3ff290 */ /* 0x000ff6000fffe03f */
[----:B------:R-:W-:Y:S01]  /*44d00*/  STL.64 [R1+0xd30], R8 ;  /* 0x000d300801007387 */ /* 0x000fe20000100a00 */
[----:B------:R0:W-:Y:S03]  /*44d10*/  STL.64 [R1+0xd38], R10 ;  /* 0x000d380a01007387 */ /* 0x0001e60000100a00 */
[----:B0-----:R-:W2:Y:S01]  /*44d20*/  LDL.LU.64 R10, [R1+0x7370] ;  /* 0x00737000010a7983 */ /* 0x001ea20000300a00 */
[----:B------:R-:W2:Y:S02]  /*44d30*/  LDL.LU.64 R8, [R1+0x7368] ;  /* 0x0073680001087983 */ /* 0x000ea40000300a00 */
[----:B------:R-:W2:Y:S02]  /*44d40*/  LDL.LU.64 R18, [R1+0x7360] ;  /* 0x0073600001127983 */ /* 0x000ea40000300a00 */
[----:B------:R-:W3:Y:S01]  /*44d50*/  LDL.LU.64 R16, [R1+0x7358] ;  /* 0x0073580001107983 */ /* 0x000ee20000300a00 */
[----:B------:R-:W-:Y:S01]  /*44d60*/  STL.64 [R1+0x72b0], R22 ;  /* 0x0072b01601007387 */ /* 0x000fe20000100a00 */
[----:B------:R2:W-:Y:S02]  /*44d70*/  STL.64 [R1+0x72a8], R20 ;  /* 0x0072a81401007387 */ /* 0x0005e40000100a00 */
[----:B--2---:R-:W-:Y:S01]  /*44d80*/  IMAD.MOV.U32 R20, RZ, RZ, R19 ;  /* 0x000000ffff147224 */ /* 0x004fe200078e0013 */
[----:B---3--:R-:W-:Y:S01]  /*44d90*/  HMMA.16816.F32.BF16 R24, R24, R16, R8 ;  /* 0x000000101818723c */ /* 0x008fe20000041808 */
[----:B------:R-:W-:Y:S01]  /*44da0*/  IMAD.MOV.U32 R21, RZ, RZ, R18 ;  /* 0x000000ffff157224 */ /* 0x000fe200078e0012 */
[----:B------:R-:W2:Y:S01]  /*44db0*/  LDL.LU.64 R8, [R1+0x7350] ;  /* 0x0073500001087983 */ /* 0x000ea20000300a00 */
[----:B------:R-:W2:Y:S02]  /*44dc0*/  LDL.LU.64 R18, [R1+0x7348] ;  /* 0x0073480001127983 */ /* 0x000ea40000300a00 */
[----:B------:R-:W2:Y:S11]  /*44dd0*/  LDL.LU.64 R16, [R1+0x7340] ;  /* 0x0073400001107983 */ /* 0x000eb60000300a00 */
[----:B------:R-:W-:Y:S07]  /*44de0*/  @!UPT UIADD3 URZ, URZ, URZ, URZ ;  /* 0x0000003f3f3ff290 */ /* 0x000fee000fffe03f */
        /* <DEDUP_REMOVED lines=10> */
[----:B0-----:R-:W2:Y:S01]  /*44e90*/  LDL.LU.64 R8, [R1+0x7328] ;  /* 0x0073280001087983 */ /* 0x001ea20000300a00 */
[C---:B---3--:R-:W-:Y:S08]  /*44ea0*/  HMMA.16816.F32.BF16 R24, R16.reuse, R20, R24 ;  /* 0x000000141018723c */ /* 0x048ff00000041818 */
[C---:B--2---:R-:W-:Y:S01]  /*44eb0*/  HMMA.16816.F32.BF16 R8, R16.reuse, R8, R12 ;  /* 0x000000081008723c */ /* 0x044fe2000004180c */
[----:B------:R-:W2:Y:S01]  /*44ec0*/  LDL.LU.64 R14, [R1+0x7320] ;  /* 0x00732000010e7983 */ /* 0x000ea20000300a00 */
[----:B------:R-:W3:Y:S11]  /*44ed0*/  LDL.LU.64 R12, [R1+0x7318] ;  /* 0x00731800010c7983 */ /* 0x000ef60000300a00 */
[----:B------:R-:W-:Y:S10]  /*44ee0*/  @!UPT UIADD3 URZ, URZ, URZ, URZ ;  /* 0x0000003f3f3ff290 */ /* 0x000ff4000fffe03f */
[----:B------:R-:W-:Y:S01]  /*44ef0*/  STL.64 [R1+0x4f0], R8 ;  /* 0x0004f00801007387 */ /* 0x000fe20000100a00 */
[----:B------:R0:W-:Y:S03]  /*44f00*/  STL.64 [R1+0x4f8], R10 ;  /* 0x0004f80a01007387 */ /* 0x0001e60000100a00 */
[----:B0-----:R-:W4:Y:S01]  /*44f10*/  LDL.LU.64 R10, [R1+0x7310] ;  /* 0x00731000010a7983 */ /* 0x001f220000300a00 */
[----:B------:R-:W4:Y:S01]  /*44f20*/  LDL.LU.64 R8, [R1+0x7308] ;  /* 0x0073080001087983 */ /* 0x000f220000300a00 */
[----:B---3--:R-:W-:Y:S02]  /*44f30*/  HMMA.16816.F32.BF16 R20, R16, R12, R4 ;  /* 0x0000000c1014723c */ /* 0x008fe40000041804 */
[----:B------:R-:W3:Y:S01]  /*44f40*/  LDL.LU.64 R4, [R1+0x5b0] ;  /* 0x0005b00001047983 */ /* 0x000ee20000300a00 */
[----:B------:R-:W-:Y:S02]  /*44f50*/  STL.64 [R1+0x4e0], R24 ;  /* 0x0004e01801007387 */ /* 0x000fe40000100a00 */
[----:B------:R-:W-:Y:S02]  /*44f60*/  STL.64 [R1+0x4e8], R26 ;  /* 0x0004e81a01007387 */ /* 0x000fe40000100a00 */
[----:B------:R-:W3:Y:S11]  /*44f70*/  LDL.LU.64 R6, [R1+0x5b8] ;  /* 0x0005b80001067983 */ /* 0x000ef60000300a00 */
[----:B------:R-:W-:Y:S05]  /*44f80*/  @!UPT UIADD3 URZ, URZ, URZ, URZ ;  /* 0x0000003f3f3ff290 */ /* 0x000fea000fffe03f */
[----:B------:R-:W-:Y:S01]  /*44f90*/  STL.64 [R1+0x4d0], R20 ;  /* 0x0004d01401007387 */ /* 0x000fe20000100a00 */
[----:B------:R-:W-:Y:S02]  /*44fa0*/  STL.64 [R1+0x4d8], R22 ;  /* 0x0004d81601007387 */ /* 0x000fe40000100a00 */
[----:B--2---:R-:W-:Y:S02]  /*44fb0*/  STL.64 [R1+0x72c0], R14 ;  /* 0x0072c00e01007387 */ /* 0x004fe40000100a00 */
[----:B------:R0:W-:Y:S02]  /*44fc0*/  STL.64 [R1+0x72b8], R12 ;  /* 0x0072b80c01007387 */ /* 0x0001e40000100a00 */
[----:B0-----:R-:W2:Y:S01]  /*44fd0*/  LDL.LU.64 R12, [R1+0x13b0] ;  /* 0x0013b000010c7983 */ /* 0x001ea20000300a00 */
[----:B------:R-:W2:Y:S03]  /*44fe0*/  LDL.LU.64 R14, [R1+0x13b8] ;  /* 0x0013b800010e7983 */ /* 0x000ea60000300a00 */
[----:B--2---:R-:W-:Y:S01]  /*44ff0*/  STL.64 [R1+0x72d0], R14 ;  /* 0x0072d00e01007387 */ /* 0x004fe20000100a00 */
[----:B------:R4:W-:Y:S02]  /*45000*/  STL.64 [R1+0x72c8], R12 ;  /* 0x0072c80c01007387 */ /* 0x0009e40000100a00 */
[----:B------:R-:W2:Y:S02]  /*45010*/  LDL.LU.64 R24, [R1+0x5a0] ;  /* 0x0005a00001187983 */ /* 0x000ea40000300a00 */
[----:B------:R-:W2:Y:S02]  /*45020*/  LDL.LU.64 R26, [R1+0x5a8] ;  /* 0x0005a800011a7983 */ /* 0x000ea40000300a00 */
[----:B----4-:R-:W-:-:S02]  /*45030*/  IMAD.MOV.U32 R12, RZ, RZ, R11 ;  /* 0x000000ffff0c7224 */ /* 0x010fc400078e000b */
[----:B------:R-:W-:-:S05]  /*45040*/  IMAD.MOV.U32 R13, RZ, RZ, R10 ;  /* 0x000000ffff0d7224 */ /* 0x000fca00078e000a */
[----:B------:R0:W-:Y:S04]  /*45050*/  STL.64 [R1+0x72e8], R12 ;  /* 0x0072e80c01007387 */ /* 0x0001e80000100a00 */
[----:B0-----:R-:W4:Y:S01]  /*45060*/  LDL.64 R12, [R1+0x30] ;  /* 0x00003000010c7983 */ /* 0x001f220000100a00 */
[----:B------:R-:W2:Y:S02]  /*45070*/  LDL.LU.64 R20, [R1+0x13a0] ;  /* 0x0013a00001147983 */ /* 0x000ea40000300a00 */
[----:B------:R-:W2:Y:S01]  /*45080*/  LDL.LU.64 R22, [R1+0x13a8] ;  /* 0x0013a80001167983 */ /* 0x000ea20000300a00 */
[C---:B---3--:R-:W-:Y:S01]  /*45090*/  HMMA.16816.F32.BF16 R4, R16.reuse, R8, R4 ;  /* 0x000000081004723c */ /* 0x048fe20000041804 */
[----:B--2---:R-:W-:Y:S01]  /*450a0*/  STL.64 [R1+0x72e0], R22 ;  /* 0x0072e01601007387 */ /* 0x004fe20000100a00 */
[----:B------:R0:W-:Y:S03]  /*450b0*/  STL.64 [R1+0x72d8], R20 ;  /* 0x0072d81401007387 */ /* 0x0001e60000100a00 */
[----:B0-----:R-:W2:Y:S01]  /*450c0*/  LDL.LU.64 R20, [R1+0x13c0] ;  /* 0x0013c00001147983 */ /* 0x001ea20000300a00 */
[----:B------:R-:W3:Y:S03]  /*450d0*/  LDL.LU.64 R22, [R1+0x13c8] ;  /* 0x0013c80001167983 */ /* 0x000ee60000300a00 */
[----:B---3--:R-:W-:Y:S01]  /*450e0*/  STL.64 [R1+0x72f8], R22 ;  /* 0x0072f81601007387 */ /* 0x008fe20000100a00 */
[----:B--2---:R0:W-:Y:S03]  /*450f0*/  STL.64 [R1+0x72f0], R20 ;  /* 0x0072f01401007387 */ /* 0x0041e60000100a00 */
[----:B0-----:R-:W4:Y:S01]  /*45100*/  LDL.LU.64 R20, [R1+0x13d0] ;  /* 0x0013d00001147983 */ /* 0x001f220000300a00 */
[----:B------:R-:W4:Y:S09]  /*45110*/  LDL.LU.64 R22, [R1+0x13d8] ;  /* 0x0013d80001167983 */ /* 0x000f320000300a00 */
[----:B------:R0:W-:Y:S02]  /*45120*/  STL.64 [R1+0x4c0], R4 ;  /* 0x0004c00401007387 */ /* 0x0001e40000100a00 */
[----:B------:R-:W-:Y:S01]  /*45130*/  STL.64 [R1+0x4c8], R6 ;  /* 0x0004c80601007387 */ /* 0x000fe20000100a00 */
[----:B0-----:R-:W2:Y:S01]  /*45140*/  LDL.LU.64 R4, [R1+0x7300] ;  /* 0x0073000001047983 */ /* 0x001ea20000300a00 */
[----:B------:R-:W-:Y:S01]  /*45150*/  STL.64 [R1+0x7238], R8 ;  /* 0x0072380801007387 */ /* 0x000fe20000100a00 */
[C---:B--2---:R-:W-:Y:S11]  /*45160*/  HMMA.16816.F32.BF16 R24, R16.reuse, R4, R24 ;  /* 0x000000041018723c */ /* 0x044ff60000041818 */
[----:B------:R-:W-:Y:S11]  /*45170*/  @!UPT UIADD3 URZ, URZ, URZ, URZ ;  /* 0x0000003f3f3ff290 */ /* 0x000ff6000fffe03f */
[----:B------:R-:W-:Y:S01]  /*45180*/  @!UPT UIADD3 URZ, URZ, URZ, URZ ;  /* 0x0000003f3f3ff290 */ /* 0x000fe2000fffe03f */
[----:B------:R-:W-:Y:S01]  /*45190*/  STL.64 [R1+0x4b0], R24 ;  /* 0x0004b01801007387 */ /* 0x000fe20000100a00 */
[----:B------:R-:W-:Y:S02]  /*451a0*/  STL.64 [R1+0x4b8], R26 ;  /* 0x0004b81a01007387 */ /* 0x000fe40000100a00 */
[----:B------:R-:W0:Y:S02]  /*451b0*/  LDSM.16.MT88.4 R24, [R3] ;  /* 0x000000000318783b */ /* 0x000e240000004200 */
[----:B0-----:R-:W-:Y:S02]  /*451c0*/  STL.64 [R1+0x7150], R26 ;  /* 0x0071501a01007387 */ /* 0x001fe40000100a00 */
[----:B------:R0:W-:Y:S02]  /*451d0*/  STL.64 [R1+0x7148], R24 ;  /* 0x0071481801007387 */ /* 0x0001e40000100a00 */
[----:B0-----:R-:W2:Y:S01]  /*451e0*/  LDL.64 R24, [R1+0xd0] ;  /* 0x0000d00001187983 */ /* 0x001ea20000100a00 */
[----:B----4-:R-:W-:Y:S01]  /*451f0*/  HMMA.16816.F32.BF16 R20, R16, R12, R20 ;  /* 0x0000000c1014723c */ /* 0x010fe20000041814 */
[----:B------:R-:W-:-:S02]  /*45200*/  IMAD.MOV.U32 R8, RZ, RZ, R2 ;  /* 0x000000ffff087224 */ /* 0x000fc400078e0002 */
[----:B------:R-:W-:Y:S02]  /*45210*/  IMAD.MOV.U32 R9, RZ, RZ, R0 ;  /* 0x000000ffff097224 */ /* 0x000fe400078e0000 */
[----:B------:R-:W-:Y:S02]  /*45220*/  IMAD.MOV.U32 R2, RZ, RZ, R12 ;  /* 0x000000ffff027224 */ /* 0x000fe400078e000c */
[----:B------:R-:W-:Y:S01]  /*45230*/  IMAD.MOV.U32 R0, RZ, RZ, R13 ;  /* 0x000000ffff007224 */ /* 0x000fe200078e000d */
[----:B--2---:R0:W-:Y:S04]  /*45240*/  STL.64 [R1+0x7250], R24 ;  /* 0x0072501801007387 */ /* 0x0041e80000100a00 */
[----:B0-----:R-:W2:Y:S11]  /*45250*/  LDL.64 R24, [R1+0x130] ;  /* 0x0001300001187983 */ /* 0x001eb60000100a00 */
[----:B------:R-:W-:Y:S02]  /*45260*/  STL.64 [R1+0xb10], R20 ;  /* 0x000b101401007387 */ /* 0x000fe40000100a00 */
[----:B------:R0:W-:Y:S02]  /*45270*/  STL.64 [R1+0xb18], R22 ;  /* 0x000b181601007387 */ /* 0x0001e40000100a00 */
[----:B0-----:R-:W3:Y:S01]  /*45280*/  LDL.LU.64 R22, [R1+0x72f8] ;  /* 0x0072f80001167983 */ /* 0x001ee20000300a00 */
[----:B------:R-:W3:Y:S02]  /*45290*/  LDL.LU.64 R20, [R1+0x72f0] ;  /* 0x0072f00001147983 */ /* 0x000ee40000300a00 */
[----:B------:R-:W3:Y:S02]  /*452a0*/  LDL.LU.64 R12, [R1+0x72e8] ;  /* 0x0072e800010c7983 */ /* 0x000ee40000300a00 */
[C---:B---3--:R-:W-:Y:S01]  /*452b0*/  HMMA.16816.F32.BF16 R12, R16.reuse, R12, R20 ;  /* 0x0000000c100c723c */ /* 0x048fe20000041814 */
[----:B------:R-:W2:Y:S01]  /*452c0*/  LDL.LU.64 R22, [R1+0x72e0] ;  /* 0x0072e00001167983 */ /* 0x000ea20000300a00 */
[----:B------:R-:W2:Y:S11]  /*452d0*/  LDL.LU.64 R20, [R1+0x72d8] ;  /* 0x0072d80001147983 */ /* 0x000eb60000300a00 */
[----:B------:R-:W-:Y:S10]  /*452e0*/  @!UPT UIADD3 URZ, URZ, URZ, URZ ;  /* 0x0000003f3f3ff290 */ /* 0x000ff4000fffe03f */
[----:B------:R-:W-:Y:S01]  /*452f0*/  STL.64 [R1+0xb00], R12 ;  /* 0x000b000c01007387 */ /* 0x000fe20000100a00 */
[----:B------:R0:W-:Y:S03]  /*45300*/  STL.64 [R1+0xb08], R14 ;  /* 0x000b080e01007387 */ /* 0x0001e60000100a00 */
[----:B0-----:R-:W3:Y:S01]  /*45310*/  LDL.LU.64 R14, [R1+0x72d0] ;  /* 0x0072d000010e7983 */ /* 0x001ee20000300a00 */
[----:B------:R-:W3:Y:S01]  /*45320*/  LDL.LU.64 R12, [R1+0x72c8] ;  /* 0x0072c800010c7983 */ /* 0x000ee20000300a00 */
[C---:B--2---:R-:W-:Y:S08]  /*45330*/  HMMA.16816.F32.BF16 R20, R16.reuse, R24, R20 ;  /* 0x000000181014723c */ /* 0x044ff00000041814 */
[----:B---3--:R-:W-:Y:S01]  /*45340*/  HMMA.16816.F32.BF16 R8, R16, R8, R12 ;  /* 0x000000081008723c */ /* 0x008fe2000004180c */
[----:B------:R-:W2:Y:S01]  /*45350*/  LDL.LU.64 R14, [R1+0x72c0] ;  /* 0x0072c000010e7983 */ /* 0x000ea20000300a00 */
[----:B------:R-:W3:Y:S11]  /*45360*/  LDL.LU.64 R12, [R1+0x72b8] ;  /* 0x0072b800010c7983 */ /* 0x000ef60000300a00 */
[----:B------:R-:W-:Y:S10]  /*45370*/  @!UPT UIADD3 URZ, URZ, URZ, URZ ;  /* 0x0000003f3f3ff290 */ /* 0x000ff4000fffe03f */
[----:B------:R0:W-:Y:S01]  /*45380*/  STL.64 [R1+0xaf0], R8 ;  /* 0x000af00801007387 */ /* 0x0001e20000100a00 */
[----:B------:R1:W-:Y:S03]  /*45390*/  STL.64 [R1+0xaf8], R10 ;  /* 0x000af80a01007387 */ /* 0x0003e60000100a00 */
[----:B0-----:R-:W4:Y:S01]  /*453a0*/  LDL.LU.64 R8, [R1+0x1390] ;  /* 0x0013900001087983 */ /* 0x001f220000300a00 */
[----:B-1----:R-:W4:Y:S02]  /*453b0*/  LDL.LU.64 R10, [R1+0x1398] ;  /* 0x00139800010a7983 */ /* 0x002f240000300a00 */
[----:B------:R-:W-:Y:S02]  /*453c0*/  STL.64 [R1+0xae0], R20 ;  /* 0x000ae01401007387 */ /* 0x000fe40000100a00 */
[----:B------:R0:W-:Y:S02]  /*453d0*/  STL.64 [R1+0xae8], R22 ;  /* 0x000ae81601007387 */ /* 0x0001e40000100a00 */
[----:B0-----:R-:W2:Y:S01]  /*453e0*/  LDL.LU.64 R22, [R1+0x72b0] ;  /* 0x0072b00001167983 */ /* 0x001ea20000300a00 */
[----:B------:R-:W2:Y:S02]  /*453f0*/  LDL.LU.64 R20, [R1+0x72a8] ;  /* 0x0072a80001147983 */ /* 0x000ea40000300a00 */
[----:B------:R-:W-:-:S02]  /*45400*/  IMAD.MOV.U32 R7, RZ, RZ, R24 ;  /* 0x000000ffff077224 */ /* 0x000fc400078e0018 */
[----:B------:R-:W-:-:S05]  /*45410*/  IMAD.MOV.U32 R6, RZ, RZ, R25 ;  /* 0x000000ffff067224 */ /* 0x000fca00078e0019 */
[----:B------:R-:W-:Y:S01]  /*45420*/  STL.64 [R1+0x7200], R6 ;  /* 0x0072000601007387 */ /* 0x000fe20000100a00 */
[----:B------:R2:W-:Y:S02]  /*45430*/  STL.64 [R1+0x71f8], R4 ;  /* 0x0071f80401007387 */ /* 0x0005e40000100a00 */
[----:B--2---:R-:W-:Y:S02]  /*45440*/  IMAD.MOV.U32 R4, RZ, RZ, R21 ;  /* 0x000000ffff047224 */ /* 0x004fe400078e0015 */
[----:B------:R-:W4:Y:S01]  /*45450*/  LDL.LU R21, [R1+0x72a0] ;  /* 0x0072a00001157983 */ /* 0x000f220000300800 */
[----:B------:R-:W2:Y:S01]  /*45460*/  LDL R5, [R1+0xe4] ;  /* 0x0000e40001057983 */ /* 0x000ea20000100800 */
[----:B----4-:R-:W-:Y:S02]  /*45470*/  HMMA.16816.F32.BF16 R8, R16, R20, R8 ;  /* 0x000000141008723c */ /* 0x010fe40000041808 */
[----:B--2---:R0:W-:Y:S02]  /*45480*/  STL.64 [R1+0x7258], R4 ;  /* 0x0072580401007387 */ /* 0x0041e40000100a00 */
[----:B0-----:R-:W-:-:S02]  /*45490*/  IMAD.MOV.U32 R4, RZ, RZ, R29 ;  /* 0x000000ffff047224 */ /* 0x001fc400078e001d */
[----:B------:R-:W-:-:S05]  /*454a0*/  IMAD.MOV.U32 R5, RZ, RZ, R28 ;  /* 0x000000ffff057224 */ /* 0x000fca00078e001c */
[----:B------:R0:W-:Y:S02]  /*454b0*/  STL.64 [R1+0x7270], R4 ;  /* 0x0072700401007387 */ /* 0x0001e40000100a00 */
[----:B0-----:R-:W-:Y:S02]  /*454c0*/  IMAD.MOV.U32 R4, RZ, RZ, R23 ;  /* 0x000000ffff047224 */ /* 0x001fe400078e0017 */
[----:B------:R-:W-:-:S05]  /*454d0*/  IMAD.MOV.U32 R5, RZ, RZ, R22 ;  /* 0x000000ffff057224 */ /* 0x000fca00078e0016 */
[----:B------:R-:W-:Y:S03]  /*454e0*/  STL.64 [R1+0x7288], R4 ;  /* 0x0072880401007387 */ /* 0x000fe60000100a00 */
[----:B------:R-:W-:Y:S02]  /*454f0*/  STL.64 [R1+0xad0], R8 ;  /* 0x000ad00801007387 */ /* 0x000fe40000100a00 */
[----:B------:R-:W-:Y:S02]  /*45500*/  STL.64 [R1+0xad8], R10 ;  /* 0x000ad80a01007387 */ /* 0x000fe40000100a00 */
[----:B------:R-:W2:Y:S01]  /*45510*/  LDL.LU.64 R24, [R1+0x1350] ;  /* 0x0013500001187983 */ /* 0x000ea20000300a00 */
[----:B------:R-:W4:Y:S04]  /*45520*/  LDL.LU.64 R26, [R1+0x1358] ;  /* 0x00135800011a7983 */ /* 0x000f280000300a00 */
[----:B----4-:R-:W-:Y:S01]  /*45530*/  STL.64 [R1+0x7268], R26 ;  /* 0x0072681a01007387 */ /* 0x010fe20000100a00 */
[----:B--2---:R0:W-:Y:S03]  /*45540*/  STL.64 [R1+0x7260], R24 ;  /* 0x0072601801007387 */ /* 0x0041e60000100a00 */
[----:B0-----:R-:W2:Y:S01]  /*45550*/  LDL.LU.64 R24, [R1+0x1360] ;  /* 0x0013600001187983 */ /* 0x001ea20000300a00 */
[----:B------:R-:W4:Y:S03]  /*45560*/  LDL.LU.64 R26, [R1+0x1368] ;  /* 0x00136800011a7983 */ /* 0x000f260000300a00 */
[----:B----4-:R-:W-:Y:S01]  /*45570*/  STL.64 [R1+0x7280], R26 ;  /* 0x0072801a01007387 */ /* 0x010fe20000100a00 */
[----:B--2---:R0:W-:Y:S03]  /*45580*/  STL.64 [R1+0x7278], R24 ;  /* 0x0072781801007387 */ /* 0x0041e60000100a00 */
[----:B0-----:R-:W2:Y:S01]  /*45590*/  LDL.LU.64 R24, [R1+0x1370] ;  /* 0x0013700001187983 */ /* 0x001ea20000300a00 */
[----:B------:R-:W4:Y:S02]  /*455a0*/  LDL.LU.64 R26, [R1+0x1378] ;  /* 0x00137800011a7983 */ /* 0x000f240000300a00 */
[----:B------:R-:W-:-:S02]  /*455b0*/  IMAD.MOV.U32 R4, RZ, RZ, R15 ;  /* 0x000000ffff047224 */ /* 0x000fc400078e000f */
[----:B------:R-:W-:Y:S02]  /*455c0*/  IMAD.MOV.U32 R5, RZ, RZ, R14 ;  /* 0x000000ffff057224 */ /* 0x000fe400078e000e */
[----:B------:R-:W-:Y:S02]  /*455d0*/  IMAD.MOV.U32 R15, RZ, RZ, R20 ;  /* 0x000000ffff0f7224 */ /* 0x000fe400078e0014 */
[----:B------:R-:W-:Y:S01]  /*455e0*/  IMAD.MOV.U32 R14, RZ, RZ, R21 ;  /* 0x000000ffff0e7224 */ /* 0x000fe200078e0015 */
[----:B----4-:R-:W-:Y:S01]  /*455f0*/  STL.64 [R1+0x7298], R26 ;  /* 0x0072981a01007387 */ /* 0x010fe20000100a00 */
[----:B--2---:R0:W-:Y:S03]  /*45600*/  STL.64 [R1+0x7290], R24 ;  /* 0x0072901801007387 */ /* 0x0041e60000100a00 */
[----:B0-----:R-:W2:Y:S01]  /*45610*/  LDL.LU.64 R24, [R1+0x1380] ;  /* 0x0013800001187983 */ /* 0x001ea20000300a00 */
[----:B------:R-:W2:Y:S02]  /*45620*/  LDL.LU.64 R26, [R1+0x1388] ;  /* 0x00138800011a7983 */ /* 0x000ea40000300a00 */
[----:B------:R-:W4:Y:S02]  /*45630*/  LDL.LU.64 R20, [R1+0x590] ;  /* 0x0005900001147983 */ /* 0x000f240000300a00 */
[----:B------:R-:W4:Y:S01]  /*45640*/  LDL.LU.64 R22, [R1+0x598] ;  /* 0x0005980001167983 */ /* 0x000f220000300a00 */
[----:B------:R-:W2:Y:S01]  /*45650*/  LDL.LU.64 R8, [R1+0x1a50] ;  /* 0x001a500001087983 */ /* 0x000ea20000300a00 */
[----:B------:R-:W2:Y:S02]  /*45660*/  LDL.LU.64 R10, [R1+0x1a58] ;  /* 0x001a5800010a7983 */ /* 0x000ea40000300a00 */
[----:B------:R-:W-:Y:S02]  /*45670*/  STL.64 [R1+0x7210], R14 ;  /* 0x0072100e01007387 */ /* 0x000fe40000100a00 */
[----:B---3--:R0:W-:Y:S02]  /*45680*/  STL.64 [R1+0x7208], R12 ;  /* 0x0072080c01007387 */ /* 0x0081e40000100a00 */
[----:B0-----:R-:W3:Y:S04]  /*45690*/  LDL.64 R12, [R1] ;  /* 0x00000000010c7983 */ /* 0x001ee80000100a00 */
[----:B---3--:R0:W-:Y:S04]  /*456a0*/  STL.64 [R1+0x7228], R12 ;  /* 0x0072280c01007387 */ /* 0x0081e80000100a00 */
[----:B0-----:R-:W3:Y:S01]  /*456b0*/  LDL.64 R12, [R1+0x10] ;  /* 0x00001000010c7983 */ /* 0x001ee20000100a00 */
[C---:B--2---:R-:W-:Y:S03]  /*456c0*/  HMMA.16816.F32.BF16 R4, R16.reuse, R4, R24 ;  /* 0x000000041004723c */ /* 0x044fe60000041818 */
[----:B---3--:R0:W-:Y:S04]  /*456d0*/  STL.64 [R1+0x7230], R12 ;  /* 0x0072300c01007387 */ /* 0x0081e80000100a00 */
[----:B0-----:R-:W2:Y:S01]  /*456e0*/  LDL.64 R12, [R1+0x20] ;  /* 0x00002000010c7983 */ /* 0x001ea20000100a00 */
[----:B------:R-:W3:Y:S02]  /*456f0*/  LDL.LU.64 R26, [R1+0x7298] ;  /* 0x00729800011a7983 */ /* 0x000ee40000300a00 */
[----:B------:R-:W3:Y:S11]  /*45700*/  LDL.LU.64 R24, [R1+0x7290] ;  /* 0x0072900001187983 */ /* 0x000ef60000300a00 */
[----:B------:R-:W-:Y:S02]  /*45710*/  @!UPT UIADD3 URZ, URZ, URZ, URZ ;  /* 0x0000003f3f3ff290 */ /* 0x000fe4000fffe03f */
[----:B------:R0:W-:Y:S01]  /*45720*/  STL.64 [R1+0xac0], R4 ;  /* 0x000ac00401007387 */ /* 0x0001e20000100a00 */
[----:B------:R3:W-:Y:S04]  /*45730*/  STL.64 [R1+0xac8], R6 ;  /* 0x000ac80601007387 */ /* 0x0007e80000100a00 */
        /* <DEDUP_REMOVED lines=16> */
[----:B------:R-:W4:Y:S11]  /*45840*/  LDL.LU.64 R24, [R1+0x7250] ;  /* 0x0072500001187983 */ /* 0x000f360000300a00 */
[----:B------:R-:W-:Y:S10]  /*45850*/  @!UPT UIADD3 URZ, URZ, URZ, URZ ;  /* 0x0000003f3f3ff290 */ /* 0x000ff4000fffe03f */
[----:B------:R0:W-:Y:S01]  /*45860*/  STL.64 [R1+0xa90], R4 ;  /* 0x000a900401007387 */ /* 0x0001e20000100a00 */
[----:B------:R1:W-:Y:S03]  /*45870*/  STL.64 [R1+0xa98], R6 ;  /* 0x000a980601007387 */ /* 0x0003e60000100a00 */
[----:B0-----:R-:W3:Y:S01]  /*45880*/  LDL.LU.64 R4, [R1+0x1a20] ;  /* 0x001a200001047983 */ /* 0x001ee20000300a00 */
[----:B-1----:R-:W2:Y:S01]  /*45890*/  LDL.LU.64 R6, [R1+0x1a28] ;  /* 0x001a280001067983 */ /* 0x002ea20000300a00 */
[----:B----4-:R-:W-:Y:S02]  /*458a0*/  HMMA.16816.F32.BF16 R16, R16, R24, R20 ;  /* 0x000000181010723c */ /* 0x010fe40000041814 */
[----:B--2---:R-:W-:Y:S01]  /*458b0*/  STL.64 [R1+0x7220], R6 ;  /* 0x0072200601007387 */ /* 0x004fe20000100a00 */
[----:B---3--:R0:W-:Y:S03]  /*458c0*/  STL.64 [R1+0x7218], R4 ;  /* 0x0072180401007387 */ /* 0x0081e60000100a00 */
[----:B0-----:R-:W2:Y:S01]  /*458d0*/  LDL.LU.64 R4, [R1+0x1a30] ;  /* 0x001a300001047983 */ /* 0x001ea20000300a00 */
[----:B------:R-:W2:Y:S02]  /*458e0*/  LDL.LU.64 R6, [R1+0x1a38] ;  /* 0x001a380001067983 */ /* 0x000ea40000300a00 */
[----:B------:R-:W3:Y:S02]  /*458f0*/  LDL.LU.64 R22, [R1+0x7248] ;  /* 0x0072480001167983 */ /* 0x000ee40000300a00 */
[----:B------:R-:W3:Y:S11]  /*45900*/  LDL.LU.64 R20, [R1+0x7240] ;  /* 0x0072400001147983 */ /* 0x000ef60000300a00 */
[----:B------:R-:W-:Y:S01]  /*45910*/  @!UPT UIADD3 URZ, URZ, URZ, URZ ;  /* 0x0000003f3f3ff290 */ /* 0x000fe2000fffe03f */
[----:B------:R0:W-:Y:S01]  /*45920*/  STL.64 [R1+0x4a0], R16 ;  /* 0x0004a01001007387 */ /* 0x0001e20000100a00 */
[----:B------:R1:W-:Y:S03]  /*45930*/  STL.64 [R1+0x4a8], R18 ;  /* 0x0004a81201007387 */ /* 0x0003e60000100a00 */
[----:B0-----:R-:W4:Y:S01]  /*45940*/  LDL.LU.64 R16, [R1+0x370] ;  /* 0x0003700001107983 */ /* 0x001f220000300a00 */
[----:B-1----:R-:W4:Y:S02]  /*45950*/  LDL.LU.64 R18, [R1+0x378] ;  /* 0x0003780001127983 */ /* 0x002f240000300a00 */
[----:B------:R0:W-:Y:S02]  /*45960*/  STL.64 [R1+0x7160], R24 ;  /* 0x0071601801007387 */ /* 0x0001e40000100a00 */
[----:B0-----:R-:W2:Y:S01]  /*45970*/  LDL.LU.64 R24, [R1+0x1a40] ;  /* 0x001a400001187983 */ /* 0x001ea20000300a00 */
[----:B------:R-:W2:Y:S01]  /*45980*/  LDL.LU.64 R26, [R1+0x1a48] ;  /* 0x001a4800011a7983 */ /* 0x000ea20000300a00 */
[C---:B---3--:R-:W-:Y:S11]  /*45990*/  HMMA.16816.F32.BF16 R8, R20.reuse, R12, R8 ;  /* 0x0000000c1408723c */ /* 0x048ff60000041808 */
[----:B------:R-:W-:Y:S11]  /*459a0*/  @!UPT UIADD3 URZ, URZ, URZ, URZ ;  /* 0x0000003f3f3ff290 */ /* 0x000ff6000fffe03f */
[----:B------:R-:W-:Y:S01]  /*459b0*/  @!UPT UIADD3 URZ, URZ, URZ, URZ ;  /* 0x0000003f3f3ff290 */ /* 0x000fe2000fffe03f */
[----:B------:R0:W-:Y:S01]  /*459c0*/  STL.64 [R1+0x2b0], R8 ;  /* 0x0002b00801007387 */ /* 0x0001e20000100a00 */
[----:B------:R1:W-:Y:S03]  /*459d0*/  STL.64 [R1+0x2b8], R10 ;  /* 0x0002b80a01007387 */ /* 0x0003e60000100a00 */
[----:B0-----:R-:W3:Y:S01]  /*459e0*/  LDL.LU.64 R8, [R1+0x7238] ;  /* 0x0072380001087983 */ /* 0x001ee20000300a00 */
[----:B-1----:R-:W-:Y:S02]  /*459f0*/  IMAD.MOV.U32 R11, RZ, RZ, R12 ;  /* 0x000000ffff0b7224 */ /* 0x002fe400078e000c */
[----:B------:R-:W-:Y:S02]  /*45a00*/  IMAD.MOV.U32 R10, RZ, RZ, R13 ;  /* 0x000000ffff0a7224 */ /* 0x000fe400078e000d */
[----:B------:R-:W2:Y:S02]  /*45a10*/  LDL.LU.64 R12, [R1+0x7230] ;  /* 0x00723000010c7983 */ /* 0x000ea40000300a00 */
[C---:B--2---:R-:W-:Y:S11]  /*45a20*/  HMMA.16816.F32.BF16 R24, R20.reuse, R12, R24 ;  /* 0x0000000c1418723c */ /* 0x044ff60000041818 */
[----:B------:R-:W-:Y:S11]  /*45a30*/  @!UPT UIADD3 URZ, URZ, URZ, URZ ;  /* 0x0000003f3f3ff290 */ /* 0x000ff6000fffe03f */
[----:B------:R-:W-:Y:S01]  /*45a40*/  @!UPT UIADD3 URZ, URZ, URZ, URZ ;  /* 0x0000003f3f3ff290 */ /* 0x000fe2000fffe03f */
[----:B------:R-:W-:Y:S01]  /*45a50*/  STL.64 [R1+0x2a0], R24 ;  /* 0x0002a01801007387 */ /* 0x000fe20000100a00 */
[----:B------:R0:W-:Y:S02]  /*45a60*/  STL.64 [R1+0x2a8], R26 ;  /* 0x0002a81a01007387 */ /* 0x0001e40000100a00 */
[----:B0-----:R-:W-:Y:S02]  /*45a70*/  IMAD.MOV.U32 R27, RZ, RZ, R12 ;  /* 0x000000ffff1b7224 */ /* 0x001fe400078e000c */
[----:B------:R-:W-:Y:S02]  /*45a80*/  IMAD.MOV.U32 R26, RZ, RZ, R13 ;  /* 0x000000ffff1a7224 */ /* 0x000fe400078e000d */
[----:B------:R-:W2:Y:S03]  /*45a90*/  LDL.LU.64 R12, [R1+0x7228] ;  /* 0x00722800010c7983 */ /* 0x000ea60000300a00 */
[----:B------:R0:W-:Y:S02]  /*45aa0*/  STL.64 [R1+0x7178], R26 ;  /* 0x0071781a01007387 */ /* 0x0001e40000100a00 */
[----:B------:R-:W3:Y:S01]  /*45ab0*/  LDL.LU.64 R24, [R1+0x380] ;  /* 0x0003800001187983 */ /* 0x000ee20000300a00 */
[----:B0-----:R-:W3:Y:S01]  /*45ac0*/  LDL.LU.64 R26, [R1+0x388] ;  /* 0x00038800011a7983 */ /* 0x001ee20000300a00 */
        /* <DEDUP_REMOVED lines=8> */
[----:B------:R-:W2:Y:S02]  /*45b50*/  LDL.LU.64 R14, [R1+0x7210] ;  /* 0x00721000010e7983 */ /* 0x000ea40000300a00 */
[----:B------:R-:W2:Y:S01]  /*45b60*/  LDL.LU.64 R12, [R1+0x7208] ;  /* 0x00720800010c7983 */ /* 0x000ea20000300a00 */
[C---:B---3--:R-:W-:Y:S08]  /*45b70*/  HMMA.16816.F32.BF16 R24, R20.reuse, R8, R24 ;  /* 0x000000081418723c */ /* 0x048ff00000041818 */
[C---:B--2---:R-:W-:Y:S11]  /*45b80*/  HMMA.16816.F32.BF16 R4, R20.reuse, R12, R4 ;  /* 0x0000000c1404723c */ /* 0x044ff60000041804 */
[----:B------:R-:W-:Y:S11]  /*45b90*/  @!UPT UIADD3 URZ, URZ, URZ, URZ ;  /* 0x0000003f3f3ff290 */ /* 0x000ff6000fffe03f */
[----:B------:R-:W-:Y:S01]  /*45ba0*/  @!UPT UIADD3 URZ, URZ, URZ, URZ ;  /* 0x0000003f3f3ff290 */ /* 0x000fe2000fffe03f */
[----:B------:R-:W-:Y:S01]  /*45bb0*/  STL.64 [R1+0x280], R4 ;  /* 0x0002800401007387 */ /* 0x000fe20000100a00 */
[----:B------:R0:W-:Y:S03]  /*45bc0*/  STL.64 [R1+0x288], R6 ;  /* 0x0002880601007387 */ /* 0x0001e60000100a00 */
[----:B0-----:R-:W2:Y:S01]  /*45bd0*/  LDL.LU.64 R6, [R1+0x7200] ;  /* 0x0072000001067983 */ /* 0x001ea20000300a00 */
[----:B------:R-:W4:Y:S02]  /*45be0*/  LDL.LU.64 R4, [R1+0x71f8] ;  /* 0x0071f80001047983 */ /* 0x000f240000300a00 */
[----:B------:R-:W-:Y:S02]  /*45bf0*/  STL.64 [R1+0x7170], R12 ;  /* 0x0071700c01007387 */ /* 0x000fe40000100a00 */
[----:B------:R-:W-:Y:S01]  /*45c00*/  STL.64 [R1+0x7158], R8 ;  /* 0x0071580801007387 */ /* 0x000fe20000100a00 */
[----:B------:R0:W-:Y:S01]  /*45c10*/  STL.64 [R1+0x270], R24 ;  /* 0x0002701801007387 */ /* 0x0001e20000100a00 */
[----:B------:R1:W-:Y:S03]  /*45c20*/  STL.64 [R1+0x278], R26 ;  /* 0x0002781a01007387 */ /* 0x0003e60000100a00 */
[----:B0-----:R-:W3:Y:S01]  /*45c30*/  LDL.LU.64 R24, [R1+0xa40] ;  /* 0x000a400001187983 */ /* 0x001ee20000300a00 */
[----:B-1----:R-:W2:Y:S01]  /*45c40*/  LDL.LU.64 R26, [R1+0xa48] ;  /* 0x000a4800011a7983 */ /* 0x002ea20000300a00 */
[----:B----4-:R-:W-:Y:S11]  /*45c50*/  HMMA.16816.F32.BF16 R16, R20, R4, R16 ;  /* 0x000000041410723c */ /* 0x010ff60000041810 */
[----:B------:R-:W-:Y:S11]  /*45c60*/  @!UPT UIADD3 URZ, URZ, URZ, URZ ;  /* 0x0000003f3f3ff290 */ /* 0x000ff6000fffe03f */
[----:B------:R-:W-:Y:S01]  /*45c70*/  @!UPT UIADD3 URZ, URZ, URZ, URZ ;  /* 0x0000003f3f3ff290 */ /* 0x000fe2000fffe03f */
[----:B------:R-:W-:Y:S01]  /*45c80*/  STL.64 [R1+0x260], R16 ;  /* 0x0002601001007387 */ /* 0x000fe20000100a00 */
[----:B------:R-:W-:Y:S02]  /*45c90*/  STL.64 [R1+0x268], R18 ;  /* 0x0002681201007387 */ /* 0x000fe40000100a00 */
[----:B--2---:R-:W-:Y:S02]  /*45ca0*/  STL.64 [R1+0x7188], R26 ;  /* 0x0071881a01007387 */ /* 0x004fe40000100a00 */
[----:B---3--:R0:W-:Y:S01]  /*45cb0*/  STL.64 [R1+0x7180], R24 ;  /* 0x0071801801007387 */ /* 0x0081e20000100a00 */
[----:B------:R-:W1:Y:S01]  /*45cc0*/  LDSM.16.MT88.4 R16, [R3+0x80] ;  /* 0x000080000310783b */ /* 0x000e620000004200 */
[----:B0-----:R-:W-:Y:S02]  /*45cd0*/  IMAD.MOV.U32 R24, RZ, RZ, R15 ;  /* 0x000000ffff187224 */ /* 0x001fe400078e000f */
[----:B------:R-:W-:-:S05]  /*45ce0*/  IMAD.MOV.U32 R25, RZ, RZ, R14 ;  /* 0x000000ffff197224 */ /* 0x000fca00078e000e */
[----:B------:R0:W-:Y:S02]  /*45cf0*/  STL.64 [R1+0x71a0], R24 ;  /* 0x0071a01801007387 */ /* 0x0001e40000100a00 */
[----:B0-----:R-:W-:Y:S02]  /*45d00*/  IMAD.MOV.U32 R24, RZ, RZ, R7 ;  /* 0x000000ffff187224 */ /* 0x001fe400078e0007 */
[----:B------:R-:W-:-:S05]  /*45d10*/  IMAD.MOV.U32 R25, RZ, RZ, R6 ;  /* 0x000000ffff197224 */ /* 0x000fca00078e0006 */
[----:B------:R0:W-:Y:S04]  /*45d20*/  STL.64 [R1+0x71b8], R24 ;  /* 0x0071b81801007387 */ /* 0x0001e80000100a00 */
[----:B0-----:R-:W2:Y:S01]  /*45d30*/  LDL.LU.64 R24, [R1+0x1180] ;  /* 0x0011800001187983 */ /* 0x001ea20000300a00 */
[----:B------:R-:W3:Y:S03]  /*45d40*/  LDL.LU.64 R26, [R1+0x1188] ;  /* 0x00118800011a7983 */ /* 0x000ee60000300a00 */
[----:B---3--:R-:W-:Y:S01]  /*45d50*/  STL.64 [R1+0x71c8], R26 ;  /* 0x0071c81a01007387 */ /* 0x008fe20000100a00 */
[----:B--2---:R0:W-:Y:S03]  /*45d60*/  STL.64 [R1+0x71c0], R24 ;  /* 0x0071c01801007387 */ /* 0x0041e60000100a00 */
[----:B0-----:R-:W2:Y:S04]  /*45d70*/  LDL.64 R24, [R1+0x150] ;  /* 0x0001500001187983 */ /* 0x001ea80000100a00 */
[----:B--2---:R-:W-:Y:S01]  /*45d80*/  STL.64 [R1+0x71e0], R24 ;  /* 0x0071e01801007387 */ /* 0x004fe20000100a00 */
[----:B------:R-:W2:Y:S02]  /*45d90*/  LDL.LU.64 R12, [R1+0xa30] ;  /* 0x000a3000010c7983 */ /* 0x000ea40000300a00 */
[----:B------:R-:W3:Y:S02]  /*45da0*/  LDL.LU.64 R14, [R1+0xa38] ;  /* 0x000a3800010e7983 */ /* 0x000ee40000300a00 */
[----:B---3--:R-:W-:Y:S01]  /*45db0*/  STL.64 [R1+0x7198], R14 ;  /* 0x0071980e01007387 */ /* 0x008fe20000100a00 */
[----:B--2---:R0:W-:Y:S03]  /*45dc0*/  STL.64 [R1+0x7190], R12 ;  /* 0x0071900c01007387 */ /* 0x0041e60000100a00 */
[----:B0-----:R-:W2:Y:S01]  /*45dd0*/  LDL.LU.64 R12, [R1+0x1160] ;  /* 0x00116000010c7983 */ /* 0x001ea20000300a00 */
[----:B------:R-:W3:Y:S03]  /*45de0*/  LDL.LU.64 R14, [R1+0x1168] ;  /* 0x00116800010e7983 */ /* 0x000ee60000300a00 */
        /* <DEDUP_REMOVED lines=14> */
[----:B------:R-:W3:Y:S02]  /*45ed0*/  LDL.64 R8, [R1+0xf0] ;  /* 0x0000f00001087983 */ /* 0x000ee40000100a00 */
[----:B------:R0:W-:Y:S02]  /*45ee0*/  STL.64 [R1+0x7168], R4 ;  /* 0x0071680401007387 */ /* 0x0001e40000100a00 */
[----:B0-----:R-:W4:Y:S01]  /*45ef0*/  LDL.64 R4, [R1+0x110] ;  /* 0x0001100001047983 */ /* 0x001f220000100a00 */
[----:B-1----:R-:W-:Y:S02]  /*45f00*/  STL.64 [R1+0x7058], R18 ;  /* 0x0070581201007387 */ /* 0x002fe40000100a00 */
[----:B------:R0:W-:Y:S02]  /*45f10*/  STL.64 [R1+0x7050], R16 ;  /* 0x0070501001007387 */ /* 0x0001e40000100a00 */
[----:B0-----:R-:W3:Y:S01]  /*45f20*/  LDL.64 R16, [R1+0x140] ;  /* 0x0001400001107983 */ /* 0x001ee20000100a00 */
[C---:B--2---:R-:W-:Y:S03]  /*45f30*/  HMMA.16816.F32.BF16 R24, R20.reuse, R24, R12 ;  /* 0x000000181418723c */ /* 0x044fe6000004180c */
[----:B------:R-:W2:Y:S01]  /*45f40*/  LDL.LU.64 R14, [R1+0x71f0] ;  /* 0x0071f000010e7983 */ /* 0x000ea20000300a00 */
[----:B------:R-:W2:Y:S11]  /*45f50*/  LDL.LU.64 R12, [R1+0x71e8] ;  /* 0x0071e800010c7983 */ /* 0x000eb60000300a00 */
[----:B------:R-:W-:Y:S08]  /*45f60*/  @!UPT UIADD3 URZ, URZ, URZ, URZ ;  /* 0x0000003f3f3ff290 */ /* 0x000ff0000fffe03f */
        /* <DEDUP_REMOVED lines=11> */
[----:B------:R-:W3:Y:S02]  /*46020*/  LDL.LU.64 R26, [R1+0x71c8] ;  /* 0x0071c800011a7983 */ /* 0x000ee40000300a00 */
[----:B------:R-:W3:Y:S02]  /*46030*/  LDL.LU.64 R24, [R1+0x71c0] ;  /* 0x0071c00001187983 */ /* 0x000ee40000300a00 */
        /* <DEDUP_REMOVED lines=8> */
[----:B0-----:R-:W3:Y:S01]  /*460c0*/  LDL.64 R16, [R1+0x100] ;  /* 0x0001000001107983 */ /* 0x001ee20000100a00 */
[C---:B--2---:R-:W-:Y:S03]  /*460d0*/  HMMA.16816.F32.BF16 R24, R20.reuse, R24, R12 ;  /* 0x000000181418723c */ /* 0x044fe6000004180c */
[----:B------:R-:W2:Y:S01]  /*460e0*/  LDL.LU.64 R14, [R1+0x71b0] ;  /* 0x0071b000010e7983 */ /* 0x000ea20000300a00 */
[----:B------:R-:W2:Y:S11]  /*460f0*/  LDL.LU.64 R12, [R1+0x71a8] ;  /* 0x0071a800010c7983 */ /* 0x000eb60000300a00 */
[----:B------:R-:W-:Y:S08]  /*46100*/  @!UPT UIADD3 URZ, URZ, URZ, URZ ;  /* 0x0000003f3f3ff290 */ /* 0x000ff0000fffe03f */
[----:B------:R0:W-:Y:S01]  /*46110*/  STL.64 [R1+0x930], R24 ;  /* 0x0009301801007387 */ /* 0x0001e20000100a00 */
[----:B------:R2:W-:Y:S03]  /*46120*/  STL.64 [R1+0x938], R26 ;  /* 0x0009381a01007387 */ /* 0x0005e60000100a00 */
[----:B0-----:R-:W2:Y:S02]  /*46130*/  LDL.LU.64 R24, [R1+0x71a0] ;  /* 0x0071a00001187983 */ /* 0x001ea40000300a00 */
[C---:B--2---:R-:W-:Y:S02]  /*46140*/  HMMA.16816.F32.BF16 R24, R20.reuse, R24, R12 ;  /* 0x000000181418723c */ /* 0x044fe4000004180c */
[----:B------:R-:W3:Y:S01]  /*46150*/  LDL.LU.64 R14, [R1+0x7198] ;  /* 0x00719800010e7983 */ /* 0x000ee20000300a00 */
[----:B------:R-:W3:Y:S11]  /*46160*/  LDL.LU.64 R12, [R1+0x7190] ;  /* 0x00719000010c7983 */ /* 0x000ef60000300a00 */
[----:B------:R-:W-:Y:S09]  /*46170*/  @!UPT UIADD3 URZ, URZ, URZ, URZ ;  /* 0x0000003f3f3ff290 */ /* 0x000ff2000fffe03f */
[----:B------:R-:W-:Y:S01]  /*46180*/  STL.64 [R1+0x920], R24 ;  /* 0x0009201801007387 */ /* 0x000fe20000100a00 */
[----:B------:R0:W-:Y:S03]  /*46190*/  STL.64 [R1+0x928], R26 ;  /* 0x0009281a01007387 */ /* 0x0001e60000100a00 */
[----:B0-----:R-:W2:Y:S01]  /*461a0*/  LDL.LU.64 R26, [R1+0x7188] ;  /* 0x00718800011a7983 */ /* 0x001ea20000300a00 */
[----:B------:R-:W2:Y:S02]  /*461b0*/  LDL.LU.64 R24, [R1+0x7180] ;  /* 0x0071800001187983 */ /* 0x000ea40000300a00 */
[----:B----4-:R-:W-:Y:S02]  /*461c0*/  IMAD.MOV.U32 R2, RZ, RZ, R4 ;  /* 0x000000ffff027224 */ /* 0x010fe400078e0004 */
[----:B------:R-:W-:Y:S01]  /*461d0*/  IMAD.MOV.U32 R0, RZ, RZ, R5 ;  /* 0x000000ffff007224 */ /* 0x000fe200078e0005 */
[C---:B---3--:R-:W-:Y:S08]  /*461e0*/  HMMA.16816.F32.BF16 R12, R20.reuse, R16, R12 ;  /* 0x00000010140c723c */ /* 0x048ff0000004180c */
[----:B--2---:R-:W-:Y:S11]  /*461f0*/  HMMA.16816.F32.BF16 R24, R20, R4, R24 ;  /* 0x000000041418723c */ /* 0x004ff60000041818 */
[----:B------:R-:W-:Y:S11]  /*46200*/  @!UPT UIADD3 URZ, URZ, URZ, URZ ;  /* 0x0000003f3f3ff290 */ /* 0x000ff6000fffe03f */
[----:B------:R-:W-:Y:S01]  /*46210*/  @!UPT UIADD3 URZ, URZ, URZ, URZ ;  /* 0x0000003f3f3ff290 */ /* 0x000fe2000fffe03f */
[----:B------:R-:W-:Y:S01]  /*46220*/  STL.64 [R1+0x910], R24 ;  /* 0x0009101801007387 */ /* 0x000fe20000100a00 */
[----:B------:R0:W-:Y:S03]  /*46230*/  STL.64 [R1+0x918], R26 ;  /* 0x0009181a01007387 */ /* 0x0001e60000100a00 */
[----:B0-----:R-:W2:Y:S01]  /*46240*/  LDL.LU.64 R26, [R1+0x7178] ;  /* 0x00717800011a7983 */ /* 0x001ea20000300a00 */
[----:B------:R-:W3:Y:S02]  /*46250*/  LDL.LU.64 R4, [R1+0xa20] ;  /* 0x000a200001047983 */ /* 0x000ee40000300a00 */
[----:B------:R-:W3:Y:S02]  /*46260*/  LDL.LU.64 R6, [R1+0xa28] ;  /* 0x000a280001067983 */ /* 0x000ee40000300a00 */
[----:B------:R-:W4:Y:S01]  /*46270*/  LDL.64 R24, [R1+0xe0] ;  /* 0x0000e00001187983 */ /* 0x000f220000100a00 */
[----:B------:R0:W-:Y:S01]  /*46280*/  STL.64 [R1+0x900], R12 ;  /* 0x0009000c01007387 */ /* 0x0001e20000100a00 */
[----:B------:R1:W-:Y:S03]  /*46290*/  STL.64 [R1+0x908], R14 ;  /* 0x0009080e01007387 */ /* 0x0003e60000100a00 */
[----:B0-----:R-:W2:Y:S01]  /*462a0*/  LDL.LU.64 R12, [R1+0x7170] ;  /* 0x00717000010c7983 */ /* 0x001ea20000300a00 */
[----:B-1----:R-:W-:-:S02]  /*462b0*/  IMAD.MOV.U32 R15, RZ, RZ, R16 ;  /* 0x000000ffff0f7224 */ /* 0x002fc400078e0010 */
[----:B------:R-:W-:-:S05]  /*462c0*/  IMAD.MOV.U32 R14, RZ, RZ, R17 ;  /* 0x000000ffff0e7224 */ /* 0x000fca00078e0011 */
[----:B------:R-:W-:Y:S01]  /*462d0*/  STL.64 [R1+0x7100], R14 ;  /* 0x0071000e01007387 */ /* 0x000fe20000100a00 */
[----:B---3--:R-:W-:Y:S03]  /*462e0*/  HMMA.16816.F32.BF16 R4, R20, R8, R4 ;  /* 0x000000081404723c */ /* 0x008fe60000041804 */
[----:B--2---:R0:W-:Y:S02]  /*462f0*/  STL.64 [R1+0x70f8], R12 ;  /* 0x0070f80c01007387 */ /* 0x0041e40000100a00 */
[----:B0-----:R-:W-:Y:S02]  /*46300*/  IMAD.MOV.U32 R12, RZ, RZ, R29 ;  /* 0x000000ffff0c7224 */ /* 0x001fe400078e001d */
[----:B------:R-:W-:-:S05]  /*46310*/  IMAD.MOV.U32 R13, RZ, RZ, R28 ;  /* 0x000000ffff0d7224 */ /* 0x000fca00078e001c */
[----:B------:R0:W-:Y:S01]  /*46320*/  STL.64 [R1+0x7118], R12 ;  /* 0x0071180c01007387 */ /* 0x0001e20000100a00 */
[----:B------:R-:W-:Y:S02]  /*46330*/  IMAD.MOV.U32 R29, RZ, RZ, R8 ;  /* 0x000000ffff1d7224 */ /* 0x000fe400078e0008 */
[----:B------:R-:W-:Y:S02]  /*46340*/  IMAD.MOV.U32 R28, RZ, RZ, R9 ;  /* 0x000000ffff1c7224 */ /* 0x000fe400078e0009 */
[----:B0-----:R-:W-:Y:S02]  /*46350*/  IMAD.MOV.U32 R12, RZ, RZ, R27 ;  /* 0x000000ffff0c7224 */ /* 0x001fe400078e001b */
[----:B------:R-:W-:-:S05]  /*46360*/  IMAD.MOV.U32 R13, RZ, RZ, R26 ;  /* 0x000000ffff0d7224 */ /* 0x000fca00078e001a */
[----:B------:R-:W-:Y:S01]  /*46370*/  STL.64 [R1+0x7130], R12 ;  /* 0x0071300c01007387 */ /* 0x000fe20000100a00 */
[----:B------:R0:W-:Y:S02]  /*46380*/  STL.64 [R1+0x8f0], R4 ;  /* 0x0008f00401007387 */ /* 0x0001e40000100a00 */
[----:B------:R1:W-:Y:S01]  /*46390*/  STL.64 [R1+0x8f8], R6 ;  /* 0x0008f80601007387 */ /* 0x0003e20000100a00 */
[----:B0-----:R-:W4:Y:S01]  /*463a0*/  LDL.LU.64 R4, [R1+0xa10] ;  /* 0x000a100001047983 */ /* 0x001f220000300a00 */
[----:B-1----:R-:W4:Y:S02]  /*463b0*/  LDL.LU.64 R6, [R1+0xa18] ;  /* 0x000a180001067983 */ /* 0x002f240000300a00 */
[----:B------:R-:W-:Y:S02]  /*463c0*/  IMAD.MOV.U32 R12, RZ, RZ, R11 ;  /* 0x000000ffff0c7224 */ /* 0x000fe400078e000b */
[----:B------:R-:W-:Y:S01]  /*463d0*/  IMAD.MOV.U32 R13, RZ, RZ, R10 ;  /* 0x000000ffff0d7224 */ /* 0x000fe200078e000a */
[----:B------:R-:W2:Y:S01]  /*463e0*/  LDL.LU.64 R8, [R1+0x360] ;  /* 0x0003600001087983 */ /* 0x000ea20000300a00 */
[----:B------:R-:W2:Y:S02]  /*463f0*/  LDL.LU.64 R10, [R1+0x368] ;  /* 0x00036800010a7983 */ /* 0x000ea40000300a00 */
[----:B------:R-:W3:Y:S02]  /*46400*/  LDL.LU.64 R16, [R1+0x1ce0] ;  /* 0x001ce00001107983 */ /* 0x000ee40000300a00 */
[----:B------:R-:W2:Y:S02]  /*46410*/  LDL.LU.64 R18, [R1+0x1ce8] ;  /* 0x001ce80001127983 */ /* 0x000ea40000300a00 */
[----:B--2---:R-:W-:Y:S01]  /*46420*/  STL.64 [R1+0x7110], R18 ;  /* 0x0071101201007387 */ /* 0x004fe20000100a00 */
[----:B---3--:R0:W-:Y:S03]  /*46430*/  STL.64 [R1+0x7108], R16 ;  /* 0x0071081001007387 */ /* 0x0081e60000100a00 */
[----:B0-----:R-:W2:Y:S01]  /*46440*/  LDL.LU.64 R16, [R1+0x1cf0] ;  /* 0x001cf00001107983 */ /* 0x001ea20000300a00 */
[----:B------:R-:W3:Y:S01]  /*46450*/  LDL.LU.64 R18, [R1+0x1cf8] ;  /* 0x001cf80001127983 */ /* 0x000ee20000300a00 */
[----:B----4-:R-:W-:Y:S02]  /*46460*/  HMMA.16816.F32.BF16 R4, R20, R24, R4 ;  /* 0x000000181404723c */ /* 0x010fe40000041804 */
[----:B---3--:R-:W-:Y:S01]  /*46470*/  STL.64 [R1+0x7128], R18 ;  /* 0x0071281201007387 */ /* 0x008fe20000100a00 */
[----:B--2---:R0:W-:Y:S03]  /*46480*/  STL.64 [R1+0x7120], R16 ;  /* 0x0071201001007387 */ /* 0x0041e60000100a00 */
[----:B0-----:R-:W2:Y:S01]  /*46490*/  LDL.LU.64 R16, [R1+0x1d00] ;  /* 0x001d000001107983 */ /* 0x001ea20000300a00 */
[----:B------:R-:W3:Y:S03]  /*464a0*/  LDL.LU.64 R18, [R1+0x1d08] ;  /* 0x001d080001127983 */ /* 0x000ee60000300a00 */
[----:B---3--:R-:W-:Y:S01]  /*464b0*/  STL.64 [R1+0x7140], R18 ;  /* 0x0071401201007387 */ /* 0x008fe20000100a00 */
[----:B--2---:R0:W-:Y:S03]  /*464c0*/  STL.64 [R1+0x7138], R16 ;  /* 0x0071381001007387 */ /* 0x0041e60000100a00 */
[----:B0-----:R-:W2:Y:S01]  /*464d0*/  LDL.LU.64 R16, [R1+0x1d10] ;  /* 0x001d100001107983 */ /* 0x001ea20000300a00 */
[----:B------:R-:W2:Y:S08]  /*464e0*/  LDL.LU.64 R18, [R1+0x1d18] ;  /* 0x001d180001127983 */ /* 0x000eb00000300a00 */
[----:B------:R0:W-:Y:S02]  /*464f0*/  STL.64 [R1+0x8e0], R4 ;  /* 0x0008e00401007387 */ /* 0x0001e40000100a00 */
[----:B------:R1:W-:Y:S01]  /*46500*/  STL.64 [R1+0x8e8], R6 ;  /* 0x0008e80601007387 */ /* 0x0003e20000100a00 */
[----:B0-----:R-:W3:Y:S01]  /*46510*/  LDL.LU.64 R4, [R1+0x7168] ;  /* 0x0071680001047983 */ /* 0x001ee20000300a00 */
[----:B-1----:R-:W-:-:S02]  /*46520*/  IMAD.MOV.U32 R7, RZ, RZ, R24 ;  /* 0x000000ffff077224 */ /* 0x002fc400078e0018 */
[----:B------:R-:W-:Y:S02]  /*46530*/  IMAD.MOV.U32 R6, RZ, RZ, R25 ;  /* 0x000000ffff067224 */ /* 0x000fe400078e0019 */
[----:B------:R-:W4:Y:S03]  /*46540*/  LDL.LU.64 R24, [R1+0x7160] ;  /* 0x0071600001187983 */ /* 0x000f260000300a00 */
[----:B------:R-:W-:Y:S01]  /*46550*/  STL.64 [R1+0x70f0], R6 ;  /* 0x0070f00601007387 */ /* 0x000fe20000100a00 */
[----:B----4-:R-:W-:Y:S01]  /*46560*/  HMMA.16816.F32.BF16 R20, R20, R24, R8 ;  /* 0x000000181414723c */ /* 0x010fe20000041808 */
[----:B---3--:R0:W-:Y:S06]  /*46570*/  STL.64 [R1+0x70e8], R4 ;  /* 0x0070e80401007387 */ /* 0x0081ec0000100a00 */
[----:B------:R-:W-:-:S02]  /*46580*/  IMAD.MOV.U32 R11, RZ, RZ, R24 ;  /* 0x000000ffff0b7224 */ /* 0x000fc400078e0018 */
[----:B------:R-:W-:Y:S01]  /*46590*/  IMAD.MOV.U32 R10, RZ, RZ, R25 ;  /* 0x000000ffff0a7224 */ /* 0x000fe200078e0019 */
[----:B0-----:R-:W3:Y:S01]  /*465a0*/  LDL.LU.64 R4, [R1+0x1910] ;  /* 0x0019100001047983 */ /* 0x001ee20000300a00 */
[----:B------:R-:W3:Y:S02]  /*465b0*/  LDL.LU.64 R6, [R1+0x1918] ;  /* 0x0019180001067983 */ /* 0x000ee40000300a00 */
[----:B------:R-:W3:Y:S10]  /*465c0*/  LDL.LU.64 R8, [R1+0x7158] ;  /* 0x0071580001087983 */ /* 0x000ef40000300a00 */
[----:B------:R0:W-:Y:S01]  /*465d0*/  STL.64 [R1+0x250], R20 ;  /* 0x0002501401007387 */ /* 0x0001e20000100a00 */
[----:B------:R1:W-:Y:S02]  /*465e0*/  STL.64 [R1+0x258], R22 ;  /* 0x0002581601007387 */ /* 0x0003e40000100a00 */
[----:B------:R-:W2:Y:S02]  /*465f0*/  LDL.LU.64 R26, [R1+0x7150] ;  /* 0x00715000011a7983 */ /* 0x000ea40000300a00 */
[----:B------:R-:W2:Y:S01]  /*46600*/  LDL.LU.64 R24, [R1+0x7148] ;  /* 0x0071480001187983 */ /* 0x000ea20000300a00 */
[----:B0-----:R-:W4:Y:S01]  /*46610*/  LDL.LU.64 R20, [R1+0x18e0] ;  /* 0x0018e00001147983 */ /* 0x001f220000300a00 */
[----:B-1----:R-:W4:Y:S01]  /*46620*/  LDL.LU.64 R22, [R1+0x18e8] ;  /* 0x0018e80001167983 */ /* 0x002f220000300a00 */
        /* <DEDUP_REMOVED lines=18> */
[----:B------:R-:W-:Y:S01]  /*46750*/  STL.64 [R1+0x7b0], R12 ;  /* 0x0007b00c01007387 */ /* 0x000fe20000100a00 */
[----:B------:R0:W-:Y:S03]  /*46760*/  STL.64 [R1+0x7b8], R14 ;  /* 0x0007b80e01007387 */ /* 0x0001e60000100a00 */
[----:B0-----:R-:W2:Y:S01]  /*46770*/  LDL.LU.64 R14, [R1+0x7100] ;  /* 0x00710000010e7983 */ /* 0x001ea20000300a00 */
[----:B------:R-:W2:Y:S01]  /*46780*/  LDL.LU.64 R12, [R1+0x70f8] ;  /* 0x0070f800010c7983 */ /* 0x000ea20000300a00 */
[C---:B---3--:R-:W-:Y:S08]  /*46790*/  HMMA.16816.F32.BF16 R4, R24.reuse, R8, R4 ;  /* 0x000000081804723c */ /* 0x048ff00000041804 */
[C---:B--2---:R-:W-:Y:S11]  /*467a0*/  HMMA.16816.F32.BF16 R16, R24.reuse, R12, R16 ;  /* 0x0000000c1810723c */ /* 0x044ff60000041810 */
[----:B------:R-:W-:Y:S11]  /*467b0*/  @!UPT UIADD3 URZ, URZ, URZ, URZ ;  /* 0x0000003f3f3ff290 */ /* 0x000ff6000fffe03f */
[----:B------:R-:W-:Y:S01]  /*467c0*/  @!UPT UIADD3 URZ, URZ, URZ, URZ ;  /* 0x0000003f3f3ff290 */ /* 0x000fe2000fffe03f */
[----:B------:R0:W-:Y:S01]  /*467d0*/  STL.64 [R1+0x7a0], R16 ;  /* 0x0007a01001007387 */ /* 0x0001e20000100a00 */
[----:B------:R1:W-:Y:S03]  /*467e0*/  STL.64 [R1+0x7a8], R18 ;  /* 0x0007a81201007387 */ /* 0x0003e60000100a00 */
[----:B0-----:R-:W2:Y:S01]  /*467f0*/  LDL.LU.64 R16, [R1+0x1900] ;  /* 0x0019000001107983 */ /* 0x001ea20000300a00 */
[----:B-1----:R-:W2:Y:S02]  /*46800*/  LDL.LU.64 R18, [R1+0x1908] ;  /* 0x0019080001127983 */ /* 0x002ea40000300a00 */
[----:B------:R-:W-:Y:S02]  /*46810*/  STL.64 [R1+0x790], R4 ;  /* 0x0007900401007387 */ /* 0x000fe40000100a00 */
[----:B------:R0:W-:Y:S02]  /*46820*/  STL.64 [R1+0x798], R6 ;  /* 0x0007980601007387 */ /* 0x0001e40000100a00 */
[----:B0-----:R-:W3:Y:S01]  /*46830*/  LDL.LU.64 R6, [R1+0x70f0] ;  /* 0x0070f00001067983 */ /* 0x001ee20000300a00 */
[----:B------:R-:W4:Y:S02]  /*46840*/  LDL.LU.64 R4, [R1+0x70e8] ;  /* 0x0070e80001047983 */ /* 0x000f240000300a00 */
[----:B------:R-:W-:Y:S02]  /*46850*/  STL [R1+0x7014], R9 ;  /* 0x0070140901007387 */ /* 0x000fe40000100800 */
[----:B------:R-:W-:Y:S01]  /*46860*/  STL [R1+0x70c0], R8 ;  /* 0x0070c00801007387 */ /* 0x000fe20000100800 */
[----:B----4-:R-:W-:Y:S11]  /*46870*/  HMMA.16816.F32.BF16 R20, R24, R4, R20 ;  /* 0x000000041814723c */ /* 0x010ff60000041814 */
[----:B------:R-:W-:Y:S11]  /*46880*/  @!UPT UIADD3 URZ, URZ, URZ, URZ ;  /* 0x0000003f3f3ff290 */ /* 0x000ff6000fffe03f */
[----:B------:R-:W-:Y:S01]  /*46890*/  @!UPT UIADD3 URZ, URZ, URZ, URZ ;  /* 0x0000003f3f3ff290 */ /* 0x000fe2000fffe03f */
[----:B------:R-:W-:Y:S01]  /*468a0*/  STL.64 [R1+0x780], R20 ;  /* 0x0007801401007387 */ /* 0x000fe20000100a00 */
[----:B------:R-:W-:Y:S02]  /*468b0*/  STL.64 [R1+0x788], R22 ;  /* 0x0007881601007387 */ /* 0x000fe40000100a00 */
[----:B------:R-:W0:Y:S02]  /*468c0*/  LDSM.16.MT88.4 R20, [R3+0x100] ;  /* 0x000100000314783b */ /* 0x000e240000004200 */
[----:B0-----:R-:W-:Y:S02]  /*468d0*/  STL.64 [R1+0x6f70], R22 ;  /* 0x006f701601007387 */ /* 0x001fe40000100a00 */
[----:B------:R0:W-:Y:S02]  /*468e0*/  STL.64 [R1+0x6f68], R20 ;  /* 0x006f681401007387 */ /* 0x0001e40000100a00 */
[----:B0-----:R-:W-:Y:S02]  /*468f0*/  IMAD.MOV.U32 R20, RZ, RZ, R11 ;  /* 0x000000ffff147224 */ /* 0x001fe400078e000b */
[----:B------:R-:W-:-:S05]  /*46900*/  IMAD.MOV.U32 R21, RZ, RZ, R10 ;  /* 0x000000ffff157224 */ /* 0x000fca00078e000a */
[----:B------:R3:W-:Y:S01]  /*46910*/  STL.64 [R1+0x7060], R20 ;  /* 0x0070601401007387 */ /* 0x0007e20000100a00 */
[----:B------:R-:W4:Y:S02]  /*46920*/  LDL.LU.64 R8, [R1+0x1770] ;  /* 0x0017700001087983 */ /* 0x000f240000300a00 */
[----:B------:R-:W4:Y:S02]  /*46930*/  LDL.LU.64 R10, [R1+0x1778] ;  /* 0x00177800010a7983 */ /* 0x000f240000300a00 */
[----:B---3--:R-:W-:Y:S02]  /*46940*/  IMAD.MOV.U32 R20, RZ, RZ, R7 ;  /* 0x000000ffff147224 */ /* 0x008fe400078e0007 */
[----:B------:R-:W-:-:S05]  /*46950*/  IMAD.MOV.U32 R21, RZ, RZ, R6 ;  /* 0x000000ffff157224 */ /* 0x000fca00078e0006 */
[----:B------:R0:W-:Y:S04]  /*46960*/  STL.64 [R1+0x7078], R20 ;  /* 0x0070781401007387 */ /* 0x0001e80000100a00 */
[----:B0-----:R-:W2:Y:S02]  /*46970*/  LDL.64 R20, [R1+0x30] ;  /* 0x0000300001147983 */ /* 0x001ea40000100a00 */
[----:B--2---:R-:W-:Y:S01]  /*46980*/  HMMA.16816.F32.BF16 R16, R24, R20, R16 ;  /* 0x000000141810723c */ /* 0x004fe20000041810 */
[----:B------:R-:W-:Y:S02]  /*46990*/  IMAD.MOV.U32 R7, RZ, RZ, R20 ;  /* 0x000000ffff077224 */ /* 0x000fe400078e0014 */
[----:B------:R-:W-:-:S04]  /*469a0*/  IMAD.MOV.U32 R6, RZ, RZ, R21 ;  /* 0x000000ffff067224 */ /* 0x000fc800078e0015 */
[----:B------:R-:W-:Y:S02]  /*469b0*/  IMAD.MOV.U32 R20, RZ, RZ, R29 ;  /* 0x000000ffff147224 */ /* 0x000fe400078e001d */
[----:B------:R-:W-:Y:S11]  /*469c0*/  IMAD.MOV.U32 R21, RZ, RZ, R28 ;  /* 0x000000ffff157224 */ /* 0x000ff600078e001c */
[----:B------:R-:W-:Y:S03]  /*469d0*/  @!UPT UIADD3 URZ, URZ, URZ, URZ ;  /* 0x0000003f3f3ff290 */ /* 0x000fe6000fffe03f */
[----:B------:R-:W-:Y:S01]  /*469e0*/  STL.64 [R1+0xf50], R16 ;  /* 0x000f501001007387 */ /* 0x000fe20000100a00 */
[----:B------:R0:W-:Y:S03]  /*469f0*/  STL.64 [R1+0xf58], R18 ;  /* 0x000f581201007387 */ /* 0x0001e60000100a00 */
[----:B0-----:R-:W2:Y:S01]  /*46a00*/  LDL.LU.64 R18, [R1+0x70e0] ;  /* 0x0070e00001127983 */ /* 0x001ea20000300a00 */
[----:B------:R-:W4:Y:S02]  /*46a10*/  LDL.LU.64 R16, [R1+0x70d8] ;  /* 0x0070d80001107983 */ /* 0x000f240000300a00 */
[----:B------:R-:W-:Y:S02]  /*46a20*/  STL.64 [R1+0x7090], R20 ;  /* 0x0070901401007387 */ /* 0x000fe40000100a00 */
[----:B------:R-:W-:Y:S01]  /*46a30*/  STL.64 [R1+0x7020], R6 ;  /* 0x0070200601007387 */ /* 0x000fe20000100a00 */
[----:B------:R0:W-:Y:S04]  /*46a40*/  STL.64 [R1+0x7018], R4 ;  /* 0x0070180401007387 */ /* 0x0001e80000100a00 */
[----:B0-----:R-:W3:Y:S01]  /*46a50*/  LDL.LU.64 R4, [R1+0x18f0] ;  /* 0x0018f00001047983 */ /* 0x001ee20000300a00 */
[----:B------:R-:W3:Y:S02]  /*46a60*/  LDL.LU.64 R6, [R1+0x18f8] ;  /* 0x0018f80001067983 */ /* 0x000ee40000300a00 */
[----:B--2---:R-:W-:-:S02]  /*46a70*/  IMAD.MOV.U32 R20, RZ, RZ, R19 ;  /* 0x000000ffff147224 */ /* 0x004fc400078e0013 */
[----:B------:R-:W-:-:S07]  /*46a80*/  IMAD.MOV.U32 R21, RZ, RZ, R18 ;  /* 0x000000ffff157224 */ /* 0x000fce00078e0012 */
[C---:B---3--:R-:W-:Y:S11]  /*46a90*/  HMMA.16816.F32.BF16 R4, R24.reuse, R20, R4 ;  /* 0x000000141804723c */ /* 0x048ff60000041804 */
[----:B------:R-:W-:Y:S11]  /*46aa0*/  @!UPT UIADD3 URZ, URZ, URZ, URZ ;  /* 0x0000003f3f3ff290 */ /* 0x000ff6000fffe03f */
[----:B------:R-:W-:Y:S01]  /*46ab0*/  @!UPT UIADD3 URZ, URZ, URZ, URZ ;  /* 0x0000003f3f3ff290 */ /* 0x000fe2000fffe03f */
[----:B------:R0:W-:Y:S01]  /*46ac0*/  STL.64 [R1+0xf40], R4 ;  /* 0x000f400401007387 */ /* 0x0001e20000100a00 */
[----:B------:R-:W-:Y:S03]  /*46ad0*/  STL.64 [R1+0xf48], R6 ;  /* 0x000f480601007387 */ /* 0x000fe60000100a00 */
[----:B0-----:R-:W2:Y:S01]  /*46ae0*/  LDL.64 R4, [R1+0x120] ;  /* 0x0001200001047983 */ /* 0x001ea20000100a00 */
[----:B----4-:R-:W-:Y:S01]  /*46af0*/  HMMA.16816.F32.BF16 R8, R24, R16, R8 ;  /* 0x000000101808723c */ /* 0x010fe20000041808 */
[----:B------:R-:W-:Y:S02]  /*46b00*/  IMAD.MOV.U32 R20, RZ, RZ, R15 ;  /* 0x000000ffff147224 */ /* 0x000fe400078e000f */
[----:B------:R-:W-:Y:S02]  /*46b10*/  IMAD.MOV.U32 R21, RZ, RZ, R14 ;  /* 0x000000ffff157224 */ /* 0x000fe400078e000e */
[----:B------:R-:W-:-:S02]  /*46b20*/  IMAD.MOV.U32 R15, RZ, RZ, R16 ;  /* 0x000000ffff0f7224 */ /* 0x000fc400078e0010 */
[----:B------:R-:W-:Y:S01]  /*46b30*/  IMAD.MOV.U32 R14, RZ, RZ, R17 ;  /* 0x000000ffff0e7224 */ /* 0x000fe200078e0011 */
[----:B--2---:R0:W-:Y:S04]  /*46b40*/  STL.64 [R1+0x70c8], R4 ;  /* 0x0070c80401007387 */ /* 0x0041e80000100a00 */
[----:B0-----:R-:W2:Y:S01]  /*46b50*/  LDL.64 R4, [R1+0x130] ;  /* 0x0001300001047983 */ /* 0x001ea20000100a00 */
[----:B------:R0:W-:Y:S10]  /*46b60*/  STL.64 [R1+0x70a8], R20 ;  /* 0x0070a81401007387 */ /* 0x0001f40000100a00 */
[----:B------:R-:W-:Y:S02]  /*46b70*/  STL.64 [R1+0xf30], R8 ;  /* 0x000f300801007387 */ /* 0x000fe40000100a00 */
[----:B------:R-:W-:Y:S02]  /*46b80*/  STL.64 [R1+0xf38], R10 ;  /* 0x000f380a01007387 */ /* 0x000fe40000100a00 */
[----:B0-----:R-:W-:-:S02]  /*46b90*/  IMAD.MOV.U32 R20, RZ, RZ, R2 ;  /* 0x000000ffff147224 */ /* 0x001fc400078e0002 */
[----:B------:R-:W-:-:S05]  /*46ba0*/  IMAD.MOV.U32 R21, RZ, RZ, R0 ;  /* 0x000000ffff157224 */ /* 0x000fca00078e0000 */
[----:B------:R0:W-:Y:S04]  /*46bb0*/  STL.64 [R1+0x70d0], R20 ;  /* 0x0070d01401007387 */ /* 0x0001e80000100a00 */
        /* <DEDUP_REMOVED lines=9> */
[----:B------:R-:W4:Y:S03]  /*46c50*/  LDL.LU.64 R18, [R1+0x1718] ;  /* 0x0017180001127983 */ /* 0x000f260000300a00 */
[----:B----4-:R-:W-:Y:S01]  /*46c60*/  STL.64 [R1+0x7088], R18 ;  /* 0x0070881201007387 */ /* 0x010fe20000100a00 */
[----:B--2---:R0:W-:Y:S03]  /*46c70*/  STL.64 [R1+0x7080], R16 ;  /* 0x0070801001007387 */ /* 0x0041e60000100a00 */
[----:B0-----:R-:W2:Y:S01]  /*46c80*/  LDL.LU.64 R16, [R1+0x1720] ;  /* 0x0017200001107983 */ /* 0x001ea20000300a00 */
[----:B------:R-:W4:Y:S03]  /*46c90*/  LDL.LU.64 R18, [R1+0x1728] ;  /* 0x0017280001127983 */ /* 0x000f260000300a00 */
[----:B----4-:R-:W-:Y:S01]  /*46ca0*/  STL.64 [R1+0x70a0], R18 ;  /* 0x0070a01201007387 */ /* 0x010fe20000100a00 */
[----:B--2---:R0:W-:Y:S03]  /*46cb0*/  STL.64 [R1+0x7098], R16 ;  /* 0x0070981001007387 */ /* 0x0041e60000100a00 */
[----:B0-----:R-:W2:Y:S01]  /*46cc0*/  LDL.LU.64 R16, [R1+0x1730] ;  /* 0x0017300001107983 */ /* 0x001ea20000300a00 */
[----:B------:R-:W4:Y:S01]  /*46cd0*/  LDL.LU.64 R18, [R1+0x1738] ;  /* 0x0017380001127983 */ /* 0x000f220000300a00 */
[----:B------:R-:W-:Y:S02]  /*46ce0*/  HMMA.16816.F32.BF16 R20, R24, R4, R20 ;  /* 0x000000041814723c */ /* 0x000fe40000041814 */
[----:B----4-:R-:W-:Y:S01]  /*46cf0*/  STL.64 [R1+0x70b8], R18 ;  /* 0x0070b81201007387 */ /* 0x010fe20000100a00 */
[----:B--2---:R0:W-:Y:S03]  /*46d00*/  STL.64 [R1+0x70b0], R16 ;  /* 0x0070b01001007387 */ /* 0x0041e60000100a00 */
[----:B0-----:R-:W2:Y:S01]  /*46d10*/  LDL.LU.64 R16, [R1+0x1740] ;  /* 0x0017400001107983 */ /* 0x001ea20000300a00 */
[----:B------:R-:W2:Y:S02]  /*46d20*/  LDL.LU.64 R18, [R1+0x1748] ;  /* 0x0017480001127983 */ /* 0x000ea40000300a00 */
[----:B------:R-:W-:Y:S02]  /*46d30*/  STL.64 [R1+0x7030], R14 ;  /* 0x0070300e01007387 */ /* 0x000fe40000100a00 */
[----:B------:R0:W-:Y:S02]  /*46d40*/  STL.64 [R1+0x7028], R12 ;  /* 0x0070280c01007387 */ /* 0x0001e40000100a00 */
[----:B0-----:R-:W4:Y:S01]  /*46d50*/  LDL.64 R12, [R1+0x10] ;  /* 0x00001000010c7983 */ /* 0x001f220000100a00 */
[----:B------:R-:W-:-:S02]  /*46d60*/  IMAD.MOV.U32 R29, RZ, RZ, R4 ;  /* 0x000000ffff1d7224 */ /* 0x000fc400078e0004 */
[----:B------:R-:W-:Y:S01]  /*46d70*/  IMAD.MOV.U32 R28, RZ, RZ, R5 ;  /* 0x000000ffff1c7224 */ /* 0x000fe200078e0005 */
[----:B----4-:R0:W-:Y:S04]  /*46d80*/  STL.64 [R1+0x7038], R12 ;  /* 0x0070380c01007387 */ /* 0x0101e80000100a00 */
[----:B0-----:R-:W4:Y:S02]  /*46d90*/  LDL.64 R12, [R1+0x20] ;  /* 0x00002000010c7983 */ /* 0x001f240000100a00 */
[----:B------:R0:W-:Y:S02]  /*46da0*/  STL.64 [R1+0xf20], R20 ;  /* 0x000f201401007387 */ /* 0x0001e40000100a00 */
[----:B------:R-:W-:Y:S01]  /*46db0*/  STL.64 [R1+0xf28], R22 ;  /* 0x000f281601007387 */ /* 0x000fe20000100a00 */
[----:B0-----:R-:W2:Y:S01]  /*46dc0*/  LDL.LU.64 R20, [R1+0x70d0] ;  /* 0x0070d00001147983 */ /* 0x001ea20000300a00 */
[----:B------:R-:W3:Y:S02]  /*46dd0*/  LDL.LU.64 R4, [R1+0x70c8] ;  /* 0x0070c80001047983 */ /* 0x000ee40000300a00 */
[C---:B---3--:R-:W-:Y:S11]  /*46de0*/  HMMA.16816.F32.BF16 R8, R24.reuse, R4, R8 ;  /* 0x000000041808723c */ /* 0x048ff60000041808 */
[----:B------:R-:W-:Y:S11]  /*46df0*/  @!UPT UIADD3 URZ, URZ, URZ, URZ ;  /* 0x0000003f3f3ff290 */ /* 0x000ff6000fffe03f */
[----:B------:R-:W-:Y:S01]  /*46e00*/  @!UPT UIADD3 URZ, URZ, URZ, URZ ;  /* 0x0000003f3f3ff290 */ /* 0x000fe2000fffe03f */
[----:B------:R0:W-:Y:S01]  /*46e10*/  STL.64 [R1+0xf10], R8 ;  /* 0x000f100801007387 */ /* 0x0001e20000100a00 */
[----:B------:R1:W-:Y:S03]  /*46e20*/  STL.64 [R1+0xf18], R10 ;  /* 0x000f180a01007387 */ /* 0x0003e60000100a00 */
[----:B0-----:R-:W3:Y:S01]  /*46e30*/  LDL.LU R8, [R1+0x70c0] ;  /* 0x0070c00001087983 */ /* 0x001ee20000300800 */
[----:B--2---:R-:W-:Y:S01]  /*46e40*/  HMMA.16816.F32.BF16 R20, R24, R20, R16 ;  /* 0x000000141814723c */ /* 0x004fe20000041810 */
[----:B-1----:R-:W-:Y:S02]  /*46e50*/  IMAD.MOV.U32 R10, RZ, RZ, R5 ;  /* 0x000000ffff0a7224 */ /* 0x002fe400078e0005 */
[----:B------:R-:W-:-:S03]  /*46e60*/  IMAD.MOV.U32 R9, RZ, RZ, R4 ;  /* 0x000000ffff097224 */ /* 0x000fc600078e0004 */
[----:B------:R-:W-:Y:S04]  /*46e70*/  STL [R1+0x7048], R10 ;  /* 0x0070480a01007387 */ /* 0x000fe80000100800 */
[----:B---3--:R0:W-:Y:S04]  /*46e80*/  STL.64 [R1+0x7040], R8 ;  /* 0x0070400801007387 */ /* 0x0081e80000100a00 */
[----:B0-----:R-:W2:Y:S01]  /*46e90*/  LDL.LU.64 R8, [R1+0x1c10] ;  /* 0x001c100001087983 */ /* 0x001ea20000300a00 */
[----:B------:R-:W2:Y:S02]  /*46ea0*/  LDL.LU.64 R10, [R1+0x1c18] ;  /* 0x001c1800010a7983 */ /* 0x000ea40000300a00 */
[----:B------:R-:W3:Y:S02]  /*46eb0*/  LDL.LU.64 R4, [R1+0x1bf0] ;  /* 0x001bf00001047983 */ /* 0x000ee40000300a00 */
[----:B------:R-:W3:Y:S01]  /*46ec0*/  LDL.LU.64 R6, [R1+0x1bf8] ;  /* 0x001bf80001067983 */ /* 0x000ee20000300a00 */
[----:B------:R-:W2:Y:S01]  /*46ed0*/  LDL.LU.64 R18, [R1+0x70b8] ;  /* 0x0070b80001127983 */ /* 0x000ea20000300a00 */
[----:B------:R-:W2:Y:S02]  /*46ee0*/  LDL.LU.64 R16, [R1+0x70b0] ;  /* 0x0070b00001107983 */ /* 0x000ea40000300a00 */
[----:B------:R0:W-:Y:S02]  /*46ef0*/  STL.64 [R1+0xf00], R20 ;  /* 0x000f001401007387 */ /* 0x0001e40000100a00 */
[----:B------:R2:W-:Y:S01]  /*46f00*/  STL.64 [R1+0xf08], R22 ;  /* 0x000f081601007387 */ /* 0x0005e20000100a00 */
        /* <DEDUP_REMOVED lines=20> */
[----:B------:R-:W-:Y:S03]  /*47050*/  STL.64 [R1+0xed8], R22 ;  /* 0x000ed81601007387 */ /* 0x000fe60000100a00 */
[----:B0-----:R-:W2:Y:S02]  /*47060*/  LDL.LU.64 R20, [R1+0x7060] ;  /* 0x0070600001147983 */ /* 0x001ea40000300a00 */
[----:B--2---:R-:W-:Y:S02]  /*47070*/  HMMA.16816.F32.BF16 R24, R24, R20, R16 ;  /* 0x000000141818723c */ /* 0x004fe40000041810 */
[----:B------:R-:W2:Y:S01]  /*47080*/  LDL.LU.64 R18, [R1+0x7058] ;  /* 0x0070580001127983 */ /* 0x000ea20000300a00 */
[----:B------:R-:W2:Y:S02]  /*47090*/  LDL.LU.64 R16, [R1+0x7050] ;  /* 0x0070500001107983 */ /* 0x000ea40000300a00 */
[----:B----4-:R-:W-:-:S02]  /*470a0*/  IMAD.MOV.U32 R2, RZ, RZ, R12 ;  /* 0x000000ffff027224 */ /* 0x010fc400078e000c */
[----:B------:R-:W-:Y:S11]  /*470b0*/  IMAD.MOV.U32 R0, RZ, RZ, R13 ;  /* 0x000000ffff007224 */ /* 0x000ff600078e000d */
[----:B------:R-:W-:Y:S05]  /*470c0*/  @!UPT UIADD3 URZ, URZ, URZ, URZ ;  /* 0x0000003f3f3ff290 */ /* 0x000fea000fffe03f */
[----:B------:R0:W-:Y:S01]  /*470d0*/  STL.64 [R1+0x770], R24 ;  /* 0x0007701801007387 */ /* 0x0001e20000100a00 */
[----:B------:R1:W-:Y:S03]  /*470e0*/  STL.64 [R1+0x778], R26 ;  /* 0x0007781a01007387 */ /* 0x0003e60000100a00 */
[----:B0-----:R-:W4:Y:S01]  /*470f0*/  LDL.LU.64 R24, [R1+0x1be0] ;  /* 0x001be00001187983 */ /* 0x001f220000300a00 */
[----:B-1----:R-:W4:Y:S02]  /*47100*/  LDL.LU.64 R26, [R1+0x1be8] ;  /* 0x001be800011a7983 */ /* 0x002f240000300a00 */
[----:B------:R0:W-:Y:S02]  /*47110*/  STL.64 [R1+0x6f88], R20 ;  /* 0x006f881401007387 */ /* 0x0001e40000100a00 */
[----:B0-----:R-:W3:Y:S01]  /*47120*/  LDL.LU.64 R20, [R1+0x1c00] ;  /* 0x001c000001147983 */ /* 0x001ee20000300a00 */
[----:B------:R-:W3:Y:S01]  /*47130*/  LDL.LU.64 R22, [R1+0x1c08] ;  /* 0x001c080001167983 */ /* 0x000ee20000300a00 */
[C---:B--2---:R-:W-:Y:S11]  /*47140*/  HMMA.16816.F32.BF16 R8, R16.reuse, R12, R8 ;  /* 0x0000000c1008723c */ /* 0x044ff60000041808 */
[----:B------:R-:W-:Y:S11]  /*47150*/  @!UPT UIADD3 URZ, URZ, URZ, URZ ;  /* 0x0000003f3f3ff290 */ /* 0x000ff6000fffe03f */
[----:B------:R-:W-:Y:S01]  /*47160*/  @!UPT UIADD3 URZ, URZ, URZ, URZ ;  /* 0x0000003f3f3ff290 */ /* 0x000fe2000fffe03f */
[----:B------:R-:W-:Y:S01]  /*47170*/  STL.64 [R1+0x5f0], R8 ;  /* 0x0005f00801007387 */ /* 0x000fe20000100a00 */
[----:B------:R0:W-:Y:S03]  /*47180*/  STL.64 [R1+0x5f8], R10 ;  /* 0x0005f80a01007387 */ /* 0x0001e60000100a00 */
[----:B0-----:R-:W2:Y:S01]  /*47190*/  LDL.LU R10, [R1+0x7048] ;  /* 0x00704800010a7983 */ /* 0x001ea20000300800 */
[----:B------:R-:W2:Y:S02]  /*471a0*/  LDL.LU.64 R8, [R1+0x7040] ;  /* 0x0070400001087983 */ /* 0x000ea40000300a00 */
[----:B------:R-:W3:Y:S02]  /*471b0*/  LDL.LU.64 R12, [R1+0x7038] ;  /* 0x00703800010c7983 */ /* 0x000ee40000300a00 */
[C---:B---3--:R-:W-:Y:S11]  /*471c0*/  HMMA.16816.F32.BF16 R20, R16.reuse, R12, R20 ;  /* 0x0000000c1014723c */ /* 0x048ff60000041814 */
[----:B------:R-:W-:Y:S11]  /*471d0*/  @!UPT UIADD3 URZ, URZ, URZ, URZ ;  /* 0x0000003f3f3ff290 */ /* 0x000ff6000fffe03f */
[----:B------:R-:W-:Y:S01]  /*471e0*/  @!UPT UIADD3 URZ, URZ, URZ, URZ ;  /* 0x0000003f3f3ff290 */ /* 0x000fe2000fffe03f */
[----:B------:R0:W-:Y:S01]  /*471f0*/  STL.64 [R1+0x5e0], R20 ;  /* 0x0005e01401007387 */ /* 0x0001e20000100a00 */
[----:B------:R-:W-:Y:S02]  /*47200*/  STL.64 [R1+0x5e8], R22 ;  /* 0x0005e81601007387 */ /* 0x000fe40000100a00 */
[----:B------:R-:W3:Y:S02]  /*47210*/  LDL.LU.64 R14, [R1+0x7030] ;  /* 0x00703000010e7983 */ /* 0x000ee40000300a00 */
[----:B0-----:R-:W-:Y:S02]  /*47220*/  IMAD.MOV.U32 R21, RZ, RZ, R12 ;  /* 0x000000ffff157224 */ /* 0x001fe400078e000c */
[----:B------:R-:W-:Y:S02]  /*47230*/  IMAD.MOV.U32 R20, RZ, RZ, R13 ;  /* 0x000000ffff147224 */ /* 0x000fe400078e000d */
[----:B------:R-:W4:Y:S03]  /*47240*/  LDL.LU.64 R12, [R1+0x7028] ;  /* 0x00702800010c7983 */ /* 0x000f260000300a00 */
[----:B------:R0:W-:Y:S02]  /*47250*/  STL.64 [R1+0x6ff0], R20 ;  /* 0x006ff01401007387 */ /* 0x0001e40000100a00 */
[----:B0-----:R-:W2:Y:S02]  /*47260*/  LDL.64 R20, [R1] ;  /* 0x0000000001147983 */ /* 0x001ea40000100a00 */
[----:B--2---:R-:W-:Y:S01]  /*47270*/  HMMA.16816.F32.BF16 R4, R16, R20, R4 ;  /* 0x000000141004723c */ /* 0x004fe20000041804 */
[----:B------:R-:W-:-:S07]  /*47280*/  IMAD.MOV.U32 R11, RZ, RZ, R21 ;  /* 0x000000ffff0b7224 */ /* 0x000fce00078e0015 */
[----:B----4-:R-:W-:Y:S11]  /*47290*/  HMMA.16816.F32.BF16 R20, R16, R12, R24 ;  /* 0x0000000c1014723c */ /* 0x010ff60000041818 */
[----:B------:R-:W-:Y:S04]  /*472a0*/  @!UPT UIADD3 URZ, URZ, URZ, URZ ;  /* 0x0000003f3f3ff290 */ /* 0x000fe8000fffe03f */
[----:B------:R-:W-:Y:S01]  /*472b0*/  STL.64 [R1+0x5d0], R4 ;  /* 0x0005d00401007387 */ /* 0x000fe20000100a00 */
[----:B------:R0:W-:Y:S03]  /*472c0*/  STL.64 [R1+0x5d8], R6 ;  /* 0x0005d80601007387 */ /* 0x0001e60000100a00 */
[----:B0-----:R-:W2:Y:S01]  /*472d0*/  LDL.LU.64 R6, [R1+0x7020] ;  /* 0x0070200001067983 */ /* 0x001ea20000300a00 */
[----:B------:R-:W4:Y:S02]  /*472e0*/  LDL.LU.64 R4, [R1+0x7018] ;  /* 0x0070180001047983 */ /* 0x000f240000300a00 */
[----:B------:R-:W2:Y:S02]  /*472f0*/  LDL.LU.64 R24, [R1+0x740] ;  /* 0x0007400001187983 */ /* 0x000ea40000300a00 */
[----:B------:R-:W2:Y:S01]  /*47300*/  LDL.LU.64 R26, [R1+0x748] ;  /* 0x00074800011a7983 */ /* 0x000ea20000300a00 */
[----:B------:R0:W-:Y:S01]  /*47310*/  STL.64 [R1+0x5c0], R20 ;  /* 0x0005c01401007387 */ /* 0x0001e20000100a00 */
[----:B------:R1:W-:Y:S03]  /*47320*/  STL.64 [R1+0x5c8], R22 ;  /* 0x0005c81601007387 */ /* 0x0003e60000100a00 */
[----:B0-----:R-:W4:Y:S01]  /*47330*/  LDL.LU.64 R20, [R1+0x730] ;  /* 0x0007300001147983 */ /* 0x001f220000300a00 */
[----:B-1----:R-:W4:Y:S02]  /*47340*/  LDL.LU.64 R22, [R1+0x738] ;  /* 0x0007380001167983 */ /* 0x002f240000300a00 */
[----:B------:R0:W-:Y:S02]  /*47350*/  STL.64 [R1+0x6f28], R12 ;  /* 0x006f280c01007387 */ /* 0x0001e40000100a00 */
[----:B0-----:R-:W-:-:S02]  /*47360*/  IMAD.MOV.U32 R12, RZ, RZ, R9 ;  /* 0x000000ffff0c7224 */ /* 0x001fc400078e0009 */
[----:B------:R-:W2:Y:S01]  /*47370*/  LDL.LU R9, [R1+0x7014] ;  /* 0x0070140001097983 */ /* 0x000ea20000300800 */
[----:B------:R-:W-:Y:S02]  /*47380*/  IMAD.MOV.U32 R13, RZ, RZ, R10 ;  /* 0x000000ffff0d7224 */ /* 0x000fe400078e000a */
[----:B------:R-:W4:Y:S03]  /*47390*/  LDL.LU R10, [R1+0x7010] ;  /* 0x00701000010a7983 */ /* 0x000f260000300800 */
[----:B------:R0:W-:Y:S02]  /*473a0*/  STL.64 [R1+0x6fb8], R12 ;  /* 0x006fb80c01007387 */ /* 0x0001e40000100a00 */
[----:B0-----:R-:W-:Y:S02]  /*473b0*/  IMAD.MOV.U32 R12, RZ, RZ, R29 ;  /* 0x000000ffff0c7224 */ /* 0x001fe400078e001d */
[----:B------:R-:W-:-:S05]  /*473c0*/  IMAD.MOV.U32 R13, RZ, RZ, R28 ;  /* 0x000000ffff0d7224 */ /* 0x000fca00078e001c */
[----:B------:R3:W-:Y:S02]  /*473d0*/  STL.64 [R1+0x6fd0], R12 ;  /* 0x006fd00c01007387 */ /* 0x0007e40000100a00 */
[----:B---3--:R-:W-:Y:S02]  /*473e0*/  IMAD.MOV.U32 R12, RZ, RZ, R15 ;  /* 0x000000ffff0c7224 */ /* 0x008fe400078e000f */
[----:B------:R-:W-:-:S05]  /*473f0*/  IMAD.MOV.U32 R13, RZ, RZ, R14 ;  /* 0x000000ffff0d7224 */ /* 0x000fca00078e000e */
[----:B------:R0:W-:Y:S04]  /*47400*/  STL.64 [R1+0x6fe8], R12 ;  /* 0x006fe80c01007387 */ /* 0x0001e80000100a00 */
[----:B0-----:R-:W3:Y:S01]  /*47410*/  LDL.64 R12, [R1+0x150] ;  /* 0x00015000010c7983 */ /* 0x001ee20000100a00 */
[C---:B--2---:R-:W-:Y:S03]  /*47420*/  HMMA.16816.F32.BF16 R24, R16.reuse, R8, R24 ;  /* 0x000000081018723c */ /* 0x044fe60000041818 */
[----:B---3--:R-:W-:Y:S01]  /*47430*/  STL.64 [R1+0x6ff8], R12 ;  /* 0x006ff80c01007387 */ /* 0x008fe20000100a00 */
[----:B----4-:R-:W-:Y:S02]  /*47440*/  STL [R1+0x6f38], R10 ;  /* 0x006f380a01007387 */ /* 0x010fe40000100800 */
[----:B------:R-:W-:Y:S11]  /*47450*/  STL.64 [R1+0x6f30], R8 ;  /* 0x006f300801007387 */ /* 0x000ff60000100a00 */
[----:B------:R-:W-:Y:S06]  /*47460*/  @!UPT UIADD3 URZ, URZ, URZ, URZ ;  /* 0x0000003f3f3ff290 */ /* 0x000fec000fffe03f */
[----:B------:R-:W-:Y:S01]  /*47470*/  STL.64 [R1+0x5b0], R24 ;  /* 0x0005b01801007387 */ /* 0x000fe20000100a00 */
[----:B------:R-:W-:Y:S01]  /*47480*/  STL.64 [R1+0x5b8], R26 ;  /* 0x0005b81a01007387 */ /* 0x000fe20000100a00 */
[----:B------:R0:W-:Y:S02]  /*47490*/  STL [R1+0x6fb0], R11 ;  /* 0x006fb00b01007387 */ /* 0x0001e40000100800 */
[----:B------:R-:W1:Y:S01]  /*474a0*/  LDSM.16.MT88.4 R24, [R3+0x180] ;  /* 0x000180000318783b */ /* 0x000e620000004200 */
[----:B0-----:R-:W-:Y:S01]  /*474b0*/  HMMA.16816.F32.BF16 R8, R16, R4, R20 ;  /* 0x000000041008723c */ /* 0x001fe20000041814 */
[----:B------:R-:W2:Y:S02]  /*474c0*/  LDL.LU.64 R20, [R1+0x1570] ;  /* 0x0015700001147983 */ /* 0x000ea40000300a00 */
[----:B------:R-:W3:Y:S11]  /*474d0*/  LDL.LU.64 R22, [R1+0x1578] ;  /* 0x0015780001167983 */ /* 0x000ef60000300a00 */
[----:B------:R-:W-:Y:S09]  /*474e0*/  @!UPT UIADD3 URZ, URZ, URZ, URZ ;  /* 0x0000003f3f3ff290 */ /* 0x000ff2000fffe03f */
[----:B------:R-:W-:Y:S01]  /*474f0*/  STL.64 [R1+0x5a0], R8 ;  /* 0x0005a00801007387 */ /* 0x000fe20000100a00 */
[----:B------:R-:W-:Y:S03]  /*47500*/  STL.64 [R1+0x5a8], R10 ;  /* 0x0005a80a01007387 */ /* 0x000fe60000100a00 */
        /* <DEDUP_REMOVED lines=9> */
[----:B------:R-:W4:Y:S02]  /*475a0*/  LDL.LU.64 R10, [R1+0x1558] ;  /* 0x00155800010a7983 */ /* 0x000f240000300a00 */
[----:B------:R-:W-:-:S02]  /*475b0*/  IMAD.MOV.U32 R12, RZ, RZ, R7 ;  /* 0x000000ffff0c7224 */ /* 0x000fc400078e0007 */
[----:B------:R-:W-:-:S07]  /*475c0*/  IMAD.MOV.U32 R13, RZ, RZ, R6 ;  /* 0x000000ffff0d7224 */ /* 0x000fce00078e0006 */
[C---:B--2---:R-:W-:Y:S01]  /*475d0*/  HMMA.16816.F32.BF16 R12, R16.reuse, R12, R20 ;  /* 0x0000000c100c723c */ /* 0x044fe20000041814 */
[----:B----4-:R-:W-:Y:S01]  /*475e0*/  STL.64 [R1+0x6fe0], R10 ;  /* 0x006fe00a01007387 */ /* 0x010fe20000100a00 */
[----:B---3--:R0:W-:Y:S03]  /*475f0*/  STL.64 [R1+0x6fd8], R8 ;  /* 0x006fd80801007387 */ /* 0x0081e60000100a00 */
[----:B0-----:R-:W2:Y:S01]  /*47600*/  LDL.LU.64 R8, [R1+0x1560] ;  /* 0x0015600001087983 */ /* 0x001ea20000300a00 */
[----:B------:R-:W2:Y:S02]  /*47610*/  LDL.LU.64 R10, [R1+0x1568] ;  /* 0x00156800010a7983 */ /* 0x000ea40000300a00 */
[----:B------:R0:W-:Y:S02]  /*47620*/  STL.64 [R1+0x6fa8], R4 ;  /* 0x006fa80401007387 */ /* 0x0001e40000100a00 */
[----:B0-----:R-:W3:Y:S01]  /*47630*/  LDL.LU.64 R4, [R1+0x1530] ;  /* 0x0015300001047983 */ /* 0x001ee20000300a00 */
[----:B------:R-:W3:Y:S02]  /*47640*/  LDL.LU.64 R6, [R1+0x1538] ;  /* 0x0015380001067983 */ /* 0x000ee40000300a00 */
[----:B-1----:R-:W-:Y:S02]  /*47650*/  STL.64 [R1+0x6e98], R26 ;  /* 0x006e981a01007387 */ /* 0x002fe40000100a00 */
[----:B------:R0:W-:Y:S02]  /*47660*/  STL.64 [R1+0x6e90], R24 ;  /* 0x006e901801007387 */ /* 0x0001e40000100a00 */
[----:B0-----:R-:W4:Y:S04]  /*47670*/  LDL.64 R24, [R1+0xf0] ;  /* 0x0000f00001187983 */ /* 0x001f280000100a00 */
[----:B----4-:R0:W-:Y:S04]  /*47680*/  STL.64 [R1+0x6fa0], R24 ;  /* 0x006fa01801007387 */ /* 0x0101e80000100a00 */
[----:B0-----:R-:W3:Y:S01]  /*47690*/  LDL.64 R24, [R1+0x110] ;  /* 0x0001100001187983 */ /* 0x001ee20000100a00 */
[----:B------:R-:W4:Y:S02]  /*476a0*/  LDL.LU.64 R22, [R1+0x7008] ;  /* 0x0070080001167983 */ /* 0x000f240000300a00 */
[----:B------:R-:W4:Y:S02]  /*476b0*/  LDL.LU.64 R20, [R1+0x7000] ;  /* 0x0070000001147983 */ /* 0x000f240000300a00 */
[----:B------:R0:W-:Y:S01]  /*476c0*/  STL.64 [R1+0xd20], R12 ;  /* 0x000d200c01007387 */ /* 0x0001e20000100a00 */
[----:B------:R-:W-:Y:S04]  /*476d0*/  STL.64 [R1+0xd28], R14 ;  /* 0x000d280e01007387 */ /* 0x000fe80000100a00 */
[----:B0-----:R-:W4:Y:S01]  /*476e0*/  LDL.LU.64 R12, [R1+0x6ff8] ;  /* 0x006ff800010c7983 */ /* 0x001f220000300a00 */
[----:B------:R-:W2:Y:S01]  /*476f0*/  LDL R28, [R1+0x1dc8] ;  /* 0x001dc800011c7983 */ /* 0x000ea20000100800 */
[C---:B----4-:R-:W-:Y:S01]  /*47700*/  HMMA.16816.F32.BF16 R20, R16.reuse, R12, R20 ;  /* 0x0000000c1014723c */ /* 0x050fe20000041814 */
[----:B------:R-:W-:Y:S11]  /*47710*/  IMAD.MOV.U32 R3, RZ, RZ, R13 ;  /* 0x000000ffff037224 */ /* 0x000ff600078e000d */
[----:B------:R-:W-:Y:S11]  /*47720*/  @!UPT UIADD3 URZ, URZ, URZ, URZ ;  /* 0x0000003f3f3ff290 */ /* 0x000ff6000fffe03f */
[----:B------:R0:W-:Y:S01]  /*47730*/  STL.64 [R1+0xd10], R20 ;  /* 0x000d101401007387 */ /* 0x0001e20000100a00 */
[----:B------:R1:W-:Y:S03]  /*47740*/  STL.64 [R1+0xd18], R22 ;  /* 0x000d181601007387 */ /* 0x0003e60000100a00 */
[----:B0-----:R-:W4:Y:S01]  /*47750*/  LDL.LU.64 R20, [R1+0x6ff0] ;  /* 0x006ff00001147983 */ /* 0x001f220000300a00 */
[----:B-1----:R-:W-:Y:S02]  /*47760*/  IMAD.MOV.U32 R22, RZ, RZ, R12 ;  /* 0x000000ffff167224 */ /* 0x002fe400078e000c */
        /* <DEDUP_REMOVED lines=16> */
[----:B--2---:R-:W-:Y:S01]  /*47870*/  HMMA.16816.F32.BF16 R12, R16, R12, R8 ;  /* 0x0000000c100c723c */ /* 0x004fe20000041808 */
[----:B------:R-:W2:Y:S06]  /*47880*/  LDL.LU R11, [R1+0x6fb0] ;  /* 0x006fb000010b7983 */ /* 0x000eac0000300800 */
[----:B----4-:R-:W-:-:S02]  /*47890*/  IMAD.MOV.U32 R8, RZ, RZ, R21 ;  /* 0x000000ffff087224 */ /* 0x010fc400078e0015 */
[----:B------:R-:W-:Y:S11]  /*478a0*/  IMAD.MOV.U32 R9, RZ, RZ, R20 ;  /* 0x000000ffff097224 */ /* 0x000ff600078e0014 */
[----:B------:R-:W-:Y:S03]  /*478b0*/  @!UPT UIADD3 URZ, URZ, URZ, URZ ;  /* 0x0000003f3f3ff290 */ /* 0x000fe6000fffe03f */
[----:B------:R0:W-:Y:S01]  /*478c0*/  STL.64 [R1+0xce0], R12 ;  /* 0x000ce00c01007387 */ /* 0x0001e20000100a00 */
[----:B------:R1:W-:Y:S03]  /*478d0*/  STL.64 [R1+0xce8], R14 ;  /* 0x000ce80e01007387 */ /* 0x0003e60000100a00 */
[----:B0-----:R-:W3:Y:S01]  /*478e0*/  LDL.LU.64 R12, [R1+0x1510] ;  /* 0x00151000010c7983 */ /* 0x001ee20000300a00 */
[----:B-1----:R-:W3:Y:S02]  /*478f0*/  LDL.LU.64 R14, [R1+0x1518] ;  /* 0x00151800010e7983 */ /* 0x002ee40000300a00 */
[----:B------:R-:W-:Y:S02]  /*47900*/  STL.64 [R1+0x6f50], R8 ;  /* 0x006f500801007387 */ /* 0x000fe40000100a00 */
[----:B------:R0:W-:Y:S01]  /*47910*/  STL.64 [R1+0xcd0], R4 ;  /* 0x000cd00401007387 */ /* 0x0001e20000100a00 */
[----:B------:R1:W-:Y:S04]  /*47920*/  STL.64 [R1+0xcd8], R6 ;  /* 0x000cd80601007387 */ /* 0x0003e80000100a00 */
[----:B0-----:R-:W4:Y:S01]  /*47930*/  LDL.LU.64 R4, [R1+0x6fa8] ;  /* 0x006fa80001047983 */ /* 0x001f220000300a00 */
[----:B------:R-:W-:-:S02]  /*47940*/  IMAD.MOV.U32 R8, RZ, RZ, R2 ;  /* 0x000000ffff087224 */ /* 0x000fc400078e0002 */
[----:B------:R-:W-:Y:S02]  /*47950*/  IMAD.MOV.U32 R9, RZ, RZ, R0 ;  /* 0x000000ffff097224 */ /* 0x000fe400078e0000 */
[----:B-1----:R-:W-:Y:S02]  /*47960*/  IMAD.MOV.U32 R7, RZ, RZ, R24 ;  /* 0x000000ffff077224 */ /* 0x002fe400078e0018 */
[----:B------:R-:W-:Y:S02]  /*47970*/  IMAD.MOV.U32 R6, RZ, RZ, R25 ;  /* 0x000000ffff067224 */ /* 0x000fe400078e0019 */
[----:B------:R-:W3:Y:S01]  /*47980*/  LDL.LU.64 R24, [R1+0x6fa0] ;  /* 0x006fa00001187983 */ /* 0x000ee20000300a00 */
[----:B------:R-:W3:Y:S03]  /*47990*/  LDL.64 R20, [R1+0xe0] ;  /* 0x0000e00001147983 */ /* 0x000ee60000100a00 */
[----:B--2---:R-:W-:Y:S01]  /*479a0*/  STL [R1+0x6f80], R11 ;  /* 0x006f800b01007387 */ /* 0x004fe20000100800 */
[----:B------:R0:W-:Y:S03]  /*479b0*/  STL.64 [R1+0x6f78], R8 ;  /* 0x006f780801007387 */ /* 0x0001e60000100a00 */
[----:B0-----:R-:W2:Y:S01]  /*479c0*/  LDL.64 R8, [R1+0x100] ;  /* 0x0001000001087983 */ /* 0x001ea20000100a00 */
[----:B------:R-:W-:Y:S03]  /*479d0*/  STL.64 [R1+0x6f20], R6 ;  /* 0x006f200601007387 */ /* 0x000fe60000100a00 */
[----:B----4-:R0:W-:Y:S04]  /*479e0*/  STL.64 [R1+0x6f18], R4 ;  /* 0x006f180401007387 */ /* 0x0101e80000100a00 */
[----:B0-----:R-:W4:Y:S01]  /*479f0*/  LDL.LU.64 R4, [R1+0x1520] ;  /* 0x0015200001047983 */ /* 0x001f220000300a00 */
[----:B------:R-:W4:Y:S02]  /*47a00*/  LDL.LU.64 R6, [R1+0x1528] ;  /* 0x0015280001067983 */ /* 0x000f240000300a00 */
[----:B--2---:R-:W-:-:S02]  /*47a10*/  IMAD.MOV.U32 R2, RZ, RZ, R8 ;  /* 0x000000ffff027224 */ /* 0x004fc400078e0008 */
[----:B------:R-:W-:Y:S01]  /*47a20*/  IMAD.MOV.U32 R0, RZ, RZ, R9 ;  /* 0x000000ffff007224 */ /* 0x000fe200078e0009 */
[C---:B----4-:R-:W-:Y:S11]  /*47a30*/  HMMA.16816.F32.BF16 R4, R16.reuse, R8, R4 ;  /* 0x000000081004723c */ /* 0x050ff60000041804 */
[----:B------:R-:W-:Y:S11]  /*47a40*/  @!UPT UIADD3 URZ, URZ, URZ, URZ ;  /* 0x0000003f3f3ff290 */ /* 0x000ff6000fffe03f */
[----:B------:R-:W-:Y:S01]  /*47a50*/  @!UPT UIADD3 URZ, URZ, URZ, URZ ;  /* 0x0000003f3f3ff290 */ /* 0x000fe2000fffe03f */
[----:B------:R-:W-:Y:S01]  /*47a60*/  STL.64 [R1+0xcc0], R4 ;  /* 0x000cc00401007387 */ /* 0x000fe20000100a00 */
[----:B------:R3:W-:Y:S02]  /*47a70*/  STL.64 [R1+0xcc8], R6 ;  /* 0x000cc80601007387 */ /* 0x0007e40000100a00 */
[----:B------:R-:W2:Y:S02]  /*47a80*/  LDL.LU.64 R8, [R1+0x720] ;  /* 0x0007200001087983 */ /* 0x000ea40000300a00 */
[----:B------:R-:W4:Y:S01]  /*47a90*/  LDL.LU.64 R10, [R1+0x728] ;  /* 0x00072800010a7983 */ /* 0x000f220000300a00 */
[C---:B---3--:R-:W-:Y:S11]  /*47aa0*/  HMMA.16816.F32.BF16 R4, R16.reuse, R24, R12 ;  /* 0x000000181004723c */ /* 0x048ff6000004180c */
[----:B------:R-:W-:Y:S11]  /*47ab0*/  @!UPT UIADD3 URZ, URZ, URZ, URZ ;  /* 0x0000003f3f3ff290 */ /* 0x000ff6000fffe03f */
[----:B------:R-:W-:Y:S01]  /*47ac0*/  @!UPT UIADD3 URZ, URZ, URZ, URZ ;  /* 0x0000003f3f3ff290 */ /* 0x000fe2000fffe03f */
[----:B------:R-:W-:Y:S01]  /*47ad0*/  STL.64 [R1+0xcb0], R4 ;  /* 0x000cb00401007387 */ /* 0x000fe20000100a00 */
[----:B------:R-:W-:Y:S03]  /*47ae0*/  STL.64 [R1+0xcb8], R6 ;  /* 0x000cb80601007387 */ /* 0x000fe60000100a00 */
[----:B----4-:R-:W-:Y:S01]  /*47af0*/  STL.64 [R1+0x6f98], R10 ;  /* 0x006f980a01007387 */ /* 0x010fe20000100a00 */
        /* <DEDUP_REMOVED lines=12> */
[----:B------:R-:W3:Y:S02]  /*47bc0*/  LDL.LU.64 R14, [R1+0x1b18] ;  /* 0x001b1800010e7983 */ /* 0x000ee40000300a00 */
[----:B------:R-:W4:Y:S02]  /*47bd0*/  LDL.LU.64 R4, [R1+0x1ae0] ;  /* 0x001ae00001047983 */ /* 0x000f240000300a00 */
[----:B------:R-:W4:Y:S01]  /*47be0*/  LDL.LU.64 R6, [R1+0x1ae8] ;  /* 0x001ae80001067983 */ /* 0x000f220000300a00 */
[----:B------:R0:W-:Y:S04]  /*47bf0*/  STL.64 [R1+0x6ea8], R24 ;  /* 0x006ea81801007387 */ /* 0x0001e80000100a00 */
[----:B0-----:R-:W2:Y:S04]  /*47c00*/  LDL.64 R24, [R1+0x120] ;  /* 0x0001200001187983 */ /* 0x001ea80000100a00 */
[----:B--2---:R0:W-:Y:S04]  /*47c10*/  STL.64 [R1+0x6ec0], R24 ;  /* 0x006ec01801007387 */ /* 0x0041e80000100a00 */
[----:B0-----:R-:W2:Y:S01]  /*47c20*/  LDL.64 R24, [R1+0x130] ;  /* 0x0001300001187983 */ /* 0x001ea20000100a00 */
[----:B------:R-:W-:Y:S03]  /*47c30*/  HMMA.16816.F32.BF16 R8, R16, R20, R8 ;  /* 0x000000141008723c */ /* 0x000fe60000041808 */
[----:B--2---:R0:W-:Y:S04]  /*47c40*/  STL.64 [R1+0x6ed0], R24 ;  /* 0x006ed01801007387 */ /* 0x0041e80000100a00 */
[----:B0-----:R-:W2:Y:S01]  /*47c50*/  LDL.64 R24, [R1+0x140] ;  /* 0x0001400001187983 */ /* 0x001ea20000100a00 */
[----:B------:R-:W-:-:S03]  /*47c60*/  IMAD.MOV.U32 R29, RZ, RZ, R20 ;  /* 0x000000ffff1d7224 */ /* 0x000fc600078e0014 */
[----:B--2---:R0:W-:Y:S02]  /*47c70*/  STL.64 [R1+0x6ee8], R24 ;  /* 0x006ee81801007387 */ /* 0x0041e40000100a00 */
[----:B0-----:R-:W-:Y:S02]  /*47c80*/  IMAD.MOV.U32 R24, RZ, RZ, R22 ;  /* 0x000000ffff187224 */ /* 0x001fe400078e0016 */
[----:B------:R-:W-:-:S05]  /*47c90*/  IMAD.MOV.U32 R25, RZ, RZ, R3 ;  /* 0x000000ffff197224 */ /* 0x000fca00078e0003 */
[----:B------:R0:W-:Y:S01]  /*47ca0*/  STL.64 [R1+0x6f00], R24 ;  /* 0x006f001801007387 */ /* 0x0001e20000100a00 */
[----:B------:R-:W-:-:S03]  /*47cb0*/  IMAD.MOV.U32 R3, RZ, RZ, R21 ;  /* 0x000000ffff037224 */ /* 0x000fc600078e0015 */
[----:B0-----:R-:W2:Y:S01]  /*47cc0*/  LDL.64 R24, [R1+0x30] ;  /* 0x0000300001187983 */ /* 0x001ea20000100a00 */
[----:B------:R-:W-:Y:S02]  /*47cd0*/  STL.64 [R1+0xca0], R8 ;  /* 0x000ca00801007387 */ /* 0x000fe40000100a00 */
[----:B------:R0:W-:Y:S02]  /*47ce0*/  STL.64 [R1+0xca8], R10 ;  /* 0x000ca80a01007387 */ /* 0x0001e40000100a00 */
[----:B0-----:R-:W2:Y:S01]  /*47cf0*/  LDL.LU.64 R10, [R1+0x6f98] ;  /* 0x006f9800010a7983 */ /* 0x001ea20000300a00 */
[----:B------:R-:W2:Y:S02]  /*47d00*/  LDL.LU.64 R8, [R1+0x6f90] ;  /* 0x006f900001087983 */ /* 0x000ea40000300a00 */
[----:B------:R-:W2:Y:S02]  /*47d10*/  LDL.LU.64 R20, [R1+0x6f88] ;  /* 0x006f880001147983 */ /* 0x000ea40000300a00 */
[----:B--2---:R-:W-:Y:S01]  /*47d20*/  HMMA.16816.F32.BF16 R16, R16, R20, R8 ;  /* 0x000000141010723c */ /* 0x004fe20000041808 */
[----:B------:R-:W2:Y:S01]  /*47d30*/  LDL.LU R11, [R1+0x6f80] ;  /* 0x006f8000010b7983 */ /* 0x000ea20000300800 */
[----:B------:R-:W3:Y:S02]  /*47d40*/  LDL.LU.64 R8, [R1+0x6f78] ;  /* 0x006f780001087983 */ /* 0x000ee40000300a00 */
[----:B------:R-:W3:Y:S02]  /*47d50*/  LDL.LU.64 R22, [R1+0x6f70] ;  /* 0x006f700001167983 */ /* 0x000ee40000300a00 */
[----:B------:R-:W3:Y:S11]  /*47d60*/  LDL.LU.64 R20, [R1+0x6f68] ;  /* 0x006f680001147983 */ /* 0x000ef60000300a00 */
[----:B------:R-:W-:Y:S06]  /*47d70*/  @!UPT UIADD3 URZ, URZ, URZ, URZ ;  /* 0x0000003f3f3ff290 */ /* 0x000fec000fffe03f */
[----:B------:R0:W-:Y:S01]  /*47d80*/  STL.64 [R1+0x590], R16 ;  /* 0x0005901001007387 */ /* 0x0001e20000100a00 */
[----:B------:R-:W-:Y:S03]  /*47d90*/  STL.64 [R1+0x598], R18 ;  /* 0x0005981201007387 */ /* 0x000fe60000100a00 */
[----:B0-----:R-:W4:Y:S01]  /*47da0*/  LDL R16, [R1] ;  /* 0x0000000001107983 */ /* 0x001f220000100800 */
[----:B--2---:R-:W-:Y:S02]  /*47db0*/  IMAD.MOV.U32 R17, RZ, RZ, R11 ;  /* 0x000000ffff117224 */ /* 0x004fe400078e000b */
[C---:B---3--:R-:W-:Y:S01]  /*47dc0*/  HMMA.16816.F32.BF16 R8, R20.reuse, R8, R12 ;  /* 0x000000081408723c */ /* 0x048fe2000004180c */
[----:B------:R-:W2:Y:S01]  /*47dd0*/  LDL.LU.64 R14, [R1+0x6f60] ;  /* 0x006f6000010e7983 */ /* 0x000ea20000300a00 */
[----:B------:R-:W2:Y:S11]  /*47de0*/  LDL.LU.64 R12, [R1+0x6f58] ;  /* 0x006f5800010c7983 */ /* 0x000eb60000300a00 */
[----:B------:R-:W-:Y:S10]  /*47df0*/  @!UPT UIADD3 URZ, URZ, URZ, URZ ;  /* 0x0000003f3f3ff290 */ /* 0x000ff4000fffe03f */
[----:B------:R0:W-:Y:S01]  /*47e00*/  STL.64 [R1+0x490], R8 ;  /* 0x0004900801007387 */ /* 0x0001e20000100a00 */
[----:B------:R2:W-:Y:S03]  /*47e10*/  STL.64 [R1+0x498], R10 ;  /* 0x0004980a01007387 */ /* 0x0005e60000100a00 */
[----:B0-----:R-:W2:Y:S02]  /*47e20*/  LDL.LU.64 R8, [R1+0x6f50] ;  /* 0x006f500001087983 */ /* 0x001ea40000300a00 */
[C---:B--2---:R-:W-:Y:S02]  /*47e30*/  HMMA.16816.F32.BF16 R8, R20.reuse, R8, R12 ;  /* 0x000000081408723c */ /* 0x044fe4000004180c */
[----:B------:R-:W4:Y:S01]  /*47e40*/  LDL.LU.64 R14, [R1+0x6f48] ;  /* 0x006f4800010e7983 */ /* 0x000f220000300a00 */
[----:B------:R-:W4:Y:S11]  /*47e50*/  LDL.LU.64 R12, [R1+0x6f40] ;  /* 0x006f4000010c7983 */ /* 0x000f360000300a00 */
[----:B------:R-:W-:Y:S09]  /*47e60*/  @!UPT UIADD3 URZ, URZ, URZ, URZ ;  /* 0x0000003f3f3ff290 */ /* 0x000ff2000fffe03f */
[----:B------:R-:W-:Y:S01]  /*47e70*/  STL.64 [R1+0x480], R8 ;  /* 0x0004800801007387 */ /* 0x000fe20000100a00 */
[----:B------:R0:W-:Y:S03]  /*47e80*/  STL.64 [R1+0x488], R10 ;  /* 0x0004880a01007387 */ /* 0x0001e60000100a00 */
[----:B0-----:R-:W2:Y:S01]  /*47e90*/  LDL.LU R10, [R1+0x6f38] ;  /* 0x006f3800010a7983 */ /* 0x001ea20000300800 */
[----:B------:R-:W3:Y:S01]  /*47ea0*/  LDL.LU.64 R8, [R1+0x6f30] ;  /* 0x006f300001087983 */ /* 0x000ee20000300a00 */
[C---:B----4-:R-:W-:Y:S02]  /*47eb0*/  HMMA.16816.F32.BF16 R16, R20.reuse, R16, R12 ;  /* 0x000000101410723c */ /* 0x050fe4000004180c */
[----:B------:R-:W4:Y:S11]  /*47ec0*/  LDL.LU.64 R12, [R1+0x6f28] ;  /* 0x006f2800010c7983 */ /* 0x000f360000300a00 */
[----:B------:R-:W-:Y:S10]  /*47ed0*/  @!UPT UIADD3 URZ, URZ, URZ, URZ ;  /* 0x0000003f3f3ff290 */ /* 0x000ff4000fffe03f */
[----:B------:R-:W-:Y:S01]  /*47ee0*/  STL.64 [R1+0x470], R16 ;  /* 0x0004701001007387 */ /* 0x000fe20000100a00 */
[----:B------:R4:W-:Y:S02]  /*47ef0*/  STL.64 [R1+0x478], R18 ;  /* 0x0004781201007387 */ /* 0x0009e40000100a00 */
[C---:B----4-:R-:W-:Y:S01]  /*47f00*/  HMMA.16816.F32.BF16 R16, R20.reuse, R12, R4 ;  /* 0x0000000c1410723c */ /* 0x050fe20000041804 */
[----:B------:R-:W3:Y:S01]  /*47f10*/  LDL.LU.64 R4, [R1+0x710] ;  /* 0x0007100001047983 */ /* 0x000ee20000300a00 */
[----:B------:R-:W3:Y:S11]  /*47f20*/  LDL.LU.64 R6, [R1+0x718] ;  /* 0x0007180001067983 */ /* 0x000ef60000300a00 */
[----:B------:R-:W-:Y:S10]  /*47f30*/  @!UPT UIADD3 URZ, URZ, URZ, URZ ;  /* 0x0000003f3f3ff290 */ /* 0x000ff4000fffe03f */
[----:B------:R0:W-:Y:S01]  /*47f40*/  STL.64 [R1+0x460], R16 ;  /* 0x0004601001007387 */ /* 0x0001e20000100a00 */
[----:B------:R1:W-:Y:S03]  /*47f50*/  STL.64 [R1+0x468], R18 ;  /* 0x0004681201007387 */ /* 0x0003e60000100a00 */
[----:B0-----:R-:W4:Y:S01]  /*47f60*/  LDL.LU.64 R16, [R1+0x700] ;  /* 0x0007000001107983 */ /* 0x001f220000300a00 */
[----:B-1----:R-:W4:Y:S02]  /*47f70*/  LDL.LU.64 R18, [R1+0x708] ;  /* 0x0007080001127983 */ /* 0x002f240000300a00 */
[----:B------:R0:W-:Y:S02]  /*47f80*/  STL.64 [R1+0x6ec8], R12 ;  /* 0x006ec80c01007387 */ /* 0x0001e40000100a00 */
[----:B0-----:R-:W2:Y:S01]  /*47f90*/  LDL.LU.64 R12, [R1+0x1310] ;  /* 0x00131000010c7983 */ /* 0x001ea20000300a00 */
[----:B------:R-:W2:Y:S03]  /*47fa0*/  LDL.LU.64 R14, [R1+0x1318] ;  /* 0x00131800010e7983 */ /* 0x000ea60000300a00 */
[----:B--2---:R-:W-:Y:S01]  /*47fb0*/  STL.64 [R1+0x6ee0], R14 ;  /* 0x006ee00e01007387 */ /* 0x004fe20000100a00 */
[----:B------:R0:W-:Y:S03]  /*47fc0*/  STL.64 [R1+0x6ed8], R12 ;  /* 0x006ed80c01007387 */ /* 0x0001e60000100a00 */
[----:B0-----:R-:W2:Y:S01]  /*47fd0*/  LDL.LU.64 R12, [R1+0x1320] ;  /* 0x00132000010c7983 */ /* 0x001ea20000300a00 */
[----:B------:R-:W2:Y:S01]  /*47fe0*/  LDL.LU.64 R14, [R1+0x1328] ;  /* 0x00132800010e7983 */ /* 0x000ea20000300a00 */
[C---:B---3--:R-:W-:Y:S02]  /*47ff0*/  HMMA.16816.F32.BF16 R4, R20.reuse, R8, R4 ;  /* 0x000000081404723c */ /* 0x048fe40000041804 */
[----:B--2---:R-:W-:Y:S01]  /*48000*/  STL.64 [R1+0x6ef8], R14 ;  /* 0x006ef80e01007387 */ /* 0x004fe20000100a00 */
[----:B------:R0:W-:Y:S03]  /*48010*/  STL.64 [R1+0x6ef0], R12 ;  /* 0x006ef00c01007387 */ /* 0x0001e60000100a00 */
        /* <DEDUP_REMOVED lines=10> */
[C---:B----4-:R-:W-:Y:S01]  /*480c0*/  HMMA.16816.F32.BF16 R16, R20.reuse, R4, R16 ;  /* 0x000000041410723c */ /* 0x050fe20000041810 */
[----:B------:R-:W-:Y:S07]  /*480d0*/  STL [R1+0x6e24], R5 ;  /* 0x006e240501007387 */ /* 0x000fee0000100800 */
[----:B--2---:R-:W-:Y:S11]  /*480e0*/  HMMA.16816.F32.BF16 R12, R20, R24, R12 ;  /* 0x00000018140c723c */ /* 0x004ff6000004180c */
[----:B------:R-:W-:Y:S04]  /*480f0*/  @!UPT UIADD3 URZ, URZ, URZ, URZ ;  /* 0x0000003f3f3ff290 */ /* 0x000fe8000fffe03f */
[----:B------:R-:W-:Y:S01]  /*48100*/  STL.64 [R1+0x440], R16 ;  /* 0x0004401001007387 */ /* 0x000fe20000100a00 */
[----:B------:R-:W-:Y:S02]  /*48110*/  STL.64 [R1+0x448], R18 ;  /* 0x0004481201007387 */ /* 0x000fe40000100a00 */
[----:B------:R-:W0:Y:S04]  /*48120*/  LDSM.16.MT88.4 R16, [R28] ;  /* 0x000000001c10783b */ /* 0x000e280000004200 */
[----:B------:R-:W-:Y:S01]  /*48130*/  STL [R1+0x6e20], R28 ;  /* 0x006e201c01007387 */ /* 0x000fe20000100800 */
[----:B0-----:R-:W-:Y:S01]  /*48140*/  STL.64 [R1+0x6d98], R18 ;  /* 0x006d981201007387 */ /* 0x001fe20000100a00 */
[----:B------:R3:W-:Y:S02]  /*48150*/  STL.64 [R1+0x6d90], R16 ;  /* 0x006d901001007387 */ /* 0x0007e40000100a00 */
[----:B------:R-:W-:Y:S02]  /*48160*/  STL.64 [R1+0xa80], R12 ;  /* 0x000a800c01007387 */ /* 0x000fe40000100a00 */
[----:B------:R0:W-:Y:S02]  /*48170*/  STL.64 [R1+0xa88], R14 ;  /* 0x000a880e01007387 */ /* 0x0001e40000100a00 */
[----:B---3--:R-:W-:-:S02]  /*48180*/  IMAD.MOV.U32 R16, RZ, RZ, R7 ;  /* 0x000000ffff107224 */ /* 0x008fc400078e0007 */
[----:B------:R-:W-:Y:S01]  /*48190*/  IMAD.MOV.U32 R17, RZ, RZ, R6 ;  /* 0x000000ffff117224 */ /* 0x000fe200078e0006 */
[----:B0-----:R-:W2:Y:S01]  /*481a0*/  LDL.LU.64 R14, [R1+0x6f10] ;  /* 0x006f1000010e7983 */ /* 0x001ea20000300a00 */
[----:B------:R-:W2:Y:S02]  /*481b0*/  LDL.LU.64 R12, [R1+0x6f08] ;  /* 0x006f0800010c7983 */ /* 0x000ea40000300a00 */
[----:B------:R-:W-:Y:S02]  /*481c0*/  IMAD.MOV.U32 R7, RZ, RZ, R24 ;  /* 0x000000ffff077224 */ /* 0x000fe400078e0018 */
[----:B------:R-:W-:Y:S02]  /*481d0*/  IMAD.MOV.U32 R6, RZ, RZ, R25 ;  /* 0x000000ffff067224 */ /* 0x000fe400078e0019 */
[----:B------:R-:W2:Y:S01]  /*481e0*/  LDL.LU.64 R24, [R1+0x6f00] ;  /* 0x006f000001187983 */ /* 0x000ea20000300a00 */
[----:B------:R-:W-:Y:S01]  /*481f0*/  STL [R1+0x6e1c], R7 ;  /* 0x006e1c0701007387 */ /* 0x000fe20000100800 */
        /* <DEDUP_REMOVED lines=15> */
[----:B--2---:R-:W-:Y:S11]  /*482f0*/  HMMA.16816.F32.BF16 R12, R20, R24, R12 ;  /* 0x00000018140c723c */ /* 0x004ff6000004180c */
[----:B------:R-:W-:Y:S11]  /*48300*/  @!UPT UIADD3 URZ, URZ, URZ, URZ ;  /* 0x0000003f3f3ff290 */ /* 0x000ff6000fffe03f */
[----:B------:R-:W-:Y:S01]  /*48310*/  @!UPT UIADD3 URZ, URZ, URZ, URZ ;  /* 0x0000003f3f3ff290 */ /* 0x000fe2000fffe03f */
[----:B------:R0:W-:Y:S01]  /*48320*/  STL.64 [R1+0xa50], R12 ;  /* 0x000a500c01007387 */ /* 0x0001e20000100a00 */
[----:B------:R1:W-:Y:S03]  /*48330*/  STL.64 [R1+0xa58], R14 ;  /* 0x000a580e01007387 */ /* 0x0003e60000100a00 */
[----:B0-----:R-:W2:Y:S01]  /*48340*/  LDL.LU.64 R12, [R1+0x6ec8] ;  /* 0x006ec800010c7983 */ /* 0x001ea20000300a00 */
[----:B-1----:R-:W-:Y:S02]  /*48350*/  IMAD.MOV.U32 R14, RZ, RZ, R25 ;  /* 0x000000ffff0e7224 */ /* 0x002fe400078e0019 */
[----:B------:R-:W-:Y:S02]  /*48360*/  IMAD.MOV.U32 R28, RZ, RZ, R24 ;  /* 0x000000ffff1c7224 */ /* 0x000fe400078e0018 */
[----:B------:R-:W3:Y:S01]  /*48370*/  LDL.LU.64 R24, [R1+0x6ec0] ;  /* 0x006ec00001187983 */ /* 0x000ee20000300a00 */
[----:B------:R-:W-:Y:S03]  /*48380*/  STL [R1+0x6e80], R14 ;  /* 0x006e800e01007387 */ /* 0x000fe60000100800 */
[----:B--2---:R0:W-:Y:S04]  /*48390*/  STL.64 [R1+0x6e78], R12 ;  /* 0x006e780c01007387 */ /* 0x0041e80000100a00 */
[----:B0-----:R-:W2:Y:S04]  /*483a0*/  LDL.64 R12, [R1+0x20] ;  /* 0x00002000010c7983 */ /* 0x001ea80000100a00 */
[----:B--2---:R0:W-:Y:S04]  /*483b0*/  STL.64 [R1+0x6ea0], R12 ;  /* 0x006ea00c01007387 */ /* 0x0041e80000100a00 */
[----:B0-----:R-:W2:Y:S01]  /*483c0*/  LDL.LU.64 R12, [R1+0x1300] ;  /* 0x00130000010c7983 */ /* 0x001ea20000300a00 */
[----:B------:R-:W2:Y:S02]  /*483d0*/  LDL.LU.64 R14, [R1+0x1308] ;  /* 0x00130800010e7983 */ /* 0x000ea40000300a00 */
[----:B---3--:R-:W-:-:S02]  /*483e0*/  IMAD.MOV.U32 R11, RZ, RZ, R24 ;  /* 0x000000ffff0b7224 */ /* 0x008fc400078e0018 */
[----:B------:R-:W-:Y:S01]  /*483f0*/  IMAD.MOV.U32 R5, RZ, RZ, R25 ;  /* 0x000000ffff057224 */ /* 0x000fe200078e0019 */
[C---:B--2---:R-:W-:Y:S11]  /*48400*/  HMMA.16816.F32.BF16 R12, R20.reuse, R24, R12 ;  /* 0x00000018140c723c */ /* 0x044ff6000004180c */
[----:B------:R-:W-:Y:S11]  /*48410*/  @!UPT UIADD3 URZ, URZ, URZ, URZ ;  /* 0x0000003f3f3ff290 */ /* 0x000ff6000fffe03f */
[----:B------:R-:W-:Y:S01]  /*48420*/  @!UPT UIADD3 URZ, URZ, URZ, URZ ;  /* 0x0000003f3f3ff290 */ /* 0x000fe2000fffe03f */
[----:B------:R-:W-:Y:S01]  /*48430*/  STL.64 [R1+0xa40], R12 ;  /* 0x000a400c01007387 */ /* 0x000fe20000100a00 */
[----:B------:R-:W-:Y:S02]  /*48440*/  STL.64 [R1+0xa48], R14 ;  /* 0x000a480e01007387 */ /* 0x000fe40000100a00 */
[----:B------:R-:W2:Y:S02]  /*48450*/  LDL.LU.64 R24, [R1+0x12e0] ;  /* 0x0012e00001187983 */ /* 0x000ea40000300a00 */
[----:B------:R-:W3:Y:S02]  /*48460*/  LDL.LU.64 R26, [R1+0x12e8] ;  /* 0x0012e800011a7983 */ /* 0x000ee40000300a00 */
[----:B---3--:R-:W-:Y:S01]  /*48470*/  STL.64 [R1+0x6eb8], R26 ;  /* 0x006eb81a01007387 */ /* 0x008fe20000100a00 */
[----:B--2---:R0:W-:Y:S03]  /*48480*/  STL.64 [R1+0x6eb0], R24 ;  /* 0x006eb01801007387 */ /* 0x0041e60000100a00 */
[----:B0-----:R-:W2:Y:S01]  /*48490*/  LDL.LU.64 R24, [R1+0x12f0] ;  /* 0x0012f00001187983 */ /* 0x001ea20000300a00 */
[----:B------:R-:W2:Y:S02]  /*484a0*/  LDL.LU.64 R26, [R1+0x12f8] ;  /* 0x0012f800011a7983 */ /* 0x000ea40000300a00 */
[----:B------:R-:W3:Y:S02]  /*484b0*/  LDL.LU.64 R12, [R1+0x12c0] ;  /* 0x0012c000010c7983 */ /* 0x000ee40000300a00 */
[----:B------:R-:W3:Y:S01]  /*484c0*/  LDL.LU.64 R14, [R1+0x12c8] ;  /* 0x0012c800010e7983 */ /* 0x000ee20000300a00 */
[----:B------:R-:W-:Y:S01]  /*484d0*/  STL.64 [R1+0x6e48], R10 ;  /* 0x006e480a01007387 */ /* 0x000fe20000100a00 */
[----:B------:R0:W-:Y:S03]  /*484e0*/  STL.64 [R1+0x6e40], R8 ;  /* 0x006e400801007387 */ /* 0x0001e60000100a00 */
[----:B0-----:R-:W4:Y:S04]  /*484f0*/  LDL.64 R8, [R1] ;  /* 0x0000000001087983 */ /* 0x001f280000100a00 */
[----:B----4-:R0:W-:Y:S04]  /*48500*/  STL.64 [R1+0x6e60], R8 ;  /* 0x006e600801007387 */ /* 0x0101e80000100a00 */
[----:B0-----:R-:W4:Y:S01]  /*48510*/  LDL.64 R8, [R1+0x10] ;  /* 0x0000100001087983 */ /* 0x001f220000100a00 */
[----:B--2---:R-:W-:Y:S03]  /*48520*/  HMMA.16816.F32.BF16 R24, R20, R16, R24 ;  /* 0x000000101418723c */ /* 0x004fe60000041818 */
[----:B----4-:R0:W-:Y:S04]  /*48530*/  STL.64 [R1+0x6e88], R8 ;  /* 0x006e880801007387 */ /* 0x0101e80000100a00 */
[----:B0-----:R-:W2:Y:S01]  /*48540*/  LDL.LU.64 R8, [R1+0x12d0] ;  /* 0x0012d00001087983 */ /* 0x001ea20000300a00 */
[----:B------:R-:W2:Y:S02]  /*48550*/  LDL.LU.64 R10, [R1+0x12d8] ;  /* 0x0012d800010a7983 */ /* 0x000ea40000300a00 */
[----:B------:R-:W-:Y:S02]  /*48560*/  STL.64 [R1+0x6e38], R6 ;  /* 0x006e380601007387 */ /* 0x000fe40000100a00 */
[----:B------:R-:W-:Y:S11]  /*48570*/  STL.64 [R1+0x6e30], R4 ;  /* 0x006e300401007387 */ /* 0x000ff60000100a00 */
[----:B------:R-:W-:Y:S01]  /*48580*/  STL.64 [R1+0xa30], R24 ;  /* 0x000a301801007387 */ /* 0x000fe20000100a00 */
[----:B------:R0:W-:Y:S03]  /*48590*/  STL.64 [R1+0xa38], R26 ;  /* 0x000a381a01007387 */ /* 0x0001e60000100a00 */
[----:B0-----:R-:W4:Y:S01]  /*485a0*/  LDL.LU.64 R26, [R1+0x6eb8] ;  /* 0x006eb800011a7983 */ /* 0x001f220000300a00 */
[----:B------:R-:W4:Y:S02]  /*485b0*/  LDL.LU.64 R24, [R1+0x6eb0] ;  /* 0x006eb00001187983 */ /* 0x000f240000300a00 */
[----:B------:R0:W-:Y:S02]  /*485c0*/  STL.64 [R1+0x6de8], R16 ;  /* 0x006de81001007387 */ /* 0x0001e40000100a00 */
[----:B0-----:R-:W-:-:S02]  /*485d0*/  IMAD.MOV.U32 R16, RZ, RZ, R2 ;  /* 0x000000ffff107224 */ /* 0x001fc400078e0002 */
[----:B------:R-:W-:-:S07]  /*485e0*/  IMAD.MOV.U32 R17, RZ, RZ, R0 ;  /* 0x000000ffff117224 */ /* 0x000fce00078e0000 */
[----:B----4-:R-:W-:Y:S01]  /*485f0*/  HMMA.16816.F32.BF16 R16, R20, R16, R24 ;  /* 0x000000101410723c */ /* 0x010fe20000041818 */
[----:B------:R-:W2:Y:S01]  /*48600*/  LDL.LU.64 R24, [R1+0x6ea8] ;  /* 0x006ea80001187983 */ /* 0x000ea20000300a00 */
[----:B------:R-:W-:Y:S02]  /*48610*/  IMAD.MOV.U32 R4, RZ, RZ, R29 ;  /* 0x000000ffff047224 */ /* 0x000fe400078e001d */
[----:B------:R-:W-:-:S07]  /*48620*/  IMAD.MOV.U32 R5, RZ, RZ, R3 ;  /* 0x000000ffff057224 */ /* 0x000fce00078e0003 */
[C---:B---3--:R-:W-:Y:S11]  /*48630*/  HMMA.16816.F32.BF16 R4, R20.reuse, R4, R12 ;  /* 0x000000041404723c */ /* 0x048ff6000004180c */
[----:B------:R-:W-:Y:S01]  /*48640*/  @!UPT UIADD3 URZ, URZ, URZ, URZ ;  /* 0x0000003f3f3ff290 */ /* 0x000fe2000fffe03f */
[----:B------:R-:W-:Y:S01]  /*48650*/  STL.64 [R1+0xa20], R16 ;  /* 0x000a201001007387 */ /* 0x000fe20000100a00 */
[----:B------:R0:W-:Y:S01]  /*48660*/  STL.64 [R1+0xa28], R18 ;  /* 0x000a281201007387 */ /* 0x0001e20000100a00 */
[C---:B--2---:R-:W-:Y:S01]  /*48670*/  HMMA.16816.F32.BF16 R8, R20.reuse, R24, R8 ;  /* 0x000000181408723c */ /* 0x044fe20000041808 */
[----:B0-----:R-:W-:Y:S02]  /*48680*/  IMAD.MOV.U32 R19, RZ, RZ, R25 ;  /* 0x000000ffff137224 */ /* 0x001fe400078e0019 */
[----:B------:R-:W2:Y:S11]  /*48690*/  LDL.LU.64 R24, [R1+0x6f0] ;  /* 0x0006f00001187983 */ /* 0x000eb60000300a00 */
[----:B------:R-:W-:Y:S09]  /*486a0*/  @!UPT UIADD3 URZ, URZ, URZ, URZ ;  /* 0x0000003f3f3ff290 */ /* 0x000ff2000fffe03f */
[----:B------:R0:W-:Y:S01]  /*486b0*/  STL.64 [R1+0xa10], R8 ;  /* 0x000a100801007387 */ /* 0x0001e20000100a00 */
[----:B------:R1:W-:Y:S02]  /*486c0*/  STL.64 [R1+0xa18], R10 ;  /* 0x000a180a01007387 */ /* 0x0003e40000100a00 */
[----:B------:R-:W2:Y:S01]  /*486d0*/  LDL.LU.64 R26, [R1+0x6f8] ;  /* 0x0006f800011a7983 */ /* 0x000ea20000300a00 */
[----:B0-----:R-:W3:Y:S01]  /*486e0*/  LDL.LU.64 R8, [R1+0x1a10] ;  /* 0x001a100001087983 */ /* 0x001ee20000300a00 */
[----:B-1----:R-:W3:Y:S02]  /*486f0*/  LDL.LU.64 R10, [R1+0x1a18] ;  /* 0x001a1800010a7983 */ /* 0x002ee40000300a00 */
[----:B------:R-:W-:Y:S02]  /*48700*/  STL [R1+0x6e18], R19 ;  /* 0x006e181301007387 */ /* 0x000fe40000100800 */
[----:B------:R-:W2:Y:S01]  /*48710*/  LDL.64 R16, [R1+0xd0] ;  /* 0x0000d00001107983 */ /* 0x000ea20000100a00 */
[----:B------:R-:W3:Y:S01]  /*48720*/  LDL.LU.64 R12, [R1+0x6ea0] ;  /* 0x006ea000010c7983 */ /* 0x000ee20000300a00 */
[----:B------:R0:W-:Y:S02]  /*48730*/  STL.64 [R1+0xa00], R4 ;  /* 0x000a000401007387 */ /* 0x0001e40000100a00 */
[----:B------:R1:W-:Y:S01]  /*48740*/  STL.64 [R1+0xa08], R6 ;  /* 0x000a080601007387 */ /* 0x0003e20000100a00 */
[----:B0-----:R-:W4:Y:S01]  /*48750*/  LDL.LU.64 R4, [R1+0x350] ;  /* 0x0003500001047983 */ /* 0x001f220000300a00 */
[----:B-1----:R-:W2:Y:S03]  /*48760*/  LDL.LU.64 R6, [R1+0x358] ;  /* 0x0003580001067983 */ /* 0x002ea60000300a00 */
        /* <DEDUP_REMOVED lines=15> */
[----:B-1----:R-:W4:Y:S01]  /*48860*/  LDL.LU.64 R22, [R1+0x19e8] ;  /* 0x0019e80001167983 */ /* 0x002f220000300a00 */
[C---:B---3--:R-:W-:Y:S11]  /*48870*/  HMMA.16816.F32.BF16 R8, R24.reuse, R12, R8 ;  /* 0x0000000c1808723c */ /* 0x048ff60000041808 */
[----:B------:R-:W-:Y:S11]  /*48880*/  @!UPT UIADD3 URZ, URZ, URZ, URZ ;  /* 0x0000003f3f3ff290 */ /* 0x000ff6000fffe03f */
[----:B------:R-:W-:Y:S01]  /*48890*/  @!UPT UIADD3 URZ, URZ, URZ, URZ ;  /* 0x0000003f3f3ff290 */ /* 0x000fe2000fffe03f */
[----:B------:R0:W-:Y:S01]  /*488a0*/  STL.64 [R1+0x240], R8 ;  /* 0x0002400801007387 */ /* 0x0001e20000100a00 */
[----:B------:R-:W-:Y:S03]  /*488b0*/  STL.64 [R1+0x248], R10 ;  /* 0x0002480a01007387 */ /* 0x000fe60000100a00 */
[----:B0-----:R-:W2:Y:S01]  /*488c0*/  LDL.LU.64 R8, [R1+0x6e88] ;  /* 0x006e880001087983 */ /* 0x001ea20000300a00 */
[----:B------:R-:W-:Y:S02]  /*488d0*/  IMAD.MOV.U32 R29, RZ, RZ, R12 ;  /* 0x000000ffff1d7224 */ /* 0x000fe400078e000c */
[----:B------:R-:W-:Y:S02]  /*488e0*/  IMAD.MOV.U32 R15, RZ, RZ, R13 ;  /* 0x000000ffff0f7224 */ /* 0x000fe400078e000d */
[----:B------:R-:W3:Y:S01]  /*488f0*/  LDL.LU R14, [R1+0x6e80] ;  /* 0x006e8000010e7983 */ /* 0x000ee20000300800 */
        /* <DEDUP_REMOVED lines=20> */
[C---:B----4-:R-:W-:Y:S11]  /*48a40*/  HMMA.16816.F32.BF16 R20, R24.reuse, R12, R20 ;  /* 0x0000000c1814723c */ /* 0x050ff60000041814 */
[----:B------:R-:W-:Y:S11]  /*48a50*/  @!UPT UIADD3 URZ, URZ, URZ, URZ ;  /* 0x0000003f3f3ff290 */ /* 0x000ff6000fffe03f */
[----:B------:R-:W-:Y:S01]  /*48a60*/  @!UPT UIADD3 URZ, URZ, URZ, URZ ;  /* 0x0000003f3f3ff290 */ /* 0x000fe2000fffe03f */
[----:B------:R0:W-:Y:S01]  /*48a70*/  STL.64 [R1+0x200], R20 ;  /* 0x0002001401007387 */ /* 0x0001e20000100a00 */
[----:B------:R1:W-:Y:S03]  /*48a80*/  STL.64 [R1+0x208], R22 ;  /* 0x0002081601007387 */ /* 0x0003e60000100a00 */
[----:B0-----:R-:W4:Y:S01]  /*48a90*/  LDL.LU.64 R20, [R1+0x340] ;  /* 0x0003400001147983 */ /* 0x001f220000300a00 */
[----:B-1----:R-:W4:Y:S02]  /*48aa0*/  LDL.LU.64 R22, [R1+0x348] ;  /* 0x0003480001167983 */ /* 0x002f240000300a00 */
[----:B------:R-:W-:Y:S02]  /*48ab0*/  STL [R1+0x6db0], R15 ;  /* 0x006db00f01007387 */ /* 0x000fe40000100800 */
[----:B------:R-:W-:Y:S01]  /*48ac0*/  STL.64 [R1+0x6da8], R12 ;  /* 0x006da80c01007387 */ /* 0x000fe20000100a00 */
[----:B--2---:R-:W-:Y:S11]  /*48ad0*/  HMMA.16816.F32.BF16 R4, R24, R8, R4 ;  /* 0x000000081804723c */ /* 0x004ff60000041804 */
[----:B------:R-:W-:Y:S11]  /*48ae0*/  @!UPT UIADD3 URZ, URZ, URZ, URZ ;  /* 0x0000003f3f3ff290 */ /* 0x000ff6000fffe03f */
[----:B------:R-:W-:Y:S01]  /*48af0*/  @!UPT UIADD3 URZ, URZ, URZ, URZ ;  /* 0x0000003f3f3ff290 */ /* 0x000fe2000fffe03f */
[----:B------:R-:W-:Y:S01]  /*48b00*/  STL.64 [R1+0x1f0], R4 ;  /* 0x0001f00401007387 */ /* 0x000fe20000100a00 */
[----:B------:R0:W-:Y:S03]  /*48b10*/  STL.64 [R1+0x1f8], R6 ;  /* 0x0001f80601007387 */ /* 0x0001e60000100a00 */
[----:B0-----:R-:W2:Y:S01]  /*48b20*/  LDL.LU.64 R6, [R1+0x6e38] ;  /* 0x006e380001067983 */ /* 0x001ea20000300a00 */
[----:B------:R-:W2:Y:S02]  /*48b30*/  LDL.LU.64 R4, [R1+0x6e30] ;  /* 0x006e300001047983 */ /* 0x000ea40000300a00 */
[----:B------:R-:W-:Y:S02]  /*48b40*/  IMAD.MOV.U32 R12, RZ, RZ, R11 ;  /* 0x000000ffff0c7224 */ /* 0x000fe400078e000b */
[----:B------:R-:W3:Y:S01]  /*48b50*/  LDL.LU R11, [R1+0x6e28] ;  /* 0x006e2800010b7983 */ /* 0x000ee20000300800 */
[----:B--2---:R-:W-:-:S03]  /*48b60*/  IMAD.MOV.U32 R13, RZ, RZ, R5 ;  /* 0x000000ffff0d7224 */ /* 0x004fc600078e0005 */
[----:B------:R-:W4:Y:S02]  /*48b70*/  LDL.LU R5, [R1+0x6e24] ;  /* 0x006e240001057983 */ /* 0x000f240000300800 */
[----:B------:R0:W-:Y:S02]  /*48b80*/  STL.64 [R1+0x6df0], R12 ;  /* 0x006df00c01007387 */ /* 0x0001e40000100a00 */
[----:B0-----:R-:W2:Y:S01]  /*48b90*/  LDL.64 R12, [R1+0x150] ;  /* 0x00015000010c7983 */ /* 0x001ea20000100a00 */
[----:B------:R-:W-:Y:S02]  /*48ba0*/  IMAD.MOV.U32 R16, RZ, RZ, R28 ;  /* 0x000000ffff107224 */ /* 0x000fe400078e001c */
[----:B------:R-:W-:Y:S02]  /*48bb0*/  IMAD.MOV.U32 R19, RZ, RZ, R17 ;  /* 0x000000ffff137224 */ /* 0x000fe400078e0011 */
[----:B---3--:R-:W-:Y:S01]  /*48bc0*/  IMAD.MOV.U32 R17, RZ, RZ, R14 ;  /* 0x000000ffff117224 */ /* 0x008fe200078e000e */
[----:B--2---:R0:W-:Y:S01]  /*48bd0*/  STL.64 [R1+0x6e10], R12 ;  /* 0x006e100c01007387 */ /* 0x0041e20000100a00 */
[----:B------:R-:W2:Y:S01]  /*48be0*/  LDL.LU R28, [R1+0x6e20] ;  /* 0x006e2000011c7983 */ /* 0x000ea20000300800 */
[----:B----4-:R-:W-:Y:S02]  /*48bf0*/  HMMA.16816.F32.BF16 R20, R24, R4, R20 ;  /* 0x000000041814723c */ /* 0x010fe40000041814 */
[----:B0-----:R-:W3:Y:S01]  /*48c00*/  LDL.LU.64 R12, [R1+0x1150] ;  /* 0x00115000010c7983 */ /* 0x001ee20000300a00 */
[----:B------:R-:W3:Y:S02]  /*48c10*/  LDL.LU.64 R14, [R1+0x1158] ;  /* 0x00115800010e7983 */ /* 0x000ee40000300a00 */
[----:B------:R0:W-:Y:S02]  /*48c20*/  STL.64 [R1+0x6df8], R16 ;  /* 0x006df81001007387 */ /* 0x0001e40000100a00 */
[----:B------:R-:W-:Y:S01]  /*48c30*/  STL.64 [R1+0x6d48], R10 ;  /* 0x006d480a01007387 */ /* 0x000fe20000100a00 */
[----:B------:R1:W-:Y:S01]  /*48c40*/  STL.64 [R1+0x6d40], R8 ;  /* 0x006d400801007387 */ /* 0x0003e20000100a00 */
[----:B0-----:R-:W-:-:S03]  /*48c50*/  IMAD.MOV.U32 R16, RZ, RZ, R7 ;  /* 0x000000ffff107224 */ /* 0x001fc600078e0007 */
[----:B-1----:R-:W4:Y:S01]  /*48c60*/  LDL.LU.64 R8, [R1+0x1140] ;  /* 0x0011400001087983 */ /* 0x002f220000300a00 */
[----:B------:R-:W4:Y:S02]  /*48c70*/  LDL.LU.64 R10, [R1+0x1148] ;  /* 0x00114800010a7983 */ /* 0x000f240000300a00 */
[----:B------:R-:W3:Y:S08]  /*48c80*/  LDL.LU R7, [R1+0x6e1c] ;  /* 0x006e1c0001077983 */ /* 0x000ef00000300800 */
[----:B------:R-:W-:Y:S01]  /*48c90*/  STL.64 [R1+0x1e0], R20 ;  /* 0x0001e01401007387 */ /* 0x000fe20000100a00 */
[----:B------:R-:W-:Y:S01]  /*48ca0*/  STL.64 [R1+0x1e8], R22 ;  /* 0x0001e81601007387 */ /* 0x000fe20000100a00 */
[----:B------:R-:W3:Y:S03]  /*48cb0*/  LDL R17, [R1+0x144] ;  /* 0x0001440001117983 */ /* 0x000ee60000100800 */
[----:B--2---:R-:W0:Y:S04]  /*48cc0*/  LDSM.16.MT88.4 R20, [R28+0x80] ;  /* 0x000080001c14783b */ /* 0x004e280000004200 */
[----:B0-----:R-:W-:Y:S01]  /*48cd0*/  STL.64 [R1+0x6cc8], R22 ;  /* 0x006cc81601007387 */ /* 0x001fe20000100a00 */
[----:B------:R0:W-:Y:S03]  /*48ce0*/  STL.64 [R1+0x6cc0], R20 ;  /* 0x006cc01401007387 */ /* 0x0001e60000100a00 */
[----:B0-----:R-:W2:Y:S01]  /*48cf0*/  LDL R20, [R1+0xd0] ;  /* 0x0000d00001147983 */ /* 0x001ea20000100800 */
[----:B------:R-:W-:-:S02]  /*48d00*/  IMAD.MOV.U32 R21, RZ, RZ, R19 ;  /* 0x000000ffff157224 */ /* 0x000fc400078e0013 */
[----:B------:R-:W3:Y:S03]  /*48d10*/  LDL.LU R19, [R1+0x6e18] ;  /* 0x006e180001137983 */ /* 0x000ee60000300800 */
[----:B--2---:R3:W-:Y:S02]  /*48d20*/  STL.64 [R1+0x6da0], R20 ;  /* 0x006da01401007387 */ /* 0x0047e40000100a00 */
[----:B---3--:R-:W-:Y:S02]  /*48d30*/  IMAD.MOV.U32 R20, RZ, RZ, R7 ;  /* 0x000000ffff147224 */ /* 0x008fe400078e0007 */
[----:B------:R-:W-:-:S07]  /*48d40*/  IMAD.MOV.U32 R21, RZ, RZ, R6 ;  /* 0x000000ffff157224 */ /* 0x000fce00078e0006 */
[C---:B------:R-:W-:Y:S01]  /*48d50*/  HMMA.16816.F32.BF16 R20, R24.reuse, R20, R12 ;  /* 0x000000141814723c */ /* 0x040fe2000004180c */
[----:B------:R-:W4:Y:S11]  /*48d60*/  LDL.LU.64 R12, [R1+0x6e10] ;  /* 0x006e1000010c7983 */ /* 0x000f360000300a00 */
[----:B------:R-:W-:Y:S11]  /*48d70*/  @!UPT UIADD3 URZ, URZ, URZ, URZ ;  /* 0x0000003f3f3ff290 */ /* 0x000ff6000fffe03f */
[----:B------:R-:W-:Y:S01]  /*48d80*/  STL.64 [R1+0x1d0], R20 ;  /* 0x0001d01401007387 */ /* 0x000fe20000100a00 */
[----:B------:R-:W-:Y:S01]  /*48d90*/  STL.64 [R1+0x1d8], R22 ;  /* 0x0001d81601007387 */ /* 0x000fe20000100a00 */
[----:B----4-:R-:W-:Y:S01]  /*48da0*/  HMMA.16816.F32.BF16 R8, R24, R12, R8 ;  /* 0x0000000c1808723c */ /* 0x010fe20000041808 */
[----:B------:R-:W-:Y:S02]  /*48db0*/  IMAD.MOV.U32 R7, RZ, RZ, R12 ;  /* 0x000000ffff077224 */ /* 0x000fe400078e000c */
[----:B------:R-:W-:Y:S11]  /*48dc0*/  IMAD.MOV.U32 R6, RZ, RZ, R13 ;  /* 0x000000ffff067224 */ /* 0x000ff600078e000d */
[----:B------:R-:W-:Y:S09]  /*48dd0*/  @!UPT UIADD3 URZ, URZ, URZ, URZ ;  /* 0x0000003f3f3ff290 */ /* 0x000ff2000fffe03f */
        /* <DEDUP_REMOVED lines=10> */
[----:B------:R-:W4:Y:S04]  /*48e80*/  LDL.64 R20, [R1+0xe0] ;  /* 0x0000e00001147983 */ /* 0x000f280000100a00 */
[----:B----4-:R0:W-:Y:S04]  /*48e90*/  STL.64 [R1+0x6db8], R20 ;  /* 0x006db81401007387 */ /* 0x0101e80000100a00 */
[----:B0-----:R-:W4:Y:S01]  /*48ea0*/  LDL R20, [R1+0xf0] ;  /* 0x0000f00001147983 */ /* 0x001f220000100800 */
[----:B------:R-:W-:-:S05]  /*48eb0*/  IMAD.MOV.U32 R21, RZ, RZ, R19 ;  /* 0x000000ffff157224 */ /* 0x000fca00078e0013 */
[----:B----4-:R0:W-:Y:S04]  /*48ec0*/  STL.64 [R1+0x6dd0], R20 ;  /* 0x006dd01401007387 */ /* 0x0101e80000100a00 */
[----:B0-----:R-:W4:Y:S01]  /*48ed0*/  LDL.64 R20, [R1+0x100] ;  /* 0x0001000001147983 */ /* 0x001f220000100a00 */
[----:B------:R-:W-:Y:S02]  /*48ee0*/  STL.64 [R1+0x6d58], R6 ;  /* 0x006d580601007387 */ /* 0x000fe40000100a00 */
[----:B------:R0:W-:Y:S02]  /*48ef0*/  STL.64 [R1+0x6d50], R4 ;  /* 0x006d500401007387 */ /* 0x0001e40000100a00 */
[----:B0-----:R-:W-:Y:S02]  /*48f00*/  IMAD.MOV.U32 R4, RZ, RZ, R18 ;  /* 0x000000ffff047224 */ /* 0x001fe400078e0012 */
[----:B--2---:R-:W-:Y:S01]  /*48f10*/  HMMA.16816.F32.BF16 R16, R24, R16, R12 ;  /* 0x000000101810723c */ /* 0x004fe2000004180c */
[----:B------:R-:W-:-:S05]  /*48f20*/  IMAD.MOV.U32 R5, RZ, RZ, R3 ;  /* 0x000000ffff057224 */ /* 0x000fca00078e0003 */
[----:B------:R0:W-:Y:S02]  /*48f30*/  STL.64 [R1+0x6d70], R4 ;  /* 0x006d700401007387 */ /* 0x0001e40000100a00 */
[----:B0-----:R-:W-:Y:S02]  /*48f40*/  IMAD.MOV.U32 R4, RZ, RZ, R2 ;  /* 0x000000ffff047224 */ /* 0x001fe400078e0002 */
[----:B------:R-:W-:-:S05]  /*48f50*/  IMAD.MOV.U32 R5, RZ, RZ, R0 ;  /* 0x000000ffff057224 */ /* 0x000fca00078e0000 */
[----:B------:R0:W-:Y:S04]  /*48f60*/  STL.64 [R1+0x6d88], R4 ;  /* 0x006d880401007387 */ /* 0x0001e80000100a00 */
[----:B0-----:R-:W2:Y:S01]  /*48f70*/  LDL.LU.64 R4, [R1+0xe70] ;  /* 0x000e700001047983 */ /* 0x001ea20000300a00 */
[----:B------:R-:W2:Y:S02]  /*48f80*/  LDL.LU.64 R6, [R1+0xe78] ;  /* 0x000e780001067983 */ /* 0x000ea40000300a00 */
[----:B------:R-:W2:Y:S02]  /*48f90*/  LDL.LU.64 R14, [R1+0x6e08] ;  /* 0x006e0800010e7983 */ /* 0x000ea40000300a00 */
[----:B------:R-:W2:Y:S01]  /*48fa0*/  LDL.LU.64 R12, [R1+0x6e00] ;  /* 0x006e0000010c7983 */ /* 0x000ea20000300a00 */
[----:B------:R0:W-:Y:S01]  /*48fb0*/  STL.64 [R1+0x1b0], R16 ;  /* 0x0001b01001007387 */ /* 0x0001e20000100a00 */
[----:B------:R2:W-:Y:S03]  /*48fc0*/  STL.64 [R1+0x1b8], R18 ;  /* 0x0001b81201007387 */ /* 0x0005e60000100a00 */
[----:B0-----:R-:W2:Y:S02]  /*48fd0*/  LDL.LU.64 R16, [R1+0x6df8] ;  /* 0x006df80001107983 */ /* 0x001ea40000300a00 */
[C---:B--2---:R-:W-:Y:S02]  /*48fe0*/  HMMA.16816.F32.BF16 R16, R24.reuse, R16, R12 ;  /* 0x000000101810723c */ /* 0x044fe4000004180c */
[----:B------:R-:W2:Y:S11]  /*48ff0*/  LDL.LU.64 R12, [R1+0x6df0] ;  /* 0x006df000010c7983 */ /* 0x000eb60000300a00 */
[----:B------:R-:W-:Y:S10]  /*49000*/  @!UPT UIADD3 URZ, URZ, URZ, URZ ;  /* 0x0000003f3f3ff290 */ /* 0x000ff4000fffe03f */
[----:B------:R0:W-:Y:S01]  /*49010*/  STL.64 [R1+0x1a0], R16 ;  /* 0x0001a01001007387 */ /* 0x0001e20000100a00 */
[----:B------:R-:W-:Y:S03]  /*49020*/  STL.64 [R1+0x1a8], R18 ;  /* 0x0001a81201007387 */ /* 0x000fe60000100a00 */
[----:B0-----:R-:W3:Y:S01]  /*49030*/  LDL.LU.64 R16, [R1+0x6de8] ;  /* 0x006de80001107983 */ /* 0x001ee20000300a00 */
[C---:B--2---:R-:W-:Y:S11]  /*49040*/  HMMA.16816.F32.BF16 R12, R24.reuse, R12, R4 ;  /* 0x0000000c180c723c */ /* 0x044ff60000041804 */
[----:B------:R-:W-:Y:S11]  /*49050*/  @!UPT UIADD3 URZ, URZ, URZ, URZ ;  /* 0x0000003f3f3ff290 */ /* 0x000ff6000fffe03f */
[----:B------:R-:W-:Y:S01]  /*49060*/  @!UPT UIADD3 URZ, URZ, URZ, URZ ;  /* 0x0000003f3f3ff290 */ /* 0x000fe2000fffe03f */
[----:B------:R0:W-:Y:S01]  /*49070*/  STL.64 [R1+0x190], R12 ;  /* 0x0001900c01007387 */ /* 0x0001e20000100a00 */
[----:B------:R1:W-:Y:S03]  /*49080*/  STL.64 [R1+0x198], R14 ;  /* 0x0001980e01007387 */ /* 0x0003e60000100a00 */
[----:B0-----:R-:W2:Y:S01]  /*49090*/  LDL.LU.64 R12, [R1+0xbe0] ;  /* 0x000be000010c7983 */ /* 0x001ea20000300a00 */
[----:B-1----:R-:W2:Y:S01]  /*490a0*/  LDL.LU.64 R14, [R1+0xbe8] ;  /* 0x000be800010e7983 */ /* 0x002ea20000300a00 */
[C---:B---3--:R-:W-:Y:S11]  /*490b0*/  HMMA.16816.F32.BF16 R4, R24.reuse, R16, R8 ;  /* 0x000000101804723c */ /* 0x048ff60000041808 */
[----:B------:R-:W-:Y:S11]  /*490c0*/  @!UPT UIADD3 URZ, URZ, URZ, URZ ;  /* 0x0000003f3f3ff290 */ /* 0x000ff6000fffe03f */
[----:B------:R-:W-:Y:S01]  /*490d0*/  @!UPT UIADD3 URZ, URZ, URZ, URZ ;  /* 0x0000003f3f3ff290 */ /* 0x000fe2000fffe03f */
[----:B------:R-:W-:Y:S01]  /*490e0*/  STL.64 [R1+0x180], R4 ;  /* 0x0001800401007387 */ /* 0x000fe20000100a00 */
[----:B------:R-:W-:Y:S03]  /*490f0*/  STL.64 [R1+0x188], R6 ;  /* 0x0001880601007387 */ /* 0x000fe60000100a00 */
[----:B--2---:R-:W-:Y:S01]  /*49100*/  STL.64 [R1+0x6dc8], R14 ;  /* 0x006dc80e01007387 */ /* 0x004fe20000100a00 */
[----:B------:R0:W-:Y:S03]  /*49110*/  STL.64 [R1+0x6dc0], R12 ;  /* 0x006dc00c01007387 */ /* 0x0001e60000100a00 */
[----:B0-----:R-:W2:Y:S01]  /*49120*/  LDL.LU.64 R12, [R1+0xbf0] ;  /* 0x000bf000010c7983 */ /* 0x001ea20000300a00 */
[----:B------:R-:W3:Y:S03]  /*49130*/  LDL.LU.64 R14, [R1+0xbf8] ;  /* 0x000bf800010e7983 */ /* 0x000ee60000300a00 */
[----:B---3--:R-:W-:Y:S01]  /*49140*/  STL.64 [R1+0x6de0], R14 ;  /* 0x006de00e01007387 */ /* 0x008fe20000100a00 */
[----:B--2---:R0:W-:Y:S03]  /*49150*/  STL.64 [R1+0x6dd8], R12 ;  /* 0x006dd80c01007387 */ /* 0x0041e60000100a00 */
[----:B0-----:R-:W4:Y:S01]  /*49160*/  LDL.LU.64 R12, [R1+0xe50] ;  /* 0x000e5000010c7983 */ /* 0x001f220000300a00 */
[----:B------:R-:W4:Y:S02]  /*49170*/  LDL.LU.64 R14, [R1+0xe58] ;  /* 0x000e5800010e7983 */ /* 0x000f240000300a00 */
[----:B------:R-:W2:Y:S02]  /*49180*/  LDL.LU.64 R16, [R1+0x330] ;  /* 0x0003300001107983 */ /* 0x000ea40000300a00 */
[----:B------:R-:W2:Y:S01]  /*49190*/  LDL.LU.64 R18, [R1+0x338] ;  /* 0x0003380001127983 */ /* 0x000ea20000300a00 */
[----:B------:R-:W3:Y:S01]  /*491a0*/  LDL.LU.64 R4, [R1+0x1cd0] ;  /* 0x001cd00001047983 */ /* 0x000ee20000300a00 */
[----:B------:R-:W3:Y:S02]  /*491b0*/  LDL.LU.64 R6, [R1+0x1cd8] ;  /* 0x001cd80001067983 */ /* 0x000ee40000300a00 */
[----:B------:R-:W2:Y:S02]  /*491c0*/  LDL.LU.64 R8, [R1+0x1ca0] ;  /* 0x001ca00001087983 */ /* 0x000ea40000300a00 */
[----:B------:R-:W2:Y:S02]  /*491d0*/  LDL.LU.64 R10, [R1+0x1ca8] ;  /* 0x001ca800010a7983 */ /* 0x000ea40000300a00 */
[----:B--2---:R-:W-:Y:S01]  /*491e0*/  STL.64 [R1+0x6d68], R10 ;  /* 0x006d680a01007387 */ /* 0x004fe20000100a00 */
[----:B------:R0:W-:Y:S03]  /*491f0*/  STL.64 [R1+0x6d60], R8 ;  /* 0x006d600801007387 */ /* 0x0001e60000100a00 */
[----:B0-----:R-:W2:Y:S01]  /*49200*/  LDL.LU.64 R8, [R1+0x1cb0] ;  /* 0x001cb00001087983 */ /* 0x001ea20000300a00 */
[----:B------:R-:W2:Y:S01]  /*49210*/  LDL.LU.64 R10, [R1+0x1cb8] ;  /* 0x001cb800010a7983 */ /* 0x000ea20000300a00 */
[----:B----4-:R-:W-:Y:S01]  /*49220*/  HMMA.16816.F32.BF16 R12, R24, R20, R12 ;  /* 0x00000014180c723c */ /* 0x010fe2000004180c */
[----:B------:R-:W-:-:S02]  /*49230*/  IMAD.MOV.U32 R2, RZ, RZ, R20 ;  /* 0x000000ffff027224 */ /* 0x000fc400078e0014 */
[----:B------:R-:W-:Y:S01]  /*49240*/  IMAD.MOV.U32 R0, RZ, RZ, R21 ;  /* 0x000000ffff007224 */ /* 0x000fe200078e0015 */
[----:B--2---:R-:W-:Y:S01]  /*49250*/  STL.64 [R1+0x6d80], R10 ;  /* 0x006d800a01007387 */ /* 0x004fe20000100a00 */
[----:B------:R0:W-:Y:S03]  /*49260*/  STL.64 [R1+0x6d78], R8 ;  /* 0x006d780801007387 */ /* 0x0001e60000100a00 */
[----:B0-----:R-:W2:Y:S01]  /*49270*/  LDL.LU.64 R8, [R1+0x1cc0] ;  /* 0x001cc00001087983 */ /* 0x001ea20000300a00 */
[----:B------:R-:W2:Y:S11]  /*49280*/  LDL.LU.64 R10, [R1+0x1cc8] ;  /* 0x001cc800010a7983 */ /* 0x000eb60000300a00 */
[----:B------:R-:W-:Y:S03]  /*49290*/  @!UPT UIADD3 URZ, URZ, URZ, URZ ;  /* 0x0000003f3f3ff290 */ /* 0x000fe6000fffe03f */
[----:B------:R-:W-:Y:S02]  /*492a0*/  STL.64 [R1+0x170], R12 ;  /* 0x0001700c01007387 */ /* 0x000fe40000100a00 */
[----:B------:R0:W-:Y:S02]  /*492b0*/  STL.64 [R1+0x178], R14 ;  /* 0x0001780e01007387 */ /* 0x0001e40000100a00 */
        /* <DEDUP_REMOVED lines=8> */
[----:B------:R-:W-:Y:S03]  /*49340*/  STL.64 [R1+0x168], R22 ;  /* 0x0001681601007387 */ /* 0x000fe60000100a00 */
[----:B0-----:R-:W4:Y:S02]  /*49350*/  LDL.LU.64 R20, [R1+0x6db8] ;  /* 0x006db80001147983 */ /* 0x001f240000300a00 */
[C---:B----4-:R-:W-:Y:S01]  /*49360*/  HMMA.16816.F32.BF16 R12, R24.reuse, R20, R12 ;  /* 0x00000014180c723c */ /* 0x050fe2000004180c */
[----:B------:R-:W-:Y:S11]  /*49370*/  IMAD.MOV.U32 R3, RZ, RZ, R21 ;  /* 0x000000ffff037224 */ /* 0x000ff600078e0015 */
[----:B------:R-:W-:Y:S11]  /*49380*/  @!UPT UIADD3 URZ, URZ, URZ, URZ ;  /* 0x0000003f3f3ff290 */ /* 0x000ff6000fffe03f */
[----:B------:R-:W-:Y:S01]  /*49390*/  STL.64 [R1+0x8d0], R12 ;  /* 0x0008d00c01007387 */ /* 0x000fe20000100a00 */
[----:B------:R0:W-:Y:S03]  /*493a0*/  STL.64 [R1+0x8d8], R14 ;  /* 0x0008d80e01007387 */ /* 0x0001e60000100a00 */
[----:B0-----:R-:W4:Y:S01]  /*493b0*/  LDL.LU R15, [R1+0x6db0] ;  /* 0x006db000010f7983 */ /* 0x001f220000300800 */
[----:B------:R-:W2:Y:S02]  /*493c0*/  LDL.LU.64 R12, [R1+0x6da8] ;  /* 0x006da800010c7983 */ /* 0x000ea40000300a00 */
[----:B------:R-:W-:Y:S02]  /*493d0*/  IMAD.MOV.U32 R14, RZ, RZ, R20 ;  /* 0x000000ffff0e7224 */ /* 0x000fe400078e0014 */
[----:B------:R-:W2:Y:S02]  /*493e0*/  LDL.LU.64 R20, [R1+0x6da0] ;  /* 0x006da00001147983 */ /* 0x000ea40000300a00 */
[----:B--2---:R-:W-:Y:S02]  /*493f0*/  HMMA.16816.F32.BF16 R24, R24, R20, R16 ;  /* 0x000000141818723c */ /* 0x004fe40000041810 */
[----:B------:R-:W3:Y:S01]  /*49400*/  LDL.LU.64 R18, [R1+0x6d98] ;  /* 0x006d980001127983 */ /* 0x000ee20000300a00 */
[----:B------:R-:W3:Y:S11]  /*49410*/  LDL.LU.64 R16, [R1+0x6d90] ;  /* 0x006d900001107983 */ /* 0x000ef60000300a00 */
[----:B------:R-:W-:Y:S09]  /*49420*/  @!UPT UIADD3 URZ, URZ, URZ, URZ ;  /* 0x0000003f3f3ff290 */ /* 0x000ff2000fffe03f */
[----:B------:R0:W-:Y:S01]  /*49430*/  STL.64 [R1+0xc0], R24 ;  /* 0x0000c01801007387 */ /* 0x0001e20000100a00 */
[----:B------:R-:W-:Y:S02]  /*49440*/  STL.64 [R1+0xc8], R26 ;  /* 0x0000c81a01007387 */ /* 0x000fe40000100a00 */
[----:B------:R1:W-:Y:S02]  /*49450*/  STL.64 [R1+0x6cd8], R20 ;  /* 0x006cd81401007387 */ /* 0x0003e40000100a00 */
[----:B0-----:R-:W-:Y:S02]  /*49460*/  IMAD.MOV.U32 R24, RZ, RZ, R29 ;  /* 0x000000ffff187224 */ /* 0x001fe400078e001d */
[----:B----4-:R-:W-:Y:S01]  /*49470*/  IMAD.MOV.U32 R25, RZ, RZ, R15 ;  /* 0x000000ffff197224 */ /* 0x010fe200078e000f */
[----:B-1----:R-:W2:Y:S01]  /*49480*/  LDL.LU.64 R20, [R1+0x18d0] ;  /* 0x0018d00001147983 */ /* 0x002ea20000300a00 */
[----:B------:R-:W2:Y:S05]  /*49490*/  LDL.LU.64 R22, [R1+0x18d8] ;  /* 0x0018d80001167983 */ /* 0x000eaa0000300a00 */
[C---:B---3--:R-:W-:Y:S01]  /*494a0*/  HMMA.16816.F32.BF16 R24, R16.reuse, R24, R4 ;  /* 0x000000181018723c */ /* 0x048fe20000041804 */
[----:B------:R-:W3:Y:S11]  /*494b0*/  LDL.LU.64 R4, [R1+0x6d88] ;  /* 0x006d880001047983 */ /* 0x000ef60000300a00 */
[----:B------:R-:W-:Y:S11]  /*494c0*/  @!UPT UIADD3 URZ, URZ, URZ, URZ ;  /* 0x0000003f3f3ff290 */ /* 0x000ff6000fffe03f */
        /* <DEDUP_REMOVED lines=18> */
[----:B------:R-:W4:Y:S01]  /*495f0*/  LDL.LU.64 R4, [R1+0x6d50] ;  /* 0x006d500001047983 */ /* 0x000f220000300a00 */
        /* <DEDUP_REMOVED lines=11> */
[----:B------:R0:W-:Y:S01]  /*496b0*/  STL.64 [R1+0x720], R20 ;  /* 0x0007201401007387 */ /* 0x0001e20000100a00 */
[----:B------:R-:W-:Y:S03]  /*496c0*/  STL.64 [R1+0x728], R22 ;  /* 0x0007281601007387 */ /* 0x000fe60000100a00 */
[----:B0-----:R-:W2:Y:S04]  /*496d0*/  LDL.64 R20, [R1+0x120] ;  /* 0x0001200001147983 */ /* 0x001ea80000100a00 */
[----:B--2---:R-:W-:Y:S01]  /*496e0*/  STL.64 [R1+0x6d08], R20 ;  /* 0x006d081401007387 */ /* 0x004fe20000100a00 */
[----:B---3--:R-:W-:Y:S02]  /*496f0*/  STL.64 [R1+0x6c70], R10 ;  /* 0x006c700a01007387 */ /* 0x008fe40000100a00 */
[----:B------:R0:W-:Y:S02]  /*49700*/  STL.64 [R1+0x6c68], R8 ;  /* 0x006c680801007387 */ /* 0x0001e40000100a00 */
[----:B0-----:R-:W2:Y:S01]  /*49710*/  LDL.64 R8, [R1+0x130] ;  /* 0x0001300001087983 */ /* 0x001ea20000100a00 */
[----:B----4-:R-:W-:Y:S01]  /*49720*/  HMMA.16816.F32.BF16 R20, R16, R4, R24 ;  /* 0x000000041014723c */ /* 0x010fe20000041818 */
[----:B------:R-:W0:Y:S02]  /*49730*/  LDSM.16.MT88.4 R24, [R28+0x100] ;  /* 0x000100001c18783b */ /* 0x000e240000004200 */
[----:B--2---:R1:W-:Y:S04]  /*49740*/  STL.64 [R1+0x6d10], R8 ;  /* 0x006d100801007387 */ /* 0x0043e80000100a00 */
[----:B-1----:R-:W2:Y:S04]  /*49750*/  LDL.64 R8, [R1+0x140] ;  /* 0x0001400001087983 */ /* 0x002ea80000100a00 */
[----:B--2---:R1:W-:Y:S02]  /*49760*/  STL.64 [R1+0x6d20], R8 ;  /* 0x006d200801007387 */ /* 0x0043e40000100a00 */
[----:B-1----:R-:W-:-:S02]  /*49770*/  IMAD.MOV.U32 R8, RZ, RZ, R7 ;  /* 0x000000ffff087224 */ /* 0x002fc400078e0007 */
[----:B------:R-:W-:-:S05]  /*49780*/  IMAD.MOV.U32 R9, RZ, RZ, R6 ;  /* 0x000000ffff097224 */ /* 0x000fca00078e0006 */
[----:B------:R1:W-:Y:S04]  /*49790*/  STL.64 [R1+0x6d38], R8 ;  /* 0x006d380801007387 */ /* 0x0003e80000100a00 */
[----:B-1----:R-:W2:Y:S01]  /*497a0*/  LDL.LU.64 R8, [R1+0x18c0] ;  /* 0x0018c00001087983 */ /* 0x002ea20000300a00 */
[----:B------:R-:W2:Y:S02]  /*497b0*/  LDL.LU.64 R10, [R1+0x18c8] ;  /* 0x0018c800010a7983 */ /* 0x000ea40000300a00 */
[----:B------:R-:W-:Y:S02]  /*497c0*/  STL.64 [R1+0x710], R20 ;  /* 0x0007101401007387 */ /* 0x000fe40000100a00 */
[----:B------:R-:W-:Y:S01]  /*497d0*/  STL.64 [R1+0x718], R22 ;  /* 0x0007181601007387 */ /* 0x000fe20000100a00 */
[----:B------:R1:W-:Y:S04]  /*497e0*/  STL.64 [R1+0x6d18], R4 ;  /* 0x006d180401007387 */ /* 0x0003e80000100a00 */
[----:B-1----:R-:W3:Y:S01]  /*497f0*/  LDL.LU.64 R4, [R1+0x1700] ;  /* 0x0017000001047983 */ /* 0x002ee20000300a00 */
[----:B------:R-:W4:Y:S03]  /*49800*/  LDL.LU.64 R6, [R1+0x1708] ;  /* 0x0017080001067983 */ /* 0x000f260000300a00 */
[----:B----4-:R-:W-:Y:S01]  /*49810*/  STL.64 [R1+0x6d30], R6 ;  /* 0x006d300601007387 */ /* 0x010fe20000100a00 */
[----:B---3--:R1:W-:Y:S03]  /*49820*/  STL.64 [R1+0x6d28], R4 ;  /* 0x006d280401007387 */ /* 0x0083e60000100a00 */
[----:B-1----:R-:W3:Y:S01]  /*49830*/  LDL.LU.64 R4, [R1+0x18b0] ;  /* 0x0018b00001047983 */ /* 0x002ee20000300a00 */
[----:B------:R-:W3:Y:S02]  /*49840*/  LDL.LU.64 R6, [R1+0x18b8] ;  /* 0x0018b80001067983 */ /* 0x000ee40000300a00 */
[----:B------:R-:W4:Y:S02]  /*49850*/  LDL.LU.64 R20, [R1+0x16f0] ;  /* 0x0016f00001147983 */ /* 0x000f240000300a00 */
[----:B------:R-:W4:Y:S01]  /*49860*/  LDL.LU.64 R22, [R1+0x16f8] ;  /* 0x0016f80001167983 */ /* 0x000f220000300a00 */
[----:B------:R-:W2:Y:S04]  /*49870*/  LDL.64 R12, [R1+0xf0] ;  /* 0x0000f000010c7983 */ /* 0x000ea80000100a00 */
[----:B--2---:R1:W-:Y:S04]  /*49880*/  STL.64 [R1+0x6cf0], R12 ;  /* 0x006cf00c01007387 */ /* 0x0043e80000100a00 */
[----:B-1----:R-:W2:Y:S01]  /*49890*/  LDL.64 R12, [R1+0x110] ;  /* 0x00011000010c7983 */ /* 0x002ea20000100a00 */
[----:B------:R-:W-:Y:S02]  /*498a0*/  STL [R1+0x6c34], R28 ;  /* 0x006c341c01007387 */ /* 0x000fe40000100800 */
[----:B0-----:R-:W-:Y:S02]  /*498b0*/  STL.64 [R1+0x6b90], R26 ;  /* 0x006b901a01007387 */ /* 0x001fe40000100a00 */
[----:B------:R0:W-:Y:S02]  /*498c0*/  STL.64 [R1+0x6b88], R24 ;  /* 0x006b881801007387 */ /* 0x0001e40000100a00 */
[----:B0-----:R-:W2:Y:S02]  /*498d0*/  LDL.64 R24, [R1+0x30] ;  /* 0x0000300001187983 */ /* 0x001ea40000100a00 */
[----:B--2---:R-:W-:Y:S11]  /*498e0*/  HMMA.16816.F32.BF16 R8, R16, R24, R8 ;  /* 0x000000181008723c */ /* 0x004ff60000041808 */
[----:B------:R-:W-:Y:S11]  /*498f0*/  @!UPT UIADD3 URZ, URZ, URZ, URZ ;  /* 0x0000003f3f3ff290 */ /* 0x000ff6000fffe03f */
[----:B------:R-:W-:Y:S01]  /*49900*/  @!UPT UIADD3 URZ, URZ, URZ, URZ ;  /* 0x0000003f3f3ff290 */ /* 0x000fe2000fffe03f */
[----:B------:R0:W-:Y:S01]  /*49910*/  STL.64 [R1+0x700], R8 ;  /* 0x0007000801007387 */ /* 0x0001e20000100a00 */
[----:B------:R-:W-:Y:S03]  /*49920*/  STL.64 [R1+0x708], R10 ;  /* 0x0007080a01007387 */ /* 0x000fe60000100a00 */
[----:B0-----:R-:W3:Y:S01]  /*49930*/  LDL.LU.64 R8, [R1+0x6d38] ;  /* 0x006d380001087983 */ /* 0x001ee20000300a00 */
[----:B------:R-:W-:Y:S02]  /*49940*/  IMAD.MOV.U32 R27, RZ, RZ, R25 ;  /* 0x000000ffff1b7224 */ /* 0x000fe400078e0019 */
[----:B------:R-:W-:-:S03]  /*49950*/  IMAD.MOV.U32 R29, RZ, RZ, R24 ;  /* 0x000000ffff1d7224 */ /* 0x000fc600078e0018 */
[----:B------:R0:W-:Y:S01]  /*49960*/  STL [R1+0x6c44], R27 ;  /* 0x006c441b01007387 */ /* 0x0001e20000100800 */
[----:B------:R-:W2:Y:S03]  /*49970*/  LDL.LU.64 R24, [R1+0x16e0] ;  /* 0x0016e00001187983 */ /* 0x000ea60000300a00 */
[----:B0-----:R-:W2:Y:S01]  /*49980*/  LDL.LU.64 R26, [R1+0x16e8] ;  /* 0x0016e800011a7983 */ /* 0x001ea20000300a00 */
[----:B------:R-:W-:Y:S01]  /*49990*/  STL [R1+0x6c40], R29 ;  /* 0x006c401d01007387 */ /* 0x000fe20000100800 */
[C---:B---3--:R-:W-:Y:S02]  /*499a0*/  HMMA.16816.F32.BF16 R8, R16.reuse, R8, R4 ;  /* 0x000000081008723c */ /* 0x048fe40000041804 */
[----:B------:R-:W3:Y:S01]  /*499b0*/  LDL.LU.64 R6, [R1+0x6d30] ;  /* 0x006d300001067983 */ /* 0x000ee20000300a00 */
[----:B------:R-:W3:Y:S11]  /*499c0*/  LDL.LU.64 R4, [R1+0x6d28] ;  /* 0x006d280001047983 */ /* 0x000ef60000300a00 */
[----:B------:R-:W-:Y:S09]  /*499d0*/  @!UPT UIADD3 URZ, URZ, URZ, URZ ;  /* 0x0000003f3f3ff290 */ /* 0x000ff2000fffe03f */
[----:B------:R0:W-:Y:S01]  /*499e0*/  STL.64 [R1+0xec0], R8 ;  /* 0x000ec00801007387 */ /* 0x0001e20000100a00 */
[----:B------:R-:W-:Y:S03]  /*499f0*/  STL.64 [R1+0xec8], R10 ;  /* 0x000ec80a01007387 */ /* 0x000fe60000100a00 */
[----:B0-----:R-:W3:Y:S02]  /*49a00*/  LDL.LU.64 R8, [R1+0x6d20] ;  /* 0x006d200001087983 */ /* 0x001ee40000300a00 */
[C---:B---3--:R-:W-:Y:S01]  /*49a10*/  HMMA.16816.F32.BF16 R4, R16.reuse, R8, R4 ;  /* 0x000000081004723c */ /* 0x048fe20000041804 */
[----:B------:R-:W-:Y:S11]  /*49a20*/  IMAD.MOV.U32 R28, RZ, RZ, R9 ;  /* 0x000000ffff1c7224 */ /* 0x000ff600078e0009 */
[----:B------:R-:W-:Y:S11]  /*49a30*/  @!UPT UIADD3 URZ, URZ, URZ, URZ ;  /* 0x0000003f3f3ff290 */ /* 0x000ff6000fffe03f */
[----:B------:R0:W-:Y:S01]  /*49a40*/  STL.64 [R1+0xeb0], R4 ;  /* 0x000eb00401007387 */ /* 0x0001e20000100a00 */
[----:B------:R1:W-:Y:S03]  /*49a50*/  STL.64 [R1+0xeb8], R6 ;  /* 0x000eb80601007387 */ /* 0x0003e60000100a00 */
[----:B0-----:R-:W3:Y:S01]  /*49a60*/  LDL.LU.64 R4, [R1+0x6d18] ;  /* 0x006d180001047983 */ /* 0x001ee20000300a00 */
[----:B-1----:R-:W-:Y:S02]  /*49a70*/  IMAD.MOV.U32 R6, RZ, RZ, R8 ;  /* 0x000000ffff067224 */ /* 0x002fe400078e0008 */
[----:B------:R-:W4:Y:S02]  /*49a80*/  LDL.LU.64 R8, [R1+0x6d10] ;  /* 0x006d100001087983 */ /* 0x000f240000300a00 */
[----:B------:R-:W-:Y:S01]  /*49a90*/  STL [R1+0x6c4c], R28 ;  /* 0x006c4c1c01007387 */ /* 0x000fe20000100800 */
[----:B------:R-:W-:Y:S01]  /*49aa0*/  STL [R1+0x6c48], R6 ;  /* 0x006c480601007387 */ /* 0x000fe20000100800 */
[----:B----4-:R-:W-:Y:S01]  /*49ab0*/  HMMA.16816.F32.BF16 R20, R16, R8, R20 ;  /* 0x000000081014723c */ /* 0x010fe20000041814 */
[----:B------:R-:W-:Y:S11]  /*49ac0*/  IMAD.MOV.U32 R7, RZ, RZ, R9 ;  /* 0x000000ffff077224 */ /* 0x000ff600078e0009 */
[----:B------:R-:W-:Y:S11]  /*49ad0*/  @!UPT UIADD3 URZ, URZ, URZ, URZ ;  /* 0x0000003f3f3ff290 */ /* 0x000ff6000fffe03f */
[----:B------:R0:W-:Y:S01]  /*49ae0*/  STL.64 [R1+0xea0], R20 ;  /* 0x000ea01401007387 */ /* 0x0001e20000100a00 */
[----:B------:R-:W-:Y:S03]  /*49af0*/  STL.64 [R1+0xea8], R22 ;  /* 0x000ea81601007387 */ /* 0x000fe60000100a00 */
[----:B0-----:R-:W2:Y:S01]  /*49b00*/  LDL.LU.64 R20, [R1+0x6d08] ;  /* 0x006d080001147983 */ /* 0x001ea20000300a00 */
[----:B------:R-:W-:Y:S02]  /*49b10*/  STL [R1+0x6d00], R7 ;  /* 0x006d000701007387 */ /* 0x000fe40000100800 */
[----:B---3--:R0:W-:Y:S02]  /*49b20*/  STL.64 [R1+0x6cf8], R4 ;  /* 0x006cf80401007387 */ /* 0x0081e40000100a00 */
[----:B0-----:R-:W3:Y:S01]  /*49b30*/  LDL.LU.64 R4, [R1+0x16d0] ;  /* 0x0016d00001047983 */ /* 0x001ee20000300a00 */
[----:B------:R-:W3:Y:S02]  /*49b40*/  LDL.LU.64 R6, [R1+0x16d8] ;  /* 0x0016d80001067983 */ /* 0x000ee40000300a00 */
[----:B------:R-:W-:-:S02]  /*49b50*/  IMAD.MOV.U32 R29, RZ, RZ, R8 ;  /* 0x000000ffff1d7224 */ /* 0x000fc400078e0008 */
[----:B------:R-:W4:Y:S01]  /*49b60*/  LDL.LU.64 R8, [R1+0x16b0] ;  /* 0x0016b00001087983 */ /* 0x000f220000300a00 */
[----:B------:R-:W4:Y:S02]  /*49b70*/  LDL.LU.64 R10, [R1+0x16b8] ;  /* 0x0016b800010a7983 */ /* 0x000f240000300a00 */
[----:B------:R-:W-:Y:S01]  /*49b80*/  STL [R1+0x6c50], R29 ;  /* 0x006c501d01007387 */ /* 0x000fe20000100800 */
[C---:B--2---:R-:W-:Y:S08]  /*49b90*/  HMMA.16816.F32.BF16 R24, R16.reuse, R20, R24 ;  /* 0x000000141018723c */ /* 0x044ff00000041818 */
[----:B---3--:R-:W-:Y:S11]  /*49ba0*/  HMMA.16816.F32.BF16 R4, R16, R12, R4 ;  /* 0x0000000c1004723c */ /* 0x008ff60000041804 */
[----:B------:R-:W-:Y:S04]  /*49bb0*/  @!UPT UIADD3 URZ, URZ, URZ, URZ ;  /* 0x0000003f3f3ff290 */ /* 0x000fe8000fffe03f */
[----:B------:R-:W-:Y:S01]  /*49bc0*/  STL.64 [R1+0xe90], R24 ;  /* 0x000e901801007387 */ /* 0x000fe20000100a00 */
[----:B------:R-:W-:Y:S07]  /*49bd0*/  STL.64 [R1+0xe98], R26 ;  /* 0x000e981a01007387 */ /* 0x000fee0000100a00 */
[----:B------:R-:W-:Y:S01]  /*49be0*/  STL.64 [R1+0xe80], R4 ;  /* 0x000e800401007387 */ /* 0x000fe20000100a00 */
[----:B------:R0:W-:Y:S03]  /*49bf0*/  STL.64 [R1+0xe88], R6 ;  /* 0x000e880601007387 */ /* 0x0001e60000100a00 */
[----:B0-----:R-:W2:Y:S01]  /*49c00*/  LDL.LU R7, [R1+0x6d00] ;  /* 0x006d000001077983 */ /* 0x001ea20000300800 */
[----:B------:R-:W3:Y:S02]  /*49c10*/  LDL.LU.64 R4, [R1+0x6cf8] ;  /* 0x006cf80001047983 */ /* 0x000ee40000300a00 */
[----:B------:R-:W-:-:S02]  /*49c20*/  IMAD.MOV.U32 R26, RZ, RZ, R20 ;  /* 0x000000ffff1a7224 */ /* 0x000fc400078e0014 */
[----:B------:R-:W-:Y:S02]  /*49c30*/  IMAD.MOV.U32 R27, RZ, RZ, R13 ;  /* 0x000000ffff1b7224 */ /* 0x000fe400078e000d */
[----:B------:R-:W-:Y:S02]  /*49c40*/  IMAD.MOV.U32 R25, RZ, RZ, R21 ;  /* 0x000000ffff197224 */ /* 0x000fe400078e0015 */
[----:B------:R-:W-:Y:S02]  /*49c50*/  IMAD.MOV.U32 R6, RZ, RZ, R12 ;  /* 0x000000ffff067224 */ /* 0x000fe400078e000c */
[----:B------:R-:W4:Y:S01]  /*49c60*/  LDL.LU.64 R12, [R1+0x6cf0] ;  /* 0x006cf000010c7983 */ /* 0x000f220000300a00 */
[----:B------:R-:W-:Y:S02]  /*49c70*/  STL.64 [R1+0x6c90], R26 ;  /* 0x006c901a01007387 */ /* 0x000fe40000100a00 */
[----:B------:R-:W-:Y:S01]  /*49c80*/  STL [R1+0x6c88], R25 ;  /* 0x006c881901007387 */ /* 0x000fe20000100800 */
[----:B--2---:R-:W-:Y:S01]  /*49c90*/  STL.64 [R1+0x6c60], R6 ;  /* 0x006c600601007387 */ /* 0x004fe20000100a00 */
[----:B---3--:R0:W-:Y:S03]  /*49ca0*/  STL.64 [R1+0x6c58], R4 ;  /* 0x006c580401007387 */ /* 0x0081e60000100a00 */
[----:B0-----:R-:W2:Y:S01]  /*49cb0*/  LDL.LU.64 R4, [R1+0x16c0] ;  /* 0x0016c00001047983 */ /* 0x001ea20000300a00 */
[----:B------:R-:W2:Y:S02]  /*49cc0*/  LDL.LU.64 R6, [R1+0x16c8] ;  /* 0x0016c80001067983 */ /* 0x000ea40000300a00 */
[----:B------:R-:W-:-:S02]  /*49cd0*/  IMAD.MOV.U32 R24, RZ, RZ, R2 ;  /* 0x000000ffff187224 */ /* 0x000fc400078e0002 */
[----:B------:R-:W-:Y:S02]  /*49ce0*/  IMAD.MOV.U32 R25, RZ, RZ, R0 ;  /* 0x000000ffff197224 */ /* 0x000fe400078e0000 */
[----:B----4-:R-:W-:Y:S02]  /*49cf0*/  IMAD.MOV.U32 R29, RZ, RZ, R12 ;  /* 0x000000ffff1d7224 */ /* 0x010fe400078e000c */
[----:B------:R-:W-:Y:S02]  /*49d00*/  IMAD.MOV.U32 R28, RZ, RZ, R13 ;  /* 0x000000ffff1c7224 */ /* 0x000fe400078e000d */
[----:B------:R-:W-:Y:S01]  /*49d10*/  IMAD.MOV.U32 R20, RZ, RZ, R14 ;  /* 0x000000ffff147224 */ /* 0x000fe200078e000e */
[C---:B--2---:R-:W-:Y:S08]  /*49d20*/  HMMA.16816.F32.BF16 R24, R16.reuse, R24, R4 ;  /* 0x000000181018723c */ /* 0x044ff00000041804 */
[C---:B------:R-:W-:Y:S11]  /*49d30*/  HMMA.16816.F32.BF16 R4, R16.reuse, R12, R8 ;  /* 0x0000000c1004723c */ /* 0x040ff60000041808 */
        /* <DEDUP_REMOVED lines=9> */
[----:B0-----:R-:W2:Y:S04]  /*49dd0*/  LDL.64 R12, [R1+0x20] ;  /* 0x00002000010c7983 */ /* 0x001ea80000100a00 */
[----:B--2---:R0:W-:Y:S04]  /*49de0*/  STL.64 [R1+0x6cd0], R12 ;  /* 0x006cd00c01007387 */ /* 0x0041e80000100a00 */
[----:B0-----:R-:W2:Y:S01]  /*49df0*/  LDL.LU.64 R12, [R1+0xbd0] ;  /* 0x000bd000010c7983 */ /* 0x001ea20000300a00 */
[----:B------:R-:W3:Y:S03]  /*49e00*/  LDL.LU.64 R14, [R1+0xbd8] ;  /* 0x000bd800010e7983 */ /* 0x000ee60000300a00 */
[----:B---3--:R-:W-:Y:S01]  /*49e10*/  STL.64 [R1+0x6ce8], R14 ;  /* 0x006ce80e01007387 */ /* 0x008fe20000100a00 */
[----:B--2---:R0:W-:Y:S03]  /*49e20*/  STL.64 [R1+0x6ce0], R12 ;  /* 0x006ce00c01007387 */ /* 0x0041e60000100a00 */
[----:B0-----:R-:W2:Y:S01]  /*49e30*/  LDL.LU.64 R12, [R1+0x16a0] ;  /* 0x0016a000010c7983 */ /* 0x001ea20000300a00 */
[----:B------:R-:W2:Y:S02]  /*49e40*/  LDL.LU.64 R14, [R1+0x16a8] ;  /* 0x0016a800010e7983 */ /* 0x000ea40000300a00 */
[----:B------:R-:W3:Y:S02]  /*49e50*/  LDL.LU.64 R24, [R1+0x1bb0] ;  /* 0x001bb00001187983 */ /* 0x000ee40000300a00 */
[----:B------:R-:W4:Y:S02]  /*49e60*/  LDL.LU.64 R26, [R1+0x1bb8] ;  /* 0x001bb800011a7983 */ /* 0x000f240000300a00 */
[----:B------:R-:W-:Y:S01]  /*49e70*/  IMAD.MOV.U32 R21, RZ, RZ, R3 ;  /* 0x000000ffff157224 */ /* 0x000fe200078e0003 */
[----:B----4-:R-:W-:Y:S01]  /*49e80*/  STL.64 [R1+0x6cb8], R26 ;  /* 0x006cb81a01007387 */ /* 0x010fe20000100a00 */
[----:B---3--:R0:W-:Y:S03]  /*49e90*/  STL.64 [R1+0x6cb0], R24 ;  /* 0x006cb01801007387 */ /* 0x0081e60000100a00 */
[----:B0-----:R-:W3:Y:S01]  /*49ea0*/  LDL.LU.64 R24, [R1+0x1bd0] ;  /* 0x001bd00001187983 */ /* 0x001ee20000300a00 */
[----:B------:R-:W3:Y:S02]  /*49eb0*/  LDL.LU.64 R26, [R1+0x1bd8] ;  /* 0x001bd800011a7983 */ /* 0x000ee40000300a00 */
[----:B------:R-:W4:Y:S02]  /*49ec0*/  LDL.LU.64 R8, [R1+0x1ba0] ;  /* 0x001ba00001087983 */ /* 0x000f240000300a00 */
[----:B------:R-:W3:Y:S01]  /*49ed0*/  LDL.LU.64 R10, [R1+0x1ba8] ;  /* 0x001ba800010a7983 */ /* 0x000ee20000300a00 */
[C---:B--2---:R-:W-:Y:S01]  /*49ee0*/  HMMA.16816.F32.BF16 R20, R16.reuse, R20, R12 ;  /* 0x000000141014723c */ /* 0x044fe2000004180c */
[----:B---3--:R-:W-:Y:S01]  /*49ef0*/  STL.64 [R1+0x6c80], R10 ;  /* 0x006c800a01007387 */ /* 0x008fe20000100a00 */
[----:B----4-:R0:W-:Y:S03]  /*49f00*/  STL.64 [R1+0x6c78], R8 ;  /* 0x006c780801007387 */ /* 0x0101e60000100a00 */
[----:B0-----:R-:W2:Y:S01]  /*49f10*/  LDL.64 R8, [R1] ;  /* 0x0000000001087983 */ /* 0x001ea20000100a00 */
[----:B------:R-:W3:Y:S02]  /*49f20*/  LDL.LU.64 R4, [R1+0xbc0] ;  /* 0x000bc00001047983 */ /* 0x000ee40000300a00 */
[----:B------:R-:W3:Y:S02]  /*49f30*/  LDL.LU.64 R6, [R1+0xbc8] ;  /* 0x000bc80001067983 */ /* 0x000ee40000300a00 */
[----:B------:R-:W4:Y:S01]  /*49f40*/  LDL.LU.64 R14, [R1+0x6ce8] ;  /* 0x006ce800010e7983 */ /* 0x000f220000300a00 */
[----:B------:R-:W4:Y:S11]  /*49f50*/  LDL.LU.64 R12, [R1+0x6ce0] ;  /* 0x006ce000010c7983 */ /* 0x000f360000300a00 */
[----:B------:R-:W-:Y:S01]  /*49f60*/  @!UPT UIADD3 URZ, URZ, URZ, URZ ;  /* 0x0000003f3f3ff290 */ /* 0x000fe2000fffe03f */
[----:B------:R0:W-:Y:S02]  /*49f70*/  STL.64 [R1+0xe50], R20 ;  /* 0x000e501401007387 */ /* 0x0001e40000100a00 */
[----:B------:R1:W-:Y:S01]  /*49f80*/  STL.64 [R1+0xe58], R22 ;  /* 0x000e581601007387 */ /* 0x0003e20000100a00 */
[----:B0-----:R-:W4:Y:S02]  /*49f90*/  LDL.LU.64 R20, [R1+0x6cd8] ;  /* 0x006cd80001147983 */ /* 0x001f240000300a00 */
[----:B----4-:R-:W-:Y:S02]  /*49fa0*/  HMMA.16816.F32.BF16 R16, R16, R20, R12 ;  /* 0x000000141010723c */ /* 0x010fe4000004180c */
[----:B------:R-:W4:Y:S01]  /*49fb0*/  LDL.LU.64 R12, [R1+0x6cd0] ;  /* 0x006cd000010c7983 */ /* 0x000f220000300a00 */
[----:B-1----:R-:W4:Y:S02]  /*49fc0*/  LDL.LU.64 R22, [R1+0x6cc8] ;  /* 0x006cc80001167983 */ /* 0x002f240000300a00 */
[----:B------:R-:W4:Y:S11]  /*49fd0*/  LDL.LU.64 R20, [R1+0x6cc0] ;  /* 0x006cc00001147983 */ /* 0x000f360000300a00 */
[----:B------:R-:W-:Y:S07]  /*49fe0*/  @!UPT UIADD3 URZ, URZ, URZ, URZ ;  /* 0x0000003f3f3ff290 */ /* 0x000fee000fffe03f */
[----:B------:R0:W-:Y:S01]  /*49ff0*/  STL.64 [R1+0x6f0], R16 ;  /* 0x0006f01001007387 */ /* 0x0001e20000100a00 */
[----:B------:R-:W-:Y:S03]  /*4a000*/  STL.64 [R1+0x6f8], R18 ;  /* 0x0006f81201007387 */ /* 0x000fe60000100a00 */
[----:B0-----:R-:W2:Y:S01]  /*4a010*/  LDL.64 R16, [R1+0x10] ;  /* 0x0000100001107983 */ /* 0x001ea20000100a00 */
[C---:B----4-:R-:W-:Y:S01]  /*4a020*/  HMMA.16816.F32.BF16 R24, R20.reuse, R12, R24 ;  /* 0x0000000c1418723c */ /* 0x050fe20000041818 */
[----:B------:R-:W-:Y:S02]  /*4a030*/  IMAD.MOV.U32 R2, RZ, RZ, R12 ;  /* 0x000000ffff027224 */ /* 0x000fe400078e000c */
[----:B------:R-:W-:Y:S11]  /*4a040*/  IMAD.MOV.U32 R0, RZ, RZ, R13 ;  /* 0x000000ffff007224 */ /* 0x000ff600078e000d */
[----:B------:R-:W-:Y:S09]  /*4a050*/  @!UPT UIADD3 URZ, URZ, URZ, URZ ;  /* 0x0000003f3f3ff290 */ /* 0x000ff2000fffe03f */
[----:B------:R-:W-:Y:S01]  /*4a060*/  STL.64 [R1+0xc90], R24 ;  /* 0x000c901801007387 */ /* 0x000fe20000100a00 */
[----:B------:R0:W-:Y:S03]  /*4a070*/  STL.64 [R1+0xc98], R26 ;  /* 0x000c981a01007387 */ /* 0x0001e60000100a00 */
[----:B0-----:R-:W4:Y:S01]  /*4a080*/  LDL.LU.64 R26, [R1+0x6cb8] ;  /* 0x006cb800011a7983 */ /* 0x001f220000300a00 */
[----:B------:R-:W4:Y:S02]  /*4a090*/  LDL.LU.64 R24, [R1+0x6cb0] ;  /* 0x006cb00001187983 */ /* 0x000f240000300a00 */
[----:B------:R-:W3:Y:S02]  /*4a0a0*/  LDL.LU.64 R14, [R1+0x6ca8] ;  /* 0x006ca800010e7983 */ /* 0x000ee40000300a00 */
[----:B------:R-:W3:Y:S02]  /*4a0b0*/  LDL.LU.64 R12, [R1+0x6ca0] ;  /* 0x006ca000010c7983 */ /* 0x000ee40000300a00 */
[----:B--2---:R-:W-:Y:S01]  /*4a0c0*/  IMAD.MOV.U32 R3, RZ, RZ, R17 ;  /* 0x000000ffff037224 */ /* 0x004fe200078e0011 */
[C---:B---3--:R-:W-:Y:S08]  /*4a0d0*/  HMMA.16816.F32.BF16 R12, R20.reuse, R16, R12 ;  /* 0x00000010140c723c */ /* 0x048ff0000004180c */
[----:B----4-:R-:W-:Y:S11]  /*4a0e0*/  HMMA.16816.F32.BF16 R24, R20, R8, R24 ;  /* 0x000000081418723c */ /* 0x010ff60000041818 */
[----:B------:R-:W-:Y:S04]  /*4a0f0*/  @!UPT UIADD3 URZ, URZ, URZ, URZ ;  /* 0x0000003f3f3ff290 */ /* 0x000fe8000fffe03f */
[----:B------:R0:W-:Y:S01]  /*4a100*/  STL.64 [R1+0xc80], R12 ;  /* 0x000c800c01007387 */ /* 0x0001e20000100a00 */
[----:B------:R1:W-:Y:S03]  /*4a110*/  STL.64 [R1+0xc88], R14 ;  /* 0x000c880e01007387 */ /* 0x0003e60000100a00 */
[----:B0-----:R-:W2:Y:S01]  /*4a120*/  LDL.LU.64 R12, [R1+0x6c98] ;  /* 0x006c9800010c7983 */ /* 0x001ea20000300a00 */
[----:B-1----:R-:W-:Y:S02]  /*4a130*/  IMAD.MOV.U32 R14, RZ, RZ, R16 ;  /* 0x000000ffff0e7224 */ /* 0x002fe400078e0010 */
[----:B------:R-:W3:Y:S02]  /*4a140*/  LDL.LU.64 R16, [R1+0xbb0] ;  /* 0x000bb00001107983 */ /* 0x000ee40000300a00 */
[----:B------:R-:W3:Y:S01]  /*4a150*/  LDL.LU.64 R18, [R1+0xbb8] ;  /* 0x000bb80001127983 */ /* 0x000ee20000300a00 */
[----:B------:R-:W-:Y:S01]  /*4a160*/  STL.64 [R1+0xc70], R24 ;  /* 0x000c701801007387 */ /* 0x000fe20000100a00 */
[----:B------:R0:W-:Y:S02]  /*4a170*/  STL.64 [R1+0xc78], R26 ;  /* 0x000c781a01007387 */ /* 0x0001e40000100a00 */
[----:B------:R-:W-:Y:S01]  /*4a180*/  IMAD.MOV.U32 R15, RZ, RZ, R9 ;  /* 0x000000ffff0f7224 */ /* 0x000fe200078e0009 */
[----:B0-----:R-:W4:Y:S01]  /*4a190*/  LDL.LU.64 R26, [R1+0x6c90] ;  /* 0x006c9000011a7983 */ /* 0x001f220000300a00 */
[----:B------:R-:W2:Y:S02]  /*4a1a0*/  LDL.LU R25, [R1+0x6c88] ;  /* 0x006c880001197983 */ /* 0x000ea40000300800 */
[----:B------:R-:W-:-:S02]  /*4a1b0*/  IMAD.MOV.U32 R24, RZ, RZ, R8 ;  /* 0x000000ffff187224 */ /* 0x000fc400078e0008 */
[----:B------:R-:W2:Y:S01]  /*4a1c0*/  LDL.LU.64 R10, [R1+0x6c80] ;  /* 0x006c8000010a7983 */ /* 0x000ea20000300a00 */
[----:B------:R-:W2:Y:S02]  /*4a1d0*/  LDL.LU.64 R8, [R1+0x6c78] ;  /* 0x006c780001087983 */ /* 0x000ea40000300a00 */
[----:B------:R-:W-:Y:S01]  /*4a1e0*/  STL [R1+0x6ba8], R24 ;  /* 0x006ba81801007387 */ /* 0x000fe20000100800 */
[C---:B--2---:R-:W-:Y:S11]  /*4a1f0*/  HMMA.16816.F32.BF16 R8, R20.reuse, R12, R8 ;  /* 0x0000000c1408723c */ /* 0x044ff60000041808 */
[----:B------:R-:W-:Y:S11]  /*4a200*/  @!UPT UIADD3 URZ, URZ, URZ, URZ ;  /* 0x0000003f3f3ff290 */ /* 0x000ff6000fffe03f */
[----:B------:R-:W-:Y:S01]  /*4a210*/  @!UPT UIADD3 URZ, URZ, URZ, URZ ;  /* 0x0000003f3f3ff290 */ /* 0x000fe2000fffe03f */
[----:B------:R-:W-:Y:S01]  /*4a220*/  STL.64 [R1+0xc60], R8 ;  /* 0x000c600801007387 */ /* 0x000fe20000100a00 */
[----:B------:R0:W-:Y:S03]  /*4a230*/  STL.64 [R1+0xc68], R10 ;  /* 0x000c680a01007387 */ /* 0x0001e60000100a00 */
[----:B0-----:R-:W2:Y:S01]  /*4a240*/  LDL.LU.64 R10, [R1+0x6c70] ;  /* 0x006c7000010a7983 */ /* 0x001ea20000300a00 */
[----:B------:R-:W2:Y:S02]  /*4a250*/  LDL.LU.64 R8, [R1+0x6c68] ;  /* 0x006c680001087983 */ /* 0x000ea40000300a00 */
[----:B------:R-:W-:Y:S01]  /*4a260*/  STL.64 [R1+0x6b98], R12 ;  /* 0x006b980c01007387 */ /* 0x000fe20000100a00 */
[----:B--2---:R-:W-:Y:S11]  /*4a270*/  HMMA.16816.F32.BF16 R4, R20, R8, R4 ;  /* 0x000000081404723c */ /* 0x004ff60000041804 */
[----:B------:R-:W-:Y:S11]  /*4a280*/  @!UPT UIADD3 URZ, URZ, URZ, URZ ;  /* 0x0000003f3f3ff290 */ /* 0x000ff6000fffe03f */
[----:B------:R-:W-:Y:S01]  /*4a290*/  @!UPT UIADD3 URZ, URZ, URZ, URZ ;  /* 0x0000003f3f3ff290 */ /* 0x000fe2000fffe03f */
[----:B------:R-:W-:Y:S01]  /*4a2a0*/  STL.64 [R1+0xc50], R4 ;  /* 0x000c500401007387 */ /* 0x000fe20000100a00 */
[----:B------:R0:W-:Y:S03]  /*4a2b0*/  STL.64 [R1+0xc58], R6 ;  /* 0x000c580601007387 */ /* 0x0001e60000100a00 */
[----:B0-----:R-:W2:Y:S01]  /*4a2c0*/  LDL.LU.64 R6, [R1+0x6c60] ;  /* 0x006c600001067983 */ /* 0x001ea20000300a00 */
[----:B------:R-:W3:Y:S02]  /*4a2d0*/  LDL.LU.64 R4, [R1+0x6c58] ;  /* 0x006c580001047983 */ /* 0x000ee40000300a00 */
[----:B------:R-:W-:Y:S02]  /*4a2e0*/  STL.64 [R1+0x6b38], R10 ;  /* 0x006b380a01007387 */ /* 0x000fe40000100a00 */
[----:B------:R0:W-:Y:S02]  /*4a2f0*/  STL.64 [R1+0x6b30], R8 ;  /* 0x006b300801007387 */ /* 0x0001e40000100a00 */
[----:B0-----:R-:W-:-:S02]  /*4a300*/  IMAD.MOV.U32 R8, RZ, RZ, R29 ;  /* 0x000000ffff087224 */ /* 0x001fc400078e001d */
[----:B------:R-:W-:Y:S01]  /*4a310*/  IMAD.MOV.U32 R9, RZ, RZ, R28 ;  /* 0x000000ffff097224 */ /* 0x000fe200078e001c */
[----:B------:R-:W3:Y:S01]  /*4a320*/  LDL.LU R29, [R1+0x6c50] ;  /* 0x006c5000011d7983 */ /* 0x000ee20000300800 */
[----:B------:R-:W3:Y:S03]  /*4a330*/  LDL.LU R28, [R1+0x6c4c] ;  /* 0x006c4c00011c7983 */ /* 0x000ee60000300800 */
[----:B------:R4:W-:Y:S02]  /*4a340*/  STL.64 [R1+0x6bb0], R8 ;  /* 0x006bb00801007387 */ /* 0x0009e40000100a00 */
[----:B----4-:R-:W-:Y:S02]  /*4a350*/  IMAD.MOV.U32 R9, RZ, RZ, R27 ;  /* 0x000000ffff097224 */ /* 0x010fe400078e001b */
[----:B--2---:R-:W-:Y:S02]  /*4a360*/  IMAD.MOV.U32 R8, RZ, RZ, R6 ;  /* 0x000000ffff087224 */ /* 0x004fe400078e0006 */
[----:B------:R-:W2:Y:S01]  /*4a370*/  LDL.LU R6, [R1+0x6c48] ;  /* 0x006c480001067983 */ /* 0x000ea20000300800 */
[----:B------:R-:W4:Y:S02]  /*4a380*/  LDL.LU R27, [R1+0x6c44] ;  /* 0x006c4400011b7983 */ /* 0x000f240000300800 */
[----:B------:R0:W-:Y:S02]  /*4a390*/  STL.64 [R1+0x6bc8], R8 ;  /* 0x006bc80801007387 */ /* 0x0001e40000100a00 */
[----:B0-----:R-:W2:Y:S01]  /*4a3a0*/  LDL.LU.64 R8, [R1+0x14b0] ;  /* 0x0014b00001087983 */ /* 0x001ea20000300a00 */
[----:B------:R-:W2:Y:S01]  /*4a3b0*/  LDL.LU.64 R10, [R1+0x14b8] ;  /* 0x0014b800010a7983 */ /* 0x000ea20000300a00 */
[----:B---3--:R-:W-:Y:S11]  /*4a3c0*/  HMMA.16816.F32.BF16 R16, R20, R4, R16 ;  /* 0x000000041410723c */ /* 0x008ff60000041810 */
[----:B------:R-:W-:Y:S11]  /*4a3d0*/  @!UPT UIADD3 URZ, URZ, URZ, URZ ;  /* 0x0000003f3f3ff290 */ /* 0x000ff6000fffe03f */
[----:B------:R-:W-:Y:S01]  /*4a3e0*/  @!UPT UIADD3 URZ, URZ, URZ, URZ ;  /* 0x0000003f3f3ff290 */ /* 0x000fe2000fffe03f */
[----:B------:R-:W-:Y:S01]  /*4a3f0*/  STL.64 [R1+0xc40], R16 ;  /* 0x000c401001007387 */ /* 0x000fe20000100a00 */
[----:B------:R-:W-:Y:S03]  /*4a400*/  STL.64 [R1+0xc48], R18 ;  /* 0x000c481201007387 */ /* 0x000fe60000100a00 */
[----:B--2---:R-:W-:Y:S01]  /*4a410*/  STL.64 [R1+0x6bd8], R10 ;  /* 0x006bd80a01007387 */ /* 0x004fe20000100a00 */
[----:B------:R0:W-:Y:S02]  /*4a420*/  STL.64 [R1+0x6bd0], R8 ;  /* 0x006bd00801007387 */ /* 0x0001e40000100a00 */
[----:B0-----:R-:W-:Y:S02]  /*4a430*/  IMAD.MOV.U32 R8, RZ, RZ, R29 ;  /* 0x000000ffff087224 */ /* 0x001fe400078e001d */
[----:B------:R-:W-:Y:S01]  /*4a440*/  IMAD.MOV.U32 R9, RZ, RZ, R7 ;  /* 0x000000ffff097224 */ /* 0x000fe200078e0007 */
[----:B------:R-:W2:Y:S01]  /*4a450*/  LDL.LU R29, [R1+0x6c40] ;  /* 0x006c4000011d7983 */ /* 0x000ea20000300800 */
[----:B------:R-:W3:Y:S03]  /*4a460*/  LDL.LU R7, [R1+0x6c3c] ;  /* 0x006c3c0001077983 */ /* 0x000ee60000300800 */
[----:B------:R0:W-:Y:S02]  /*4a470*/  STL.64 [R1+0x6be8], R8 ;  /* 0x006be80801007387 */ /* 0x0001e40000100a00 */
[----:B0-----:R-:W-:-:S02]  /*4a480*/  IMAD.MOV.U32 R8, RZ, RZ, R6 ;  /* 0x000000ffff087224 */ /* 0x001fc400078e0006 */
[----:B------:R-:W-:Y:S01]  /*4a490*/  IMAD.MOV.U32 R9, RZ, RZ, R28 ;  /* 0x000000ffff097224 */ /* 0x000fe200078e001c */
[----:B------:R-:W3:Y:S01]  /*4a4a0*/  LDL.LU R6, [R1+0x6c38] ;  /* 0x006c380001067983 */ /* 0x000ee20000300800 */
[----:B------:R-:W2:Y:S03]  /*4a4b0*/  LDL.LU R28, [R1+0x6c34] ;  /* 0x006c3400011c7983 */ /* 0x000ea60000300800 */
[----:B------:R0:W-:Y:S04]  /*4a4c0*/  STL.64 [R1+0x6c00], R8 ;  /* 0x006c000801007387 */ /* 0x0001e80000100a00 */
[----:B0-----:R-:W3:Y:S04]  /*4a4d0*/  LDL.64 R8, [R1+0x150] ;  /* 0x0001500001087983 */ /* 0x001ee80000100a00 */
[----:B--2---:R-:W0:Y:S04]  /*4a4e0*/  LDSM.16.MT88.4 R16, [R28+0x180] ;  /* 0x000180001c10783b */ /* 0x004e280000004200 */
[----:B---3--:R1:W-:Y:S02]  /*4a4f0*/  STL.64 [R1+0x6c18], R8 ;  /* 0x006c180801007387 */ /* 0x0083e40000100a00 */
[----:B-1----:R-:W-:-:S02]  /*4a500*/  IMAD.MOV.U32 R8, RZ, RZ, R29 ;  /* 0x000000ffff087224 */ /* 0x002fc400078e001d */
[----:B------:R-:W2:Y:S01]  /*4a510*/  LDL.LU R29, [R1+0x6c30] ;  /* 0x006c3000011d7983 */ /* 0x000ea20000300800 */
[----:B------:R-:W3:Y:S02]  /*4a520*/  LDL.64 R12, [R1+0xe0] ;  /* 0x0000e000010c7983 */ /* 0x000ee40000100a00 */
[----:B------:R-:W-:Y:S01]  /*4a530*/  STL.64 [R1+0x6bc0], R14 ;  /* 0x006bc00e01007387 */ /* 0x000fe20000100a00 */
[----:B---3--:R-:W-:Y:S01]  /*4a540*/  STL.64 [R1+0x6bb8], R12 ;  /* 0x006bb80c01007387 */ /* 0x008fe20000100a00 */
[----:B------:R-:W-:Y:S02]  /*4a550*/  STL.64 [R1+0x6b28], R6 ;  /* 0x006b280601007387 */ /* 0x000fe40000100a00 */
[----:B------:R1:W-:Y:S02]  /*4a560*/  STL.64 [R1+0x6b20], R4 ;  /* 0x006b200401007387 */ /* 0x0003e40000100a00 */
[----:B-1----:R-:W-:Y:S02]  /*4a570*/  IMAD.MOV.U32 R4, RZ, RZ, R26 ;  /* 0x000000ffff047224 */ /* 0x002fe400078e001a */
[----:B------:R-:W-:-:S05]  /*4a580*/  IMAD.MOV.U32 R5, RZ, RZ, R25 ;  /* 0x000000ffff057224 */ /* 0x000fca00078e0019 */
[----:B------:R1:W-:Y:S04]  /*4a590*/  STL.64 [R1+0x6be0], R4 ;  /* 0x006be00401007387 */ /* 0x0003e80000100a00 */
[----:B-1----:R-:W3:Y:S01]  /*4a5a0*/  LDL.LU.64 R4, [R1+0x14c0] ;  /* 0x0014c00001047983 */ /* 0x002ee20000300a00 */
[----:B------:R-:W2:Y:S03]  /*4a5b0*/  LDL.LU.64 R6, [R1+0x14c8] ;  /* 0x0014c80001067983 */ /* 0x000ea60000300a00 */
[----:B--2---:R-:W-:Y:S01]  /*4a5c0*/  STL.64 [R1+0x6bf8], R6 ;  /* 0x006bf80601007387 */ /* 0x004fe20000100a00 */
[----:B---3--:R1:W-:Y:S03]  /*4a5d0*/  STL.64 [R1+0x6bf0], R4 ;  /* 0x006bf00401007387 */ /* 0x0083e60000100a00 */
[----:B-1----:R-:W2:Y:S01]  /*4a5e0*/  LDL.LU.64 R4, [R1+0x14d0] ;  /* 0x0014d00001047983 */ /* 0x002ea20000300a00 */
[----:B------:R-:W3:Y:S03]  /*4a5f0*/  LDL.LU.64 R6, [R1+0x14d8] ;  /* 0x0014d80001067983 */ /* 0x000ee60000300a00 */
[----:B---3--:R-:W-:Y:S01]  /*4a600*/  STL.64 [R1+0x6c10], R6 ;  /* 0x006c100601007387 */ /* 0x008fe20000100a00 */
[----:B--2---:R1:W-:Y:S03]  /*4a610*/  STL.64 [R1+0x6c08], R4 ;  /* 0x006c080401007387 */ /* 0x0043e60000100a00 */
[----:B-1----:R-:W2:Y:S01]  /*4a620*/  LDL.LU.64 R4, [R1+0x14e0] ;  /* 0x0014e00001047983 */ /* 0x002ea20000300a00 */
[----:B------:R-:W3:Y:S02]  /*4a630*/  LDL.LU.64 R6, [R1+0x14e8] ;  /* 0x0014e80001067983 */ /* 0x000ee40000300a00 */
[----:B----4-:R-:W-:Y:S01]  /*4a640*/  IMAD.MOV.U32 R9, RZ, RZ, R27 ;  /* 0x000000ffff097224 */ /* 0x010fe200078e001b */
[----:B---3--:R-:W-:Y:S01]  /*4a650*/  STL.64 [R1+0x6c28], R6 ;  /* 0x006c280601007387 */ /* 0x008fe20000100a00 */
[----:B--2---:R1:W-:Y:S03]  /*4a660*/  STL.64 [R1+0x6c20], R4 ;  /* 0x006c200401007387 */ /* 0x0043e60000100a00 */
[----:B-1----:R-:W2:Y:S01]  /*4a670*/  LDL.LU.64 R4, [R1+0x14f0] ;  /* 0x0014f00001047983 */ /* 0x002ea20000300a00 */
[----:B------:R-:W2:Y:S02]  /*4a680*/  LDL.LU.64 R6, [R1+0x14f8] ;  /* 0x0014f80001067983 */ /* 0x000ea40000300a00 */
[----:B------:R-:W3:Y:S02]  /*4a690*/  LDL.LU.64 R12, [R1+0x14a0] ;  /* 0x0014a000010c7983 */ /* 0x000ee40000300a00 */
[----:B------:R-:W3:Y:S01]  /*4a6a0*/  LDL.LU.64 R14, [R1+0x14a8] ;  /* 0x0014a800010e7983 */ /* 0x000ee20000300a00 */
[----:B------:R-:W4:Y:S01]  /*4a6b0*/  LDL.LU.64 R24, [R1+0x1480] ;  /* 0x0014800001187983 */ /* 0x000f220000300a00 */
[----:B------:R-:W4:Y:S02]  /*4a6c0*/  LDL.LU.64 R26, [R1+0x1488] ;  /* 0x00148800011a7983 */ /* 0x000f240000300a00 */
[----:B0-----:R-:W-:Y:S02]  /*4a6d0*/  STL.64 [R1+0x6ab8], R18 ;  /* 0x006ab81201007387 */ /* 0x001fe40000100a00 */
[----:B------:R0:W-:Y:S02]  /*4a6e0*/  STL.64 [R1+0x6ab0], R16 ;  /* 0x006ab01001007387 */ /* 0x0001e40000100a00 */
[----:B0-----:R-:W3:Y:S01]  /*4a6f0*/  LDL.LU.64 R16, [R1+0x100] ;  /* 0x0001000001107983 */ /* 0x001ee20000300a00 */
        /* <DEDUP_REMOVED lines=26> */
[----:B------:R-:W-:Y:S01]  /*4a8a0*/  STL.64 [R1+0xc00], R8 ;  /* 0x000c000801007387 */ /* 0x000fe20000100a00 */
[----:B------:R0:W-:Y:S03]  /*4a8b0*/  STL.64 [R1+0xc08], R10 ;  /* 0x000c080a01007387 */ /* 0x0001e60000100a00 */
[----:B0-----:R-:W2:Y:S01]  /*4a8c0*/  LDL.LU.64 R10, [R1+0x6bd8] ;  /* 0x006bd800010a7983 */ /* 0x001ea20000300a00 */
[----:B------:R-:W2:Y:S02]  /*4a8d0*/  LDL.LU.64 R8, [R1+0x6bd0] ;  /* 0x006bd00001087983 */ /* 0x000ea40000300a00 */
[C---:B--2---:R-:W-:Y:S01]  /*4a8e0*/  HMMA.16816.F32.BF16 R4, R20.reuse, R4, R8 ;  /* 0x000000041404723c */ /* 0x044fe20000041808 */
[----:B------:R-:W3:Y:S11]  /*4a8f0*/  LDL.LU.64 R8, [R1+0x6bc8] ;  /* 0x006bc80001087983 */ /* 0x000ef60000300a00 */
[----:B------:R-:W-:Y:S11]  /*4a900*/  @!UPT UIADD3 URZ, URZ, URZ, URZ ;  /* 0x0000003f3f3ff290 */ /* 0x000ff6000fffe03f */
[----:B------:R0:W-:Y:S01]  /*4a910*/  STL.64 [R1+0xbf0], R4 ;  /* 0x000bf00401007387 */ /* 0x0001e20000100a00 */
[----:B------:R-:W-:Y:S03]  /*4a920*/  STL.64 [R1+0xbf8], R6 ;  /* 0x000bf80601007387 */ /* 0x000fe60000100a00 */
[----:B0-----:R-:W2:Y:S01]  /*4a930*/  LDL.LU.64 R4, [R1+0xd0] ;  /* 0x0000d00001047983 */ /* 0x001ea20000300a00 */
[C---:B---3--:R-:W-:Y:S03]  /*4a940*/  HMMA.16816.F32.BF16 R8, R20.reuse, R8, R12 ;  /* 0x000000081408723c */ /* 0x048fe6000004180c */
[----:B--2---:R0:W-:Y:S04]  /*4a950*/  STL.64 [R1+0x6ba0], R4 ;  /* 0x006ba00401007387 */ /* 0x0041e80000100a00 */
[----:B0-----:R-:W2:Y:S01]  /*4a960*/  LDL.LU.64 R4, [R1+0x1490] ;  /* 0x0014900001047983 */ /* 0x001ea20000300a00 */
[----:B------:R-:W2:Y:S02]  /*4a970*/  LDL.LU.64 R6, [R1+0x1498] ;  /* 0x0014980001067983 */ /* 0x000ea40000300a00 */
[----:B------:R-:W3:Y:S02]  /*4a980*/  LDL.LU.64 R14, [R1+0x6bc0] ;  /* 0x006bc000010e7983 */ /* 0x000ee40000300a00 */
[----:B------:R-:W3:Y:S11]  /*4a990*/  LDL.LU.64 R12, [R1+0x6bb8] ;  /* 0x006bb800010c7983 */ /* 0x000ef60000300a00 */
[----:B------:R0:W-:Y:S01]  /*4a9a0*/  STL.64 [R1+0xbe0], R8 ;  /* 0x000be00801007387 */ /* 0x0001e20000100a00 */
[----:B------:R4:W-:Y:S03]  /*4a9b0*/  STL.64 [R1+0xbe8], R10 ;  /* 0x000be80a01007387 */ /* 0x0009e60000100a00 */
[----:B0-----:R-:W4:Y:S01]  /*4a9c0*/  LDL.LU.64 R8, [R1+0x6bb0] ;  /* 0x006bb00001087983 */ /* 0x001f220000300a00 */
[C---:B--2---:R-:W-:Y:S08]  /*4a9d0*/  HMMA.16816.F32.BF16 R4, R20.reuse, R16, R4 ;  /* 0x000000101404723c */ /* 0x044ff00000041804 */
[C---:B----4-:R-:W-:Y:S11]  /*4a9e0*/  HMMA.16816.F32.BF16 R8, R20.reuse, R8, R24 ;  /* 0x000000081408723c */ /* 0x050ff60000041818 */
[----:B------:R-:W-:Y:S04]  /*4a9f0*/  @!UPT UIADD3 URZ, URZ, URZ, URZ ;  /* 0x0000003f3f3ff290 */ /* 0x000fe8000fffe03f */
[----:B------:R0:W-:Y:S01]  /*4aa00*/  STL.64 [R1+0xbd0], R4 ;  /* 0x000bd00401007387 */ /* 0x0001e20000100a00 */
[----:B------:R1:W-:Y:S03]  /*4aa10*/  STL.64 [R1+0xbd8], R6 ;  /* 0x000bd80601007387 */ /* 0x0003e60000100a00 */
[----:B0-----:R-:W2:Y:S01]  /*4aa20*/  LDL.LU.64 R4, [R1+0x1470] ;  /* 0x0014700001047983 */ /* 0x001ea20000300a00 */
[----:B-1----:R-:W2:Y:S02]  /*4aa30*/  LDL.LU.64 R6, [R1+0x1478] ;  /* 0x0014780001067983 */ /* 0x002ea40000300a00 */
[----:B------:R-:W-:Y:S02]  /*4aa40*/  STL.64 [R1+0x6ad8], R16 ;  /* 0x006ad81001007387 */ /* 0x000fe40000100a00 */
[----:B------:R-:W4:Y:S01]  /*4aa50*/  LDL.LU R24, [R1+0x6ba8] ;  /* 0x006ba80001187983 */ /* 0x000f220000300800 */
[----:B------:R0:W-:Y:S01]  /*4aa60*/  STL.64 [R1+0xbc0], R8 ;  /* 0x000bc00801007387 */ /* 0x0001e20000100a00 */
[----:B------:R1:W-:Y:S03]  /*4aa70*/  STL.64 [R1+0xbc8], R10 ;  /* 0x000bc80a01007387 */ /* 0x0003e60000100a00 */
[----:B0-----:R-:W4:Y:S01]  /*4aa80*/  LDL.LU.64 R8, [R1+0x1aa0] ;  /* 0x001aa00001087983 */ /* 0x001f220000300a00 */
[----:B-1----:R-:W4:Y:S02]  /*4aa90*/  LDL.LU.64 R10, [R1+0x1aa8] ;  /* 0x001aa800010a7983 */ /* 0x002f240000300a00 */
[----:B---3--:R-:W-:Y:S01]  /*4aaa0*/  IMAD.MOV.U32 R18, RZ, RZ, R12 ;  /* 0x000000ffff127224 */ /* 0x008fe200078e000c */
[----:B--2---:R-:W-:Y:S01]  /*4aab0*/  HMMA.16816.F32.BF16 R4, R20, R12, R4 ;  /* 0x0000000c1404723c */ /* 0x004fe20000041804 */
[----:B----4-:R-:W-:Y:S01]  /*4aac0*/  STL.64 [R1+0x6b48], R10 ;  /* 0x006b480a01007387 */ /* 0x010fe20000100a00 */
[----:B------:R0:W-:Y:S02]  /*4aad0*/  STL.64 [R1+0x6b40], R8 ;  /* 0x006b400801007387 */ /* 0x0001e40000100a00 */
[----:B0-----:R-:W-:-:S02]  /*4aae0*/  IMAD.MOV.U32 R8, RZ, RZ, R24 ;  /* 0x000000ffff087224 */ /* 0x001fc400078e0018 */
[----:B------:R-:W-:-:S05]  /*4aaf0*/  IMAD.MOV.U32 R9, RZ, RZ, R15 ;  /* 0x000000ffff097224 */ /* 0x000fca00078e000f */
[----:B------:R0:W-:Y:S01]  /*4ab00*/  STL.64 [R1+0x6b58], R8 ;  /* 0x006b580801007387 */ /* 0x0001e20000100a00 */
[----:B------:R-:W2:Y:S02]  /*4ab10*/  LDL.LU.64 R24, [R1+0x1130] ;  /* 0x0011300001187983 */ /* 0x000ea40000300a00 */
[----:B------:R-:W2:Y:S02]  /*4ab20*/  LDL.LU.64 R26, [R1+0x1138] ;  /* 0x00113800011a7983 */ /* 0x000ea40000300a00 */
[----:B0-----:R-:W-:Y:S02]  /*4ab30*/  IMAD.MOV.U32 R8, RZ, RZ, R14 ;  /* 0x000000ffff087224 */ /* 0x001fe400078e000e */
[----:B------:R-:W-:-:S05]  /*4ab40*/  IMAD.MOV.U32 R9, RZ, RZ, R3 ;  /* 0x000000ffff097224 */ /* 0x000fca00078e0003 */
[----:B------:R0:W-:Y:S01]  /*4ab50*/  STL.64 [R1+0x6b70], R8 ;  /* 0x006b700801007387 */ /* 0x0001e20000100a00 */
[----:B------:R1:W-:Y:S02]  /*4ab60*/  STL.64 [R1+0xbb0], R4 ;  /* 0x000bb00401007387 */ /* 0x0003e40000100a00 */
[----:B------:R-:W-:Y:S02]  /*4ab70*/  STL.64 [R1+0xbb8], R6 ;  /* 0x000bb80601007387 */ /* 0x000fe40000100a00 */
[----:B0-----:R-:W-:Y:S01]  /*4ab80*/  IMAD.MOV.U32 R9, RZ, RZ, R0 ;  /* 0x000000ffff097224 */ /* 0x001fe200078e0000 */
[----:B-1----:R-:W2:Y:S01]  /*4ab90*/  LDL.LU.64 R4, [R1+0x6ba0] ;  /* 0x006ba00001047983 */ /* 0x002ea20000300a00 */
[----:B------:R-:W-:Y:S02]  /*4aba0*/  IMAD.MOV.U32 R0, RZ, RZ, R13 ;  /* 0x000000ffff007224 */ /* 0x000fe400078e000d */
[----:B------:R-:W3:Y:S02]  /*4abb0*/  LDL.LU.64 R12, [R1+0x6b98] ;  /* 0x006b9800010c7983 */ /* 0x000ee40000300a00 */
[----:B------:R0:W-:Y:S01]  /*4abc0*/  STL.64 [R1+0x6b50], R18 ;  /* 0x006b501201007387 */ /* 0x0001e20000100a00 */
[----:B------:R-:W4:Y:S04]  /*4abd0*/  LDL.LU.64 R16, [R1+0x1ab0] ;  /* 0x001ab00001107983 */ /* 0x000f280000300a00 */
[----:B0-----:R-:W2:Y:S04]  /*4abe0*/  LDL.LU.64 R18, [R1+0x1ab8] ;  /* 0x001ab80001127983 */ /* 0x001ea80000300a00 */
[----:B--2---:R-:W-:Y:S01]  /*4abf0*/  STL.64 [R1+0x6b68], R18 ;  /* 0x006b681201007387 */ /* 0x004fe20000100a00 */
[----:B----4-:R0:W-:Y:S03]  /*4ac00*/  STL.64 [R1+0x6b60], R16 ;  /* 0x006b601001007387 */ /* 0x0101e60000100a00 */
[----:B0-----:R-:W2:Y:S01]  /*4ac10*/  LDL.LU.64 R16, [R1+0x1ac0] ;  /* 0x001ac00001107983 */ /* 0x001ea20000300a00 */
[----:B------:R-:W4:Y:S01]  /*4ac20*/  LDL.LU.64 R18, [R1+0x1ac8] ;  /* 0x001ac80001127983 */ /* 0x000f220000300a00 */
[----:B------:R-:W-:Y:S01]  /*4ac30*/  HMMA.16816.F32.BF16 R20, R20, R4, R24 ;  /* 0x000000041414723c */ /* 0x000fe20000041818 */
[----:B------:R-:W-:Y:S01]  /*4ac40*/  IMAD.MOV.U32 R8, RZ, RZ, R2 ;  /* 0x000000ffff087224 */ /* 0x000fe200078e0002 */
[----:B----4-:R-:W-:Y:S01]  /*4ac50*/  STL.64 [R1+0x6b80], R18 ;  /* 0x006b801201007387 */ /* 0x010fe20000100a00 */
[----:B--2---:R0:W-:Y:S03]  /*4ac60*/  STL.64 [R1+0x6b78], R16 ;  /* 0x006b781001007387 */ /* 0x0041e60000100a00 */
[----:B0-----:R-:W2:Y:S01]  /*4ac70*/  LDL.LU.64 R16, [R1+0x1ad0] ;  /* 0x001ad00001107983 */ /* 0x001ea20000300a00 */
[----:B------:R-:W2:Y:S02]  /*4ac80*/  LDL.LU.64 R18, [R1+0x1ad8] ;  /* 0x001ad80001127983 */ /* 0x000ea40000300a00 */
[----:B------:R-:W2:Y:S02]  /*4ac90*/  LDL.LU.64 R26, [R1+0x6b90] ;  /* 0x006b9000011a7983 */ /* 0x000ea40000300a00 */
[----:B------:R-:W2:Y:S11]  /*4aca0*/  LDL.LU.64 R24, [R1+0x6b88] ;  /* 0x006b880001187983 */ /* 0x000eb60000300a00 */
[----:B------:R-:W-:Y:S01]  /*4acb0*/  @!UPT UIADD3 URZ, URZ, URZ, URZ ;  /* 0x0000003f3f3ff290 */ /* 0x000fe2000fffe03f */
[----:B------:R0:W-:Y:S01]  /*4acc0*/  STL.64 [R1+0x580], R20 ;  /* 0x0005801401007387 */ /* 0x0001e20000100a00 */
[----:B------:R-:W-:Y:S02]  /*4acd0*/  IMAD.MOV.U32 R15, RZ, RZ, R4 ;  /* 0x000000ffff0f7224 */ /* 0x000fe400078e0004 */
[----:B------:R-:W-:Y:S02]  /*4ace0*/  IMAD.MOV.U32 R14, RZ, RZ, R5 ;  /* 0x000000ffff0e7224 */ /* 0x000fe400078e0005 */
[----:B------:R-:W-:Y:S01]  /*4acf0*/  STL.64 [R1+0x588], R22 ;  /* 0x0005881601007387 */ /* 0x000fe20000100a00 */
[----:B------:R-:W4:Y:S01]  /*4ad00*/  LDL.LU.64 R4, [R1+0x1120] ;  /* 0x0011200001047983 */ /* 0x000f220000300a00 */
[----:B------:R-:W4:Y:S03]  /*4ad10*/  LDL.LU.64 R6, [R1+0x1128] ;  /* 0x0011280001067983 */ /* 0x000f260000300a00 */
[----:B0-----:R-:W3:Y:S01]  /*4ad20*/  LDL.64 R20, [R1+0x30] ;  /* 0x0000300001147983 */ /* 0x001ee20000100a00 */
[----:B--2---:R-:W-:Y:S03]  /*4ad30*/  HMMA.16816.F32.BF16 R8, R24, R8, R16 ;  /* 0x000000081808723c */ /* 0x004fe60000041810 */
[----:B------:R-:W2:Y:S01]  /*4ad40*/  LDL.LU.64 R18, [R1+0x6b80] ;  /* 0x006b800001127983 */ /* 0x000ea20000300a00 */
[----:B------:R-:W2:Y:S11]  /*4ad50*/  LDL.LU.64 R16, [R1+0x6b78] ;  /* 0x006b780001107983 */ /* 0x000eb60000300a00 */
[----:B------:R-:W-:Y:S08]  /*4ad60*/  @!UPT UIADD3 URZ, URZ, URZ, URZ ;  /* 0x0000003f3f3ff290 */ /* 0x000ff0000fffe03f */
[----:B------:R0:W-:Y:S04]  /*4ad70*/  STL.64 [R1+0x410], R8 ;  /* 0x0004100801007387 */ /* 0x0001e80000100a00 */
[----:B0-----:R-:W2:Y:S01]  /*4ad80*/  LDL.LU.64 R8, [R1+0x6b70] ;  /* 0x006b700001087983 */ /* 0x001ea20000300a00 */
[----:B------:R-:W-:Y:S02]  /*4ad90*/  IMAD.MOV.U32 R3, RZ, RZ, R10 ;  /* 0x000000ffff037224 */ /* 0x000fe400078e000a */
[----:B------:R-:W-:-:S05]  /*4ada0*/  IMAD.MOV.U32 R2, RZ, RZ, R11 ;  /* 0x000000ffff027224 */ /* 0x000fca00078e000b */
[----:B------:R-:W-:Y:S01]  /*4adb0*/  STL [R1+0x5a74], R2 ;  /* 0x005a740201007387 */ /* 0x000fe20000100800 */
[----:B------:R-:W-:Y:S01]  /*4adc0*/  STL [R1+0x5a70], R3 ;  /* 0x005a700301007387 */ /* 0x000fe20000100800 */
        /* <DEDUP_REMOVED lines=12> */
[----:B0-----:R-:W3:Y:S01]  /*4ae90*/  LDL.LU.64 R10, [R1+0x6b48] ;  /* 0x006b4800010a7983 */ /* 0x001ee20000300a00 */
[----:B------:R-:W3:Y:S02]  /*4aea0*/  LDL.LU.64 R8, [R1+0x6b40] ;  /* 0x006b400001087983 */ /* 0x000ee40000300a00 */
[C---:B---3--:R-:W-:Y:S11]  /*4aeb0*/  HMMA.16816.F32.BF16 R8, R24.reuse, R12, R8 ;  /* 0x0000000c1808723c */ /* 0x048ff60000041808 */
[----:B------:R-:W-:Y:S11]  /*4aec0*/  @!UPT UIADD3 URZ, URZ, URZ, URZ ;  /* 0x0000003f3f3ff290 */ /* 0x000ff6000fffe03f */
[----:B------:R-:W-:Y:S01]  /*4aed0*/  @!UPT UIADD3 URZ, URZ, URZ, URZ ;  /* 0x0000003f3f3ff290 */ /* 0x000fe2000fffe03f */
[----:B------:R-:W-:Y:S01]  /*4aee0*/  STL.64 [R1+0x3e0], R8 ;  /* 0x0003e00801007387 */ /* 0x000fe20000100a00 */
[----:B------:R0:W-:Y:S03]  /*4aef0*/  STL.64 [R1+0x3e8], R10 ;  /* 0x0003e80a01007387 */ /* 0x0001e60000100a00 */
[----:B0-----:R-:W3:Y:S01]  /*4af00*/  LDL.LU.64 R10, [R1+0x6b38] ;  /* 0x006b3800010a7983 */ /* 0x001ee20000300a00 */
[----:B------:R-:W4:Y:S02]  /*4af10*/  LDL.LU.64 R8, [R1+0x6b30] ;  /* 0x006b300001087983 */ /* 0x000f240000300a00 */
[----:B------:R0:W-:Y:S02]  /*4af20*/  STL.64 [R1+0x6af8], R12 ;  /* 0x006af80c01007387 */ /* 0x0001e40000100a00 */
[----:B0-----:R-:W2:Y:S01]  /*4af30*/  LDL.LU.64 R12, [R1+0x140] ;  /* 0x00014000010c7983 */ /* 0x001ea20000300a00 */
[----:B------:R-:W-:Y:S01]  /*4af40*/  STL.64 [R1+0x6b18], R14 ;  /* 0x006b180e01007387 */ /* 0x000fe20000100a00 */
[C---:B----4-:R-:W-:Y:S02]  /*4af50*/  HMMA.16816.F32.BF16 R4, R24.reuse, R8, R4 ;  /* 0x000000081804723c */ /* 0x050fe40000041804 */
[----:B--2---:R0:W-:Y:S04]  /*4af60*/  STL.64 [R1+0x6b10], R12 ;  /* 0x006b100c01007387 */ /* 0x0041e80000100a00 */
[----:B0-----:R-:W2:Y:S01]  /*4af70*/  LDL.LU.64 R12, [R1+0x1100] ;  /* 0x00110000010c7983 */ /* 0x001ea20000300a00 */
[----:B------:R-:W2:Y:S11]  /*4af80*/  LDL.LU.64 R14, [R1+0x1108] ;  /* 0x00110800010e7983 */ /* 0x000eb60000300a00 */
[----:B------:R-:W-:Y:S05]  /*4af90*/  @!UPT UIADD3 URZ, URZ, URZ, URZ ;  /* 0x0000003f3f3ff290 */ /* 0x000fea000fffe03f */
[----:B------:R-:W-:Y:S02]  /*4afa0*/  STL.64 [R1+0x3d0], R4 ;  /* 0x0003d00401007387 */ /* 0x000fe40000100a00 */
[----:B------:R0:W-:Y:S02]  /*4afb0*/  STL.64 [R1+0x3d8], R6 ;  /* 0x0003d80601007387 */ /* 0x0001e40000100a00 */
[----:B0-----:R-:W4:Y:S01]  /*4afc0*/  LDL.LU.64 R6, [R1+0x6b28] ;  /* 0x006b280001067983 */ /* 0x001f220000300a00 */
[----:B------:R-:W2:Y:S02]  /*4afd0*/  LDL.LU.64 R4, [R1+0x6b20] ;  /* 0x006b200001047983 */ /* 0x000ea40000300a00 */
[----:B---3--:R-:W-:Y:S02]  /*4afe0*/  STL.64 [R1+0x6a58], R10 ;  /* 0x006a580a01007387 */ /* 0x008fe40000100a00 */
[----:B------:R0:W-:Y:S02]  /*4aff0*/  STL.64 [R1+0x6a50], R8 ;  /* 0x006a500801007387 */ /* 0x0001e40000100a00 */
[----:B0-----:R-:W2:Y:S01]  /*4b000*/  LDL.LU.64 R8, [R1+0x1110] ;  /* 0x0011100001087983 */ /* 0x001ea20000300a00 */
[----:B------:R-:W2:Y:S02]  /*4b010*/  LDL.LU.64 R10, [R1+0x1118] ;  /* 0x00111800010a7983 */ /* 0x000ea40000300a00 */
[C---:B--2---:R-:W-:Y:S11]  /*4b020*/  HMMA.16816.F32.BF16 R8, R24.reuse, R4, R8 ;  /* 0x000000041808723c */ /* 0x044ff60000041808 */
[----:B------:R-:W-:Y:S11]  /*4b030*/  @!UPT UIADD3 URZ, URZ, URZ, URZ ;  /* 0x0000003f3f3ff290 */ /* 0x000ff6000fffe03f */
[----:B------:R-:W-:Y:S01]  /*4b040*/  @!UPT UIADD3 URZ, URZ, URZ, URZ ;  /* 0x0000003f3f3ff290 */ /* 0x000fe2000fffe03f */
[----:B------:R0:W-:Y:S01]  /*4b050*/  STL.64 [R1+0x3c0], R8 ;  /* 0x0003c00801007387 */ /* 0x0001e20000100a00 */
[----:B------:R1:W-:Y:S03]  /*4b060*/  STL.64 [R1+0x3c8], R10 ;  /* 0x0003c80a01007387 */ /* 0x0003e60000100a00 */
[----:B0-----:R-:W2:Y:S01]  /*4b070*/  LDL.LU.64 R8, [R1+0x12a0] ;  /* 0x0012a00001087983 */ /* 0x001ea20000300a00 */
[----:B-1----:R-:W2:Y:S02]  /*4b080*/  LDL.LU.64 R10, [R1+0x12a8] ;  /* 0x0012a800010a7983 */ /* 0x002ea40000300a00 */
[----:B------:R-:W3:Y:S01]  /*4b090*/  LDL.LU.64 R16, [R1+0x110] ;  /* 0x0001100001107983 */ /* 0x000ee20000300a00 */
[----:B------:R-:W-:Y:S01]  /*4b0a0*/  HMMA.16816.F32.BF16 R12, R24, R20, R12 ;  /* 0x00000014180c723c */ /* 0x000fe2000004180c */
[----:B---3--:R0:W-:Y:S04]  /*4b0b0*/  STL.64 [R1+0x6af0], R16 ;  /* 0x006af01001007387 */ /* 0x0081e80000100a00 */
[----:B0-----:R-:W3:Y:S04]  /*4b0c0*/  LDL.LU.64 R16, [R1+0x120] ;  /* 0x0001200001107983 */ /* 0x001ee80000300a00 */
[----:B---3--:R0:W-:Y:S04]  /*4b0d0*/  STL.64 [R1+0x6b00], R16 ;  /* 0x006b001001007387 */ /* 0x0081e80000100a00 */
[----:B0-----:R-:W3:Y:S01]  /*4b0e0*/  LDL.LU.64 R16, [R1+0x130] ;  /* 0x0001300001107983 */ /* 0x001ee20000300a00 */
[----:B----4-:R-:W-:Y:S02]  /*4b0f0*/  STL.64 [R1+0x6a48], R6 ;  /* 0x006a480601007387 */ /* 0x010fe40000100a00 */
[----:B------:R-:W-:Y:S07]  /*4b100*/  STL.64 [R1+0x6a40], R4 ;  /* 0x006a400401007387 */ /* 0x000fee0000100a00 */
[----:B------:R-:W-:Y:S01]  /*4b110*/  STL.64 [R1+0x3b0], R12 ;  /* 0x0003b00c01007387 */ /* 0x000fe20000100a00 */
[----:B------:R0:W-:Y:S04]  /*4b120*/  STL.64 [R1+0x3b8], R14 ;  /* 0x0003b80e01007387 */ /* 0x0001e80000100a00 */
[----:B0-----:R-:W4:Y:S01]  /*4b130*/  LDL.LU.64 R14, [R1+0x6b18] ;  /* 0x006b1800010e7983 */ /* 0x001f220000300a00 */
[----:B------:R-:W-:-:S02]  /*4b140*/  IMAD.MOV.U32 R4, RZ, RZ, R28 ;  /* 0x000000ffff047224 */ /* 0x000fc400078e001c */
[----:B------:R-:W-:Y:S02]  /*4b150*/  IMAD.MOV.U32 R28, RZ, RZ, R21 ;  /* 0x000000ffff1c7224 */ /* 0x000fe400078e0015 */
[----:B------:R-:W2:Y:S01]  /*4b160*/  LDL.LU.64 R12, [R1+0x6b10] ;  /* 0x006b1000010c7983 */ /* 0x000ea20000300a00 */
[----:B------:R-:W0:Y:S04]  /*4b170*/  LDSM.16.MT88.4 R20, [R29+0x2000] ;  /* 0x002000001d14783b */ /* 0x000e280000004200 */
[----:B0-----:R-:W-:Y:S01]  /*4b180*/  STL.64 [R1+0x6960], R22 ;  /* 0x0069601601007387 */ /* 0x001fe20000100a00 */
[----:B------:R4:W-:Y:S02]  /*4b190*/  STL.64 [R1+0x6958], R20 ;  /* 0x0069581401007387 */ /* 0x0009e40000100a00 */
[----:B----4-:R-:W-:-:S02]  /*4b1a0*/  IMAD.MOV.U32 R20, RZ, RZ, R15 ;  /* 0x000000ffff147224 */ /* 0x010fc400078e000f */
[----:B------:R-:W-:-:S05]  /*4b1b0*/  IMAD.MOV.U32 R21, RZ, RZ, R14 ;  /* 0x000000ffff157224 */ /* 0x000fca00078e000e */
[----:B------:R0:W-:Y:S04]  /*4b1c0*/  STL.64 [R1+0x6b08], R20 ;  /* 0x006b081401007387 */ /* 0x0001e80000100a00 */
[----:B0-----:R-:W4:Y:S01]  /*4b1d0*/  LDL.LU.64 R20, [R1+0x12b0] ;  /* 0x0012b00001147983 */ /* 0x001f220000300a00 */
[----:B------:R-:W4:Y:S02]  /*4b1e0*/  LDL.LU.64 R22, [R1+0x12b8] ;  /* 0x0012b80001167983 */ /* 0x000f240000300a00 */
[----:B------:R-:W-:Y:S02]  /*4b1f0*/  IMAD.MOV.U32 R5, RZ, RZ, R19 ;  /* 0x000000ffff057224 */ /* 0x000fe400078e0013 */
[----:B--2---:R-:W-:Y:S02]  /*4b200*/  IMAD.MOV.U32 R3, RZ, RZ, R12 ;  /* 0x000000ffff037224 */ /* 0x004fe400078e000c */
[----:B------:R-:W-:-:S03]  /*4b210*/  IMAD.MOV.U32 R2, RZ, RZ, R13 ;  /* 0x000000ffff027224 */ /* 0x000fc600078e000d */
[C---:B----4-:R-:W-:Y:S08]  /*4b220*/  HMMA.16816.F32.BF16 R20, R24.reuse, R4, R20 ;  /* 0x000000041814723c */ /* 0x050ff00000041814 */
[----:B------:R-:W-:Y:S11]  /*4b230*/  HMMA.16816.F32.BF16 R4, R24, R12, R8 ;  /* 0x0000000c1804723c */ /* 0x000ff60000041808 */
[----:B------:R-:W-:Y:S04]  /*4b240*/  @!UPT UIADD3 URZ, URZ, URZ, URZ ;  /* 0x0000003f3f3ff290 */ /* 0x000fe8000fffe03f */
[----:B------:R0:W-:Y:S01]  /*4b250*/  STL.64 [R1+0x3a0], R20 ;  /* 0x0003a01401007387 */ /* 0x0001e20000100a00 */
[----:B------:R1:W-:Y:S07]  /*4b260*/  STL.64 [R1+0x3a8], R22 ;  /* 0x0003a81601007387 */ /* 0x0003ee0000100a00 */
[----:B------:R2:W-:Y:S02]  /*4b270*/  STL.64 [R1+0x390], R4 ;  /* 0x0003900401007387 */ /* 0x0005e40000100a00 */
[----:B------:R4:W-:Y:S01]  /*4b280*/  STL.64 [R1+0x398], R6 ;  /* 0x0003980601007387 */ /* 0x0009e20000100a00 */
[----:B0-----:R-:W3:Y:S01]  /*4b290*/  LDL.LU.64 R20, [R1+0x1290] ;  /* 0x0012900001147983 */ /* 0x001ee20000300a00 */
[----:B-1----:R-:W3:Y:S02]  /*4b2a0*/  LDL.LU.64 R22, [R1+0x1298] ;  /* 0x0012980001167983 */ /* 0x002ee40000300a00 */
[----:B------:R-:W3:Y:S02]  /*4b2b0*/  LDL.LU.64 R12, [R1+0x1280] ;  /* 0x00128000010c7983 */ /* 0x000ee40000300a00 */
[----:B------:R-:W3:Y:S01]  /*4b2c0*/  LDL.LU.64 R14, [R1+0x1288] ;  /* 0x00128800010e7983 */ /* 0x000ee20000300a00 */
[----:B--2---:R-:W2:Y:S01]  /*4b2d0*/  LDL.LU.64 R4, [R1+0x1260] ;  /* 0x0012600001047983 */ /* 0x004ea20000300a00 */
[----:B----4-:R-:W4:Y:S02]  /*4b2e0*/  LDL.LU.64 R6, [R1+0x1268] ;  /* 0x0012680001067983 */ /* 0x010f240000300a00 */
[----:B------:R-:W-:-:S02]  /*4b2f0*/  IMAD.MOV.U32 R8, RZ, RZ, R18 ;  /* 0x000000ffff087224 */ /* 0x000fc400078e0012 */
[----:B------:R-:W-:Y:S01]  /*4b300*/  IMAD.MOV.U32 R9, RZ, RZ, R0 ;  /* 0x000000ffff097224 */ /* 0x000fe200078e0000 */
[----:B---3--:R-:W-:Y:S01]  /*4b310*/  HMMA.16816.F32.BF16 R20, R24, R16, R20 ;  /* 0x000000101814723c */ /* 0x008fe20000041814 */
[----:B----4-:R-:W-:Y:S01]  /*4b320*/  STL.64 [R1+0x6ae8], R6 ;  /* 0x006ae80601007387 */ /* 0x010fe20000100a00 */
[----:B--2---:R0:W-:Y:S03]  /*4b330*/  STL.64 [R1+0x6ae0], R4 ;  /* 0x006ae00401007387 */ /* 0x0041e60000100a00 */
[----:B0-----:R-:W2:Y:S01]  /*4b340*/  LDL.LU.64 R4, [R1+0x1270] ;  /* 0x0012700001047983 */ /* 0x001ea20000300a00 */
[----:B------:R-:W2:Y:S02]  /*4b350*/  LDL.LU.64 R6, [R1+0x1278] ;  /* 0x0012780001067983 */ /* 0x000ea40000300a00 */
[----:B------:R0:W-:Y:S02]  /*4b360*/  STL.64 [R1+0x6ac0], R8 ;  /* 0x006ac00801007387 */ /* 0x0001e40000100a00 */
[----:B0-----:R-:W3:Y:S01]  /*4b370*/  LDL.LU.64 R8, [R1+0xf0] ;  /* 0x0000f00001087983 */ /* 0x001ee20000300a00 */
[----:B------:R-:W-:Y:S02]  /*4b380*/  STL [R1+0x6a20], R2 ;  /* 0x006a200201007387 */ /* 0x000fe40000100800 */
[----:B------:R-:W-:Y:S10]  /*4b390*/  STL [R1+0x6a1c], R3 ;  /* 0x006a1c0301007387 */ /* 0x000ff40000100800 */
[----:B------:R0:W-:Y:S01]  /*4b3a0*/  STL.64 [R1+0x380], R20 ;  /* 0x0003801401007387 */ /* 0x0001e20000100a00 */
[----:B------:R1:W-:Y:S04]  /*4b3b0*/  STL.64 [R1+0x388], R22 ;  /* 0x0003881601007387 */ /* 0x0003e80000100a00 */
[----:B0-----:R-:W4:Y:S01]  /*4b3c0*/  LDL.LU.64 R20, [R1+0x6b08] ;  /* 0x006b080001147983 */ /* 0x001f220000300a00 */
[----:B-1----:R-:W-:-:S02]  /*4b3d0*/  IMAD.MOV.U32 R23, RZ, RZ, R16 ;  /* 0x000000ffff177224 */ /* 0x002fc400078e0010 */
[----:B------:R-:W-:Y:S02]  /*4b3e0*/  IMAD.MOV.U32 R22, RZ, RZ, R17 ;  /* 0x000000ffff167224 */ /* 0x000fe400078e0011 */
[----:B------:R-:W2:Y:S03]  /*4b3f0*/  LDL.LU.64 R16, [R1+0x6b00] ;  /* 0x006b000001107983 */ /* 0x000ea60000300a00 */
[----:B------:R-:W-:Y:S02]  /*4b400*/  STL [R1+0x6a28], R22 ;  /* 0x006a281601007387 */ /* 0x000fe40000100800 */
[----:B------:R-:W-:Y:S01]  /*4b410*/  STL [R1+0x6a24], R23 ;  /* 0x006a241701007387 */ /* 0x000fe20000100800 */
[C---:B--2---:R-:W-:Y:S01]  /*4b420*/  HMMA.16816.F32.BF16 R12, R24.reuse, R16, R12 ;  /* 0x00000010180c723c */ /* 0x044fe2000004180c */
[----:B------:R-:W-:Y:S11]  /*4b430*/  IMAD.MOV.U32 R0, RZ, RZ, R17 ;  /* 0x000000ffff007224 */ /* 0x000ff600078e0011 */
[----:B------:R-:W-:Y:S11]  /*4b440*/  @!UPT UIADD3 URZ, URZ, URZ, URZ ;  /* 0x0000003f3f3ff290 */ /* 0x000ff6000fffe03f */
[----:B------:R0:W-:Y:S01]  /*4b450*/  STL.64 [R1+0x370], R12 ;  /* 0x0003700c01007387 */ /* 0x0001e20000100a00 */
[----:B------:R1:W-:Y:S03]  /*4b460*/  STL.64 [R1+0x378], R14 ;  /* 0x0003780e01007387 */ /* 0x0003e60000100a00 */
[----:B0-----:R-:W2:Y:S01]  /*4b470*/  LDL.LU.64 R12, [R1+0x6af8] ;  /* 0x006af800010c7983 */ /* 0x001ea20000300a00 */
[----:B-1----:R-:W-:Y:S02]  /*4b480*/  IMAD.MOV.U32 R15, RZ, RZ, R16 ;  /* 0x000000ffff0f7224 */ /* 0x002fe400078e0010 */
[----:B------:R-:W2:Y:S03]  /*4b490*/  LDL.LU.64 R16, [R1+0x6af0] ;  /* 0x006af00001107983 */ /* 0x000ea60000300a00 */
[----:B------:R-:W-:Y:S01]  /*4b4a0*/  STL [R1+0x6a2c], R15 ;  /* 0x006a2c0f01007387 */ /* 0x000fe20000100800 */
        /* <DEDUP_REMOVED lines=10> */
[----:B------:R0:W-:Y:S04]  /*4b550*/  STL.64 [R1+0x6ac8], R12 ;  /* 0x006ac80c01007387 */ /* 0x0001e80000100a00 */
[----:B0-----:R-:W3:Y:S01]  /*4b560*/  LDL.LU.64 R12, [R1+0x1250] ;  /* 0x00125000010c7983 */ /* 0x001ee20000300a00 */
[----:B------:R-:W3:Y:S01]  /*4b570*/  LDL.LU.64 R14, [R1+0x1258] ;  /* 0x00125800010e7983 */ /* 0x000ee20000300a00 */
[C---:B--2---:R-:W-:Y:S08]  /*4b580*/  HMMA.16816.F32.BF16 R4, R24.reuse, R16, R4 ;  /* 0x000000101804723c */ /* 0x044ff00000041804 */
[----:B---3--:R-:W-:Y:S01]  /*4b590*/  HMMA.16816.F32.BF16 R12, R24, R8, R12 ;  /* 0x00000008180c723c */ /* 0x008fe2000004180c */
[----:B------:R-:W-:-:S02]  /*4b5a0*/  IMAD.MOV.U32 R23, RZ, RZ, R16 ;  /* 0x000000ffff177224 */ /* 0x000fc400078e0010 */
[----:B------:R-:W-:Y:S11]  /*4b5b0*/  IMAD.MOV.U32 R2, RZ, RZ, R17 ;  /* 0x000000ffff027224 */ /* 0x000ff600078e0011 */
[----:B------:R-:W-:Y:S01]  /*4b5c0*/  @!UPT UIADD3 URZ, URZ, URZ, URZ ;  /* 0x0000003f3f3ff290 */ /* 0x000fe2000fffe03f */
[----:B------:R0:W-:Y:S01]  /*4b5d0*/  STL.64 [R1+0x350], R4 ;  /* 0x0003500401007387 */ /* 0x0001e20000100a00 */
[----:B------:R1:W-:Y:S02]  /*4b5e0*/  STL.64 [R1+0x358], R6 ;  /* 0x0003580601007387 */ /* 0x0003e40000100a00 */
[----:B------:R-:W2:Y:S02]  /*4b5f0*/  LDL.LU.64 R16, [R1+0x1240] ;  /* 0x0012400001107983 */ /* 0x000ea40000300a00 */
[----:B------:R-:W2:Y:S01]  /*4b600*/  LDL.LU.64 R18, [R1+0x1248] ;  /* 0x0012480001127983 */ /* 0x000ea20000300a00 */
[----:B0-----:R-:W4:Y:S01]  /*4b610*/  LDL.LU.64 R4, [R1+0x10f0] ;  /* 0x0010f00001047983 */ /* 0x001f220000300a00 */
[----:B-1----:R-:W4:Y:S02]  /*4b620*/  LDL.LU.64 R6, [R1+0x10f8] ;  /* 0x0010f80001067983 */ /* 0x002f240000300a00 */
[----:B------:R-:W-:Y:S02]  /*4b630*/  STL.64 [R1+0x340], R12 ;  /* 0x0003400c01007387 */ /* 0x000fe40000100a00 */
[----:B------:R0:W-:Y:S02]  /*4b640*/  STL.64 [R1+0x348], R14 ;  /* 0x0003480e01007387 */ /* 0x0001e40000100a00 */
[----:B0-----:R-:W3:Y:S01]  /*4b650*/  LDL.LU R14, [R1+0x6ad0] ;  /* 0x006ad000010e7983 */ /* 0x001ee20000300800 */
[----:B------:R-:W2:Y:S02]  /*4b660*/  LDL.LU.64 R12, [R1+0x6ac8] ;  /* 0x006ac800010c7983 */ /* 0x000ea40000300a00 */
[----:B------:R-:W-:-:S02]  /*4b670*/  IMAD.MOV.U32 R15, RZ, RZ, R8 ;  /* 0x000000ffff0f7224 */ /* 0x000fc400078e0008 */
[----:B------:R-:W-:Y:S02]  /*4b680*/  IMAD.MOV.U32 R22, RZ, RZ, R9 ;  /* 0x000000ffff167224 */ /* 0x000fe400078e0009 */
[----:B------:R-:W4:Y:S04]  /*4b690*/  LDL.LU.64 R8, [R1+0x6ac0] ;  /* 0x006ac00001087983 */ /* 0x000f280000300a00 */
[----:B---3--:R-:W-:Y:S01]  /*4b6a0*/  STL.64 [R1+0x6a68], R14 ;  /* 0x006a680e01007387 */ /* 0x008fe20000100a00 */
[----:B--2---:R0:W-:Y:S03]  /*4b6b0*/  STL.64 [R1+0x6a60], R12 ;  /* 0x006a600c01007387 */ /* 0x0041e60000100a00 */
[----:B0-----:R-:W2:Y:S01]  /*4b6c0*/  LDL.LU R12, [R1] ;  /* 0x00000000010c7983 */ /* 0x001ea20000300800 */
[----:B------:R-:W2:Y:S01]  /*4b6d0*/  LDL.LU R13, [R1+0x4] ;  /* 0x00000400010d7983 */ /* 0x000ea20000300800 */
[C---:B----4-:R-:W-:Y:S02]  /*4b6e0*/  HMMA.16816.F32.BF16 R8, R24.reuse, R8, R16 ;  /* 0x000000081808723c */ /* 0x050fe40000041810 */
[----:B--2---:R0:W-:Y:S04]  /*4b6f0*/  STL.64 [R1+0x6a80], R12 ;  /* 0x006a800c01007387 */ /* 0x0041e80000100a00 */
[----:B0-----:R-:W2:Y:S01]  /*4b700*/  LDL.LU R12, [R1+0x10] ;  /* 0x00001000010c7983 */ /* 0x001ea20000300800 */
[----:B------:R-:W2:Y:S01]  /*4b710*/  LDL.LU R13, [R1+0x14] ;  /* 0x00001400010d7983 */ /* 0x000ea20000300800 */
[----:B------:R-:W-:Y:S02]  /*4b720*/  HMMA.16816.F32.BF16 R4, R24, R20, R4 ;  /* 0x000000141804723c */ /* 0x000fe40000041804 */
[----:B--2---:R0:W-:Y:S04]  /*4b730*/  STL.64 [R1+0x6a98], R12 ;  /* 0x006a980c01007387 */ /* 0x0041e80000100a00 */
[----:B0-----:R-:W2:Y:S01]  /*4b740*/  LDL.LU R12, [R1+0x20] ;  /* 0x00002000010c7983 */ /* 0x001ea20000300800 */
[----:B------:R-:W2:Y:S02]  /*4b750*/  LDL.LU R13, [R1+0x24] ;  /* 0x00002400010d7983 */ /* 0x000ea40000300800 */
[----:B------:R-:W2:Y:S02]  /*4b760*/  LDL.LU.64 R18, [R1+0x6ab8] ;  /* 0x006ab80001127983 */ /* 0x000ea40000300a00 */
[----:B------:R-:W2:Y:S04]  /*4b770*/  LDL.LU.64 R16, [R1+0x6ab0] ;  /* 0x006ab00001107983 */ /* 0x000ea80000300a00 */
[----:B------:R0:W-:Y:S01]  /*4b780*/  STL.64 [R1+0x330], R8 ;  /* 0x0003300801007387 */ /* 0x0001e20000100a00 */
[----:B------:R1:W-:Y:S03]  /*4b790*/  STL.64 [R1+0x338], R10 ;  /* 0x0003380a01007387 */ /* 0x0003e60000100a00 */
[----:B0-----:R-:W3:Y:S01]  /*4b7a0*/  LDL.LU.64 R8, [R1+0x1920] ;  /* 0x0019200001087983 */ /* 0x001ee20000300a00 */
[----:B-1----:R-:W4:Y:S03]  /*4b7b0*/  LDL.LU.64 R10, [R1+0x1928] ;  /* 0x00192800010a7983 */ /* 0x002f260000300a00 */
[----:B------:R-:W-:Y:S02]  /*4b7c0*/  STL.64 [R1+0xb0], R4 ;  /* 0x0000b00401007387 */ /* 0x000fe40000100a00 */
[----:B------:R-:W-:Y:S01]  /*4b7d0*/  STL.64 [R1+0xb8], R6 ;  /* 0x0000b80601007387 */ /* 0x000fe20000100a00 */
[----:B----4-:R-:W-:Y:S01]  /*4b7e0*/  STL.64 [R1+0x6a78], R10 ;  /* 0x006a780a01007387 */ /* 0x010fe20000100a00 */
[----:B---3--:R0:W-:Y:S03]  /*4b7f0*/  STL.64 [R1+0x6a70], R8 ;  /* 0x006a700801007387 */ /* 0x0081e60000100a00 */
[----:B0-----:R-:W3:Y:S01]  /*4b800*/  LDL.LU.64 R8, [R1+0x1940] ;  /* 0x0019400001087983 */ /* 0x001ee20000300a00 */
[----:B------:R-:W4:Y:S03]  /*4b810*/  LDL.LU.64 R10, [R1+0x1948] ;  /* 0x00194800010a7983 */ /* 0x000f260000300a00 */
        /* <DEDUP_REMOVED lines=9> */
[----:B------:R-:W3:Y:S01]  /*4b8b0*/  LDL.LU.64 R6, [R1+0x10e8] ;  /* 0x0010e80001067983 */ /* 0x000ee20000300a00 */
[----:B------:R-:W4:Y:S01]  /*4b8c0*/  LDL.LU R24, [R1+0x30] ;  /* 0x0000300001187983 */ /* 0x000f220000300800 */
[----:B------:R-:W-:Y:S01]  /*4b8d0*/  IMAD.MOV.U32 R25, RZ, RZ, R28 ;  /* 0x000000ffff197224 */ /* 0x000fe200078e001c */
[----:B--2---:R-:W-:Y:S04]  /*4b8e0*/  HMMA.16816.F32.BF16 R12, R16, R12, R8 ;  /* 0x0000000c100c723c */ /* 0x004fe80000041808 */
[----:B----4-:R0:W-:Y:S04]  /*4b8f0*/  STL.64 [R1+0x6a38], R24 ;  /* 0x006a381801007387 */ /* 0x0101e80000100a00 */
[----:B0-----:R-:W2:Y:S01]  /*4b900*/  LDL.LU.64 R24, [R1+0x10d0] ;  /* 0x0010d00001187983 */ /* 0x001ea20000300a00 */
[----:B------:R-:W2:Y:S02]  /*4b910*/  LDL.LU.64 R26, [R1+0x10d8] ;  /* 0x0010d800011a7983 */ /* 0x000ea40000300a00 */
[----:B------:R0:W-:Y:S02]  /*4b920*/  STL.64 [R1+0x6970], R20 ;  /* 0x0069701401007387 */ /* 0x0001e40000100a00 */
[----:B------:R1:W-:Y:S01]  /*4b930*/  STL.64 [R1+0x6a30], R22 ;  /* 0x006a301601007387 */ /* 0x0003e20000100a00 */
[----:B0-----:R-:W4:Y:S01]  /*4b940*/  LDL.LU.64 R20, [R1+0x1080] ;  /* 0x0010800001147983 */ /* 0x001f220000300a00 */
[----:B-1----:R-:W4:Y:S02]  /*4b950*/  LDL.LU.64 R22, [R1+0x1088] ;  /* 0x0010880001167983 */ /* 0x002f240000300a00 */
[----:B------:R-:W2:Y:S02]  /*4b960*/  LDL.LU.64 R10, [R1+0x6aa8] ;  /* 0x006aa800010a7983 */ /* 0x000ea40000300a00 */
[----:B------:R-:W2:Y:S04]  /*4b970*/  LDL.LU.64 R8, [R1+0x6aa0] ;  /* 0x006aa00001087983 */ /* 0x000ea80000300a00 */
[----:B------:R0:W-:Y:S01]  /*4b980*/  STL.64 [R1+0xa0], R12 ;  /* 0x0000a00c01007387 */ /* 0x0001e20000100a00 */
[----:B------:R2:W-:Y:S03]  /*4b990*/  STL [R1+0xa8], R14 ;  /* 0x0000a80e01007387 */ /* 0x0005e60000100800 */
[----:B0-----:R-:W2:Y:S01]  /*4b9a0*/  LDL.LU.64 R12, [R1+0x6a98] ;  /* 0x006a9800010c7983 */ /* 0x001ea20000300a00 */
[----:B------:R-:W-:-:S05]  /*4b9b0*/  IMAD.MOV.U32 R28, RZ, RZ, R15 ;  /* 0x000000ffff1c7224 */ /* 0x000fca00078e000f */
[----:B------:R-:W-:Y:S01]  /*4b9c0*/  STL [R1+0x5820], R28 ;  /* 0x0058201c01007387 */ /* 0x000fe20000100800 */
        /* <DEDUP_REMOVED lines=12> */
[----:B------:R0:W-:Y:S02]  /*4ba90*/  STL [R1+0x88], R14 ;  /* 0x0000880e01007387 */ /* 0x0001e40000100800 */
[----:B------:R-:W-:Y:S02]  /*4baa0*/  IMAD.MOV.U32 R28, RZ, RZ, R15 ;  /* 0x000000ffff1c7224 */ /* 0x000fe400078e000f */
[----:B0-----:R-:W2:Y:S01]  /*4bab0*/  LDL.LU.64 R14, [R1+0x6a68] ;  /* 0x006a6800010e7983 */ /* 0x001ea20000300a00 */
        /* <DEDUP_REMOVED lines=15> */
[----:B------:R-:W3:Y:S02]  /*4bbb0*/  LDL.LU.64 R4, [R1+0x6a40] ;  /* 0x006a400001047983 */ /* 0x000ee40000300a00 */
[----:B--2---:R-:W-:Y:S02]  /*4bbc0*/  STL.64 [R1+0x6908], R10 ;  /* 0x0069080a01007387 */ /* 0x004fe40000100a00 */
[----:B------:R-:W2:Y:S01]  /*4bbd0*/  LDL.LU R8, [R1+0x150] ;  /* 0x0001500001087983 */ /* 0x000ea20000300800 */
[----:B------:R-:W2:Y:S01]  /*4bbe0*/  LDL.LU R9, [R1+0x154] ;  /* 0x0001540001097983 */ /* 0x000ea20000300800 */
[C---:B---3--:R-:W-:Y:S11]  /*4bbf0*/  HMMA.16816.F32.BF16 R24, R16.reuse, R4, R24 ;  /* 0x000000041018723c */ /* 0x048ff60000041818 */
[----:B------:R-:W-:Y:S11]  /*4bc00*/  @!UPT UIADD3 URZ, URZ, URZ, URZ ;  /* 0x0000003f3f3ff290 */ /* 0x000ff6000fffe03f */
[----:B------:R-:W-:Y:S01]  /*4bc10*/  @!UPT UIADD3 URZ, URZ, URZ, URZ ;  /* 0x0000003f3f3ff290 */ /* 0x000fe2000fffe03f */
[----:B------:R0:W-:Y:S01]  /*4bc20*/  STL.64 [R1+0x50], R24 ;  /* 0x0000501801007387 */ /* 0x0001e20000100a00 */
[----:B------:R-:W-:Y:S03]  /*4bc30*/  STL.64 [R1+0x58], R26 ;  /* 0x0000581a01007387 */ /* 0x000fe60000100a00 */
[----:B0-----:R-:W4:Y:S01]  /*4bc40*/  LDL.LU.64 R24, [R1+0x6a38] ;  /* 0x006a380001187983 */ /* 0x001f220000300a00 */
[----:B------:R0:W-:Y:S02]  /*4bc50*/  STL.64 [R1+0x6900], R6 ;  /* 0x0069000601007387 */ /* 0x0001e40000100a00 */
[----:B------:R-:W2:Y:S01]  /*4bc60*/  LDL.LU.64 R4, [R1+0x1090] ;  /* 0x0010900001047983 */ /* 0x000ea20000300a00 */
[----:B0-----:R-:W2:Y:S01]  /*4bc70*/  LDL.LU.64 R6, [R1+0x1098] ;  /* 0x0010980001067983 */ /* 0x001ea20000300a00 */
[C---:B----4-:R-:W-:Y:S03]  /*4bc80*/  HMMA.16816.F32.BF16 R24, R16.reuse, R24, R20 ;  /* 0x000000181018723c */ /* 0x050fe60000041814 */
[----:B------:R-:W3:Y:S11]  /*4bc90*/  LDL.LU.64 R22, [R1+0x6a30] ;  /* 0x006a300001167983 */ /* 0x000ef60000300a00 */
[----:B------:R-:W-:Y:S09]  /*4bca0*/  @!UPT UIADD3 URZ, URZ, URZ, URZ ;  /* 0x0000003f3f3ff290 */ /* 0x000ff2000fffe03f */
[----:B------:R-:W-:Y:S01]  /*4bcb0*/  STL.64 [R1+0x1080], R24 ;  /* 0x0010801801007387 */ /* 0x000fe20000100a00 */
[----:B------:R-:W-:Y:S02]  /*4bcc0*/  STL.64 [R1+0x1088], R26 ;  /* 0x0010881a01007387 */ /* 0x000fe40000100a00 */
[----:B------:R-:W0:Y:S02]  /*4bcd0*/  LDSM.16.MT88.4 R24, [R29+0x2080] ;  /* 0x002080001d18783b */ /* 0x000e240000004200 */
[----:B0-----:R-:W-:Y:S02]  /*4bce0*/  STL.64 [R1+0x6840], R26 ;  /* 0x0068401a01007387 */ /* 0x001fe40000100a00 */
[----:B------:R0:W-:Y:S02]  /*4bcf0*/  STL.64 [R1+0x6838], R24 ;  /* 0x0068381801007387 */ /* 0x0001e40000100a00 */
[----:B0-----:R-:W4:Y:S01]  /*4bd00*/  LDL.LU.64 R24, [R1+0xe0] ;  /* 0x0000e00001187983 */ /* 0x001f220000300a00 */
[----:B------:R-:W3:Y:S01]  /*4bd10*/  LDL.64 R26, [R1+0xe8] ;  /* 0x0000e800011a7983 */ /* 0x000ee20000100a00 */
[----:B--2---:R-:W-:Y:S11]  /*4bd20*/  HMMA.16816.F32.BF16 R4, R16, R8, R4 ;  /* 0x000000081004723c */ /* 0x004ff60000041804 */
[----:B------:R-:W-:Y:S11]  /*4bd30*/  @!UPT UIADD3 URZ, URZ, URZ, URZ ;  /* 0x0000003f3f3ff290 */ /* 0x000ff6000fffe03f */
[----:B------:R-:W-:Y:S02]  /*4bd40*/  @!UPT UIADD3 URZ, URZ, URZ, URZ ;  /* 0x0000003f3f3ff290 */ /* 0x000fe4000fffe03f */
[----:B------:R-:W-:Y:S02]  /*4bd50*/  IMAD.MOV.U32 R13, RZ, RZ, R6 ;  /* 0x000000ffff0d7224 */ /* 0x000fe400078e0006 */
[----:B------:R-:W-:Y:S01]  /*4bd60*/  IMAD.MOV.U32 R12, RZ, RZ, R7 ;  /* 0x000000ffff0c7224 */ /* 0x000fe200078e0007 */
[----:B---3--:R-:W-:Y:S01]  /*4bd70*/  STL.64 [R1+0x6980], R26 ;  /* 0x0069801a01007387 */ /* 0x008fe20000100a00 */
[----:B----4-:R-:W-:Y:S02]  /*4bd80*/  STL.64 [R1+0x6978], R24 ;  /* 0x0069781801007387 */ /* 0x010fe40000100a00 */
[----:B------:R-:W-:Y:S02]  /*4bd90*/  STL.64 [R1+0x1090], R4 ;  /* 0x0010900401007387 */ /* 0x000fe40000100a00 */
[----:B------:R-:W2:Y:S01]  /*4bda0*/  LDL R6, [R1+0x8] ;  /* 0x0000080001067983 */ /* 0x000ea20000100800 */
[----:B------:R-:W2:Y:S04]  /*4bdb0*/  LDL R7, [R1+0xc] ;  /* 0x00000c0001077983 */ /* 0x000ea80000100800 */
[----:B--2---:R0:W-:Y:S04]  /*4bdc0*/  STL.64 [R1+0x6910], R6 ;  /* 0x0069100601007387 */ /* 0x0041e80000100a00 */
[----:B0-----:R-:W2:Y:S04]  /*4bdd0*/  LDL R6, [R1+0x18] ;  /* 0x0000180001067983 */ /* 0x001ea80000100800 */
[----:B------:R-:W2:Y:S01]  /*4bde0*/  LDL R7, [R1+0x1c] ;  /* 0x00001c0001077983 */ /* 0x000ea20000100800 */
[----:B------:R-:W-:-:S02]  /*4bdf0*/  IMAD.MOV.U32 R24, RZ, RZ, R15 ;  /* 0x000000ffff187224 */ /* 0x000fc400078e000f */
[----:B------:R-:W-:Y:S02]  /*4be00*/  IMAD.MOV.U32 R25, RZ, RZ, R22 ;  /* 0x000000ffff197224 */ /* 0x000fe400078e0016 */
[----:B------:R-:W3:Y:S01]  /*4be10*/  LDL.LU R15, [R1+0x6a2c] ;  /* 0x006a2c00010f7983 */ /* 0x000ee20000300800 */
[----:B------:R-:W4:Y:S02]  /*4be20*/  LDL.LU R22, [R1+0x6a28] ;  /* 0x006a280001167983 */ /* 0x000f240000300800 */
[----:B------:R-:W-:Y:S02]  /*4be30*/  STL.64 [R1+0x6998], R24 ;  /* 0x0069981801007387 */ /* 0x000fe40000100a00 */
[----:B--2---:R0:W-:Y:S04]  /*4be40*/  STL.64 [R1+0x6930], R6 ;  /* 0x0069300601007387 */ /* 0x0041e80000100a00 */
[----:B0-----:R-:W2:Y:S01]  /*4be50*/  LDL.64 R6, [R1+0x28] ;  /* 0x0000280001067983 */ /* 0x001ea20000100a00 */
[----:B------:R-:W-:-:S02]  /*4be60*/  IMAD.MOV.U32 R24, RZ, RZ, R23 ;  /* 0x000000ffff187224 */ /* 0x000fc400078e0017 */
[----:B------:R-:W-:Y:S01]  /*4be70*/  IMAD.MOV.U32 R25, RZ, RZ, R2 ;  /* 0x000000ffff197224 */ /* 0x000fe200078e0002 */
[----:B--2---:R-:W-:Y:S01]  /*4be80*/  STL.64 [R1+0x6968], R6 ;  /* 0x0069680601007387 */ /* 0x004fe20000100a00 */
[----:B------:R-:W2:Y:S02]  /*4be90*/  LDL.LU R8, [R1+0x8a0] ;  /* 0x0008a00001087983 */ /* 0x000ea40000300800 */
[----:B------:R-:W2:Y:S02]  /*4bea0*/  LDL.LU R9, [R1+0x8a4] ;  /* 0x0008a40001097983 */ /* 0x000ea40000300800 */
[----:B------:R-:W2:Y:S01]  /*4beb0*/  LDL.LU R10, [R1+0x8a8] ;  /* 0x0008a800010a7983 */ /* 0x000ea20000300800 */
[----:B------:R-:W2:Y:S01]  /*4bec0*/  LDL.LU R11, [R1+0x8ac] ;  /* 0x0008ac00010b7983 */ /* 0x000ea20000300800 */
[----:B------:R-:W4:Y:S02]  /*4bed0*/  LDL.LU R23, [R1+0x6a24] ;  /* 0x006a240001177983 */ /* 0x000f240000300800 */
[----:B------:R-:W4:Y:S02]  /*4bee0*/  LDL.LU R2, [R1+0x6a20] ;  /* 0x006a200001027983 */ /* 0x000f240000300800 */
[----:B------:R0:W-:Y:S02]  /*4bef0*/  STL.64 [R1+0x69b0], R24 ;  /* 0x0069b01801007387 */ /* 0x0001e40000100a00 */
[----:B0-----:R-:W-:-:S02]  /*4bf00*/  IMAD.MOV.U32 R24, RZ, RZ, R3 ;  /* 0x000000ffff187224 */ /* 0x001fc400078e0003 */
[----:B------:R-:W-:Y:S01]  /*4bf10*/  IMAD.MOV.U32 R25, RZ, RZ, R14 ;  /* 0x000000ffff197224 */ /* 0x000fe200078e000e */
[----:B------:R-:W4:Y:S01]  /*4bf20*/  LDL.LU R3, [R1+0x6a1c] ;  /* 0x006a1c0001037983 */ /* 0x000f220000300800 */
[----:B------:R-:W4:Y:S03]  /*4bf30*/  LDL.LU R14, [R1+0x6a18] ;  /* 0x006a1800010e7983 */ /* 0x000f260000300800 */
[----:B------:R3:W-:Y:S02]  /*4bf40*/  STL.64 [R1+0x69c8], R24 ;  /* 0x0069c81801007387 */ /* 0x0007e40000100a00 */
[----:B---3--:R-:W-:Y:S02]  /*4bf50*/  IMAD.MOV.U32 R24, RZ, RZ, R15 ;  /* 0x000000ffff187224 */ /* 0x008fe400078e000f */
[----:B------:R-:W-:Y:S01]  /*4bf60*/  IMAD.MOV.U32 R25, RZ, RZ, R0 ;  /* 0x000000ffff197224 */ /* 0x000fe200078e0000 */
[----:B--2---:R-:W-:Y:S01]  /*4bf70*/  STL.64 [R1+0x6920], R10 ;  /* 0x0069200a01007387 */ /* 0x004fe20000100a00 */
[----:B------:R0:W-:Y:S03]  /*4bf80*/  STL.64 [R1+0x6918], R8 ;  /* 0x0069180801007387 */ /* 0x0001e60000100a00 */
[----:B0-----:R-:W2:Y:S01]  /*4bf90*/  LDL.LU R8, [R1+0x8b0] ;  /* 0x0008b00001087983 */ /* 0x001ea20000300800 */
[----:B------:R-:W2:Y:S02]  /*4bfa0*/  LDL.LU R9, [R1+0x8b4] ;  /* 0x0008b40001097983 */ /* 0x000ea40000300800 */
[----:B------:R-:W3:Y:S02]  /*4bfb0*/  LDL.LU R10, [R1+0x8b8] ;  /* 0x0008b800010a7983 */ /* 0x000ee40000300800 */
[----:B------:R-:W3:Y:S01]  /*4bfc0*/  LDL.LU R11, [R1+0x8bc] ;  /* 0x0008bc00010b7983 */ /* 0x000ee20000300800 */
[----:B------:R-:W2:Y:S01]  /*4bfd0*/  LDL.LU R15, [R1+0x6a14] ;  /* 0x006a1400010f7983 */ /* 0x000ea20000300800 */
[----:B------:R-:W2:Y:S02]  /*4bfe0*/  LDL.LU R0, [R1+0x6a10] ;  /* 0x006a100001007983 */ /* 0x000ea40000300800 */
[----:B------:R4:W-:Y:S02]  /*4bff0*/  STL.64 [R1+0x69e0], R24 ;  /* 0x0069e01801007387 */ /* 0x0009e40000100a00 */
[----:B----4-:R-:W-:-:S02]  /*4c000*/  IMAD.MOV.U32 R24, RZ, RZ, R23 ;  /* 0x000000ffff187224 */ /* 0x010fc400078e0017 */
[----:B------:R-:W-:-:S05]  /*4c010*/  IMAD.MOV.U32 R25, RZ, RZ, R22 ;  /* 0x000000ffff197224 */ /* 0x000fca00078e0016 */
[----:B------:R-:W-:Y:S01]  /*4c020*/  STL.64 [R1+0x69f8], R24 ;  /* 0x0069f81801007387 */ /* 0x000fe20000100a00 */
[----:B------:R-:W4:Y:S02]  /*4c030*/  LDL.LU.64 R20, [R1+0x230] ;  /* 0x0002300001147983 */ /* 0x000f240000300a00 */
[----:B------:R-:W2:Y:S02]  /*4c040*/  LDL.LU.64 R22, [R1+0x238] ;  /* 0x0002380001167983 */ /* 0x000ea40000300a00 */
        /* <DEDUP_REMOVED lines=27> */
[----:B------:R-:W4:Y:S01]  /*4c200*/  LDL.LU.64 R6, [R1+0x48] ;  /* 0x0000480001067983 */ /* 0x000f220000300a00 */
[----:B---3--:R-:W-:Y:S01]  /*4c210*/  STL.64 [R1+0x6940], R10 ;  /* 0x0069400a01007387 */ /* 0x008fe20000100a00 */
[----:B------:R0:W-:Y:S03]  /*4c220*/  STL.64 [R1+0x6938], R8 ;  /* 0x0069380801007387 */ /* 0x0001e60000100a00 */
[----:B0-----:R-:W3:Y:S01]  /*4c230*/  LDL.LU R8, [R1+0x8c0] ;  /* 0x0008c00001087983 */ /* 0x001ee20000300800 */
[----:B------:R-:W3:Y:S02]  /*4c240*/  LDL.LU R9, [R1+0x8c4] ;  /* 0x0008c40001097983 */ /* 0x000ee40000300800 */
[----:B------:R-:W3:Y:S02]  /*4c250*/  LDL.LU R10, [R1+0x8c8] ;  /* 0x0008c800010a7983 */ /* 0x000ee40000300800 */
[----:B------:R-:W3:Y:S01]  /*4c260*/  LDL.LU R11, [R1+0x8cc] ;  /* 0x0008cc00010b7983 */ /* 0x000ee20000300800 */
        /* <DEDUP_REMOVED lines=9> */
[----:B--2---:R-:W-:Y:S02]  /*4c300*/  HMMA.16816.F32.BF16 R24, R16, R24, R20 ;  /* 0x000000181018723c */ /* 0x004fe40000041814 */
[----:B------:R-:W2:Y:S01]  /*4c310*/  LDL.LU.64 R22, [R1+0x69f0] ;  /* 0x0069f00001167983 */ /* 0x000ea20000300a00 */
[----:B------:R-:W2:Y:S11]  /*4c320*/  LDL.LU.64 R20, [R1+0x69e8] ;  /* 0x0069e80001147983 */ /* 0x000eb60000300a00 */
[----:B------:R-:W-:Y:S09]  /*4c330*/  @!UPT UIADD3 URZ, URZ, URZ, URZ ;  /* 0x0000003f3f3ff290 */ /* 0x000ff2000fffe03f */
[----:B------:R0:W-:Y:S04]  /*4c340*/  STL.64 [R1+0x1120], R24 ;  /* 0x0011201801007387 */ /* 0x0001e80000100a00 */
[----:B0-----:R-:W2:Y:S01]  /*4c350*/  LDL.LU.64 R24, [R1+0x69e0] ;  /* 0x0069e00001187983 */ /* 0x001ea20000300a00 */
[----:B------:R-:W-:Y:S02]  /*4c360*/  IMAD.MOV.U32 R12, RZ, RZ, R26 ;  /* 0x000000ffff0c7224 */ /* 0x000fe400078e001a */
[----:B------:R-:W-:-:S03]  /*4c370*/  IMAD.MOV.U32 R13, RZ, RZ, R27 ;  /* 0x000000ffff0d7224 */ /* 0x000fc600078e001b */
[----:B------:R-:W-:Y:S02]  /*4c380*/  STL [R1+0x5758], R12 ;  /* 0x0057580c01007387 */ /* 0x000fe40000100800 */
[----:B------:R-:W-:Y:S01]  /*4c390*/  STL [R1+0x5754], R13 ;  /* 0x0057540d01007387 */ /* 0x000fe20000100800 */
        /* <DEDUP_REMOVED lines=32> */
[----:B------:R0:W-:Y:S01]  /*4c5a0*/  STL.64 [R1+0x13b0], R20 ;  /* 0x0013b01401007387 */ /* 0x0001e20000100a00 */
[----:B------:R1:W-:Y:S03]  /*4c5b0*/  STL.64 [R1+0x13b8], R22 ;  /* 0x0013b81601007387 */ /* 0x0003e60000100a00 */
[----:B0-----:R-:W4:Y:S02]  /*4c5c0*/  LDL.LU.64 R20, [R1+0x6970] ;  /* 0x0069700001147983 */ /* 0x001f240000300a00 */
[----:B----4-:R-:W-:Y:S02]  /*4c5d0*/  HMMA.16816.F32.BF16 R16, R16, R20, R4 ;  /* 0x000000141010723c */ /* 0x010fe40000041804 */
[----:B------:R-:W3:Y:S01]  /*4c5e0*/  LDL.LU.64 R6, [R1+0x6968] ;  /* 0x0069680001067983 */ /* 0x000ee20000300a00 */
[----:B-1----:R-:W3:Y:S02]  /*4c5f0*/  LDL.LU.64 R22, [R1+0x6960] ;  /* 0x0069600001167983 */ /* 0x002ee40000300a00 */
[----:B------:R-:W3:Y:S11]  /*4c600*/  LDL.LU.64 R20, [R1+0x6958] ;  /* 0x0069580001147983 */ /* 0x000ef60000300a00 */
[----:B------:R-:W-:Y:S07]  /*4c610*/  @!UPT UIADD3 URZ, URZ, URZ, URZ ;  /* 0x0000003f3f3ff290 */ /* 0x000fee000fffe03f */
[----:B------:R0:W-:Y:S01]  /*4c620*/  STL.64 [R1+0x1110], R16 ;  /* 0x0011101001007387 */ /* 0x0001e20000100a00 */
[----:B------:R1:W-:Y:S03]  /*4c630*/  STL.64 [R1+0x1118], R18 ;  /* 0x0011181201007387 */ /* 0x0003e60000100a00 */
[----:B0-----:R-:W2:Y:S01]  /*4c640*/  LDL.LU R16, [R1+0x870] ;  /* 0x0008700001107983 */ /* 0x001ea20000300800 */
[----:B------:R-:W-:Y:S02]  /*4c650*/  IMAD.MOV.U32 R17, RZ, RZ, R0 ;  /* 0x000000ffff117224 */ /* 0x000fe400078e0000 */
[----:B------:R-:W4:Y:S02]  /*4c660*/  LDL.LU R0, [R1+0x6950] ;  /* 0x0069500001007983 */ /* 0x000f240000300800 */
[----:B-1----:R-:W-:Y:S02]  /*4c670*/  IMAD.MOV.U32 R18, RZ, RZ, R15 ;  /* 0x000000ffff127224 */ /* 0x002fe400078e000f */
[----:B------:R-:W-:Y:S01]  /*4c680*/  IMAD.MOV.U32 R19, RZ, RZ, R14 ;  /* 0x000000ffff137224 */ /* 0x000fe200078e000e */
[----:B------:R-:W2:Y:S01]  /*4c690*/  LDL.LU R15, [R1+0x694c] ;  /* 0x00694c00010f7983 */ /* 0x000ea20000300800 */
[----:B------:R-:W2:Y:S01]  /*4c6a0*/  LDL.LU R14, [R1+0x6948] ;  /* 0x00694800010e7983 */ /* 0x000ea20000300800 */
[----:B---3--:R-:W-:Y:S01]  /*4c6b0*/  HMMA.16816.F32.BF16 R8, R20, R6, R8 ;  /* 0x000000061408723c */ /* 0x008fe20000041808 */
[----:B------:R-:W-:-:S02]  /*4c6c0*/  IMAD.MOV.U32 R25, RZ, RZ, R6 ;  /* 0x000000ffff197224 */ /* 0x000fc400078e0006 */
[----:B------:R-:W-:Y:S11]  /*4c6d0*/  IMAD.MOV.U32 R24, RZ, RZ, R7 ;  /* 0x000000ffff187224 */ /* 0x000ff600078e0007 */
[----:B------:R-:W-:Y:S09]  /*4c6e0*/  @!UPT UIADD3 URZ, URZ, URZ, URZ ;  /* 0x0000003f3f3ff290 */ /* 0x000ff2000fffe03f */
[----:B------:R-:W-:Y:S01]  /*4c6f0*/  STL.64 [R1+0x1100], R8 ;  /* 0x0011000801007387 */ /* 0x000fe20000100a00 */
[----:B------:R0:W-:Y:S03]  /*4c700*/  STL.64 [R1+0x1108], R10 ;  /* 0x0011080a01007387 */ /* 0x0001e60000100a00 */
[----:B0-----:R-:W3:Y:S01]  /*4c710*/  LDL.LU.64 R10, [R1+0x6940] ;  /* 0x00694000010a7983 */ /* 0x001ee20000300a00 */
[----:B------:R-:W3:Y:S02]  /*4c720*/  LDL.LU.64 R8, [R1+0x6938] ;  /* 0x0069380001087983 */ /* 0x000ee40000300a00 */
[----:B------:R-:W3:Y:S02]  /*4c730*/  LDL.LU.64 R6, [R1+0x6930] ;  /* 0x0069300001067983 */ /* 0x000ee40000300a00 */
[----:B------:R2:W-:Y:S01]  /*4c740*/  STL.64 [R1+0x6860], R26 ;  /* 0x0068601a01007387 */ /* 0x0005e20000100a00 */
[----:B------:R0:W-:Y:S01]  /*4c750*/  STL.64 [R1+0x6858], R24 ;  /* 0x0068581801007387 */ /* 0x0001e20000100a00 */
[----:B--2---:R-:W-:-:S03]  /*4c760*/  IMAD.MOV.U32 R26, RZ, RZ, R15 ;  /* 0x000000ffff1a7224 */ /* 0x004fc600078e000f */
[----:B0-----:R-:W2:Y:S01]  /*4c770*/  LDL.LU R24, [R1+0x890] ;  /* 0x0008900001187983 */ /* 0x001ea20000300800 */
[----:B------:R-:W-:Y:S02]  /*4c780*/  IMAD.MOV.U32 R25, RZ, RZ, R14 ;  /* 0x000000ffff197224 */ /* 0x000fe400078e000e */
[----:B------:R-:W2:Y:S02]  /*4c790*/  LDL.LU R14, [R1+0x692c] ;  /* 0x00692c00010e7983 */ /* 0x000ea40000300800 */
[----:B------:R-:W2:Y:S02]  /*4c7a0*/  LDL.LU R15, [R1+0x6928] ;  /* 0x00692800010f7983 */ /* 0x000ea40000300800 */
[----:B----4-:R-:W-:Y:S01]  /*4c7b0*/  IMAD.MOV.U32 R27, RZ, RZ, R0 ;  /* 0x000000ffff1b7224 */ /* 0x010fe200078e0000 */
[C---:B---3--:R-:W-:Y:S01]  /*4c7c0*/  HMMA.16816.F32.BF16 R4, R20.reuse, R6, R8 ;  /* 0x000000061404723c */ /* 0x048fe20000041808 */
[----:B------:R-:W3:Y:S01]  /*4c7d0*/  LDL.LU.64 R10, [R1+0x6920] ;  /* 0x00692000010a7983 */ /* 0x000ee20000300a00 */
[----:B------:R-:W3:Y:S11]  /*4c7e0*/  LDL.LU.64 R8, [R1+0x6918] ;  /* 0x0069180001087983 */ /* 0x000ef60000300a00 */
[----:B------:R-:W-:Y:S10]  /*4c7f0*/  @!UPT UIADD3 URZ, URZ, URZ, URZ ;  /* 0x0000003f3f3ff290 */ /* 0x000ff4000fffe03f */
[----:B------:R-:W-:Y:S01]  /*4c800*/  STL.64 [R1+0x10f0], R4 ;  /* 0x0010f00401007387 */ /* 0x000fe20000100a00 */
[----:B------:R0:W-:Y:S02]  /*4c810*/  STL [R1+0x10f8], R6 ;  /* 0x0010f80601007387 */ /* 0x0001e40000100800 */
[----:B------:R-:W-:Y:S02]  /*4c820*/  IMAD.MOV.U32 R0, RZ, RZ, R7 ;  /* 0x000000ffff007224 */ /* 0x000fe400078e0007 */
[----:B0-----:R-:W3:Y:S01]  /*4c830*/  LDL.LU.64 R6, [R1+0x6910] ;  /* 0x0069100001067983 */ /* 0x001ee20000300a00 */
[C---:B--2---:R-:W-:Y:S02]  /*4c840*/  HMMA.16816.F32.BF16 R24, R20.reuse, R14, R24 ;  /* 0x0000000e1418723c */ /* 0x044fe40000041818 */
[----:B------:R-:W-:Y:S06]  /*4c850*/  STL [R1+0x5750], R0 ;  /* 0x0057500001007387 */ /* 0x000fec0000100800 */
[----:B---3--:R-:W-:Y:S01]  /*4c860*/  HMMA.16816.F32.BF16 R4, R20, R6, R8 ;  /* 0x000000061404723c */ /* 0x008fe20000041808 */
[----:B------:R-:W2:Y:S11]  /*4c870*/  LDL.LU.64 R10, [R1+0x6908] ;  /* 0x00690800010a7983 */ /* 0x000eb60000300a00 */
[----:B------:R-:W-:Y:S11]  /*4c880*/  @!UPT UIADD3 URZ, URZ, URZ, URZ ;  /* 0x0000003f3f3ff290 */ /* 0x000ff6000fffe03f */
[----:B------:R-:W-:Y:S01]  /*4c890*/  @!UPT UIADD3 URZ, URZ, URZ, URZ ;  /* 0x0000003f3f3ff290 */ /* 0x000fe2000fffe03f */
[----:B------:R-:W-:Y:S02]  /*4c8a0*/  IMAD.MOV.U32 R9, RZ, RZ, R5 ;  /* 0x000000ffff097224 */ /* 0x000fe400078e0005 */
[----:B------:R-:W-:Y:S02]  /*4c8b0*/  IMAD.MOV.U32 R5, RZ, RZ, R7 ;  /* 0x000000ffff057224 */ /* 0x000fe400078e0007 */
[----:B------:R-:W-:Y:S01]  /*4c8c0*/  IMAD.MOV.U32 R8, RZ, RZ, R6 ;  /* 0x000000ffff087224 */ /* 0x000fe200078e0006 */
[----:B------:R-:W-:Y:S01]  /*4c8d0*/  STL [R1+0x10e0], R4 ;  /* 0x0010e00401007387 */ /* 0x000fe20000100800 */
[----:B------:R-:W3:Y:S02]  /*4c8e0*/  LDL.LU.64 R6, [R1+0x6900] ;  /* 0x0069000001067983 */ /* 0x000ee40000300a00 */
[----:B------:R-:W-:Y:S01]  /*4c8f0*/  STL [R1+0x5764], R5 ;  /* 0x0057640501007387 */ /* 0x000fe20000100800 */
[----:B------:R-:W-:Y:S01]  /*4c900*/  STL [R1+0x5760], R8 ;  /* 0x0057600801007387 */ /* 0x000fe20000100800 */
[----:B------:R-:W-:Y:S02]  /*4c910*/  STL [R1+0x575c], R9 ;  /* 0x00575c0901007387 */ /* 0x000fe40000100800 */
[----:B------:R-:W-:Y:S02]  /*4c920*/  STL.64 [R1+0x10c0], R24 ;  /* 0x0010c01801007387 */ /* 0x000fe40000100a00 */
[----:B------:R0:W-:Y:S02]  /*4c930*/  STL.64 [R1+0x10c8], R26 ;  /* 0x0010c81a01007387 */ /* 0x0001e40000100a00 */
[----:B0-----:R-:W4:Y:S01]  /*4c940*/  LDL.64 R26, [R1+0x108] ;  /* 0x00010800011a7983 */ /* 0x001f220000100a00 */
[----:B---3--:R-:W-:-:S02]  /*4c950*/  IMAD.MOV.U32 R24, RZ, RZ, R6 ;  /* 0x000000ffff187224 */ /* 0x008fc400078e0006 */
[----:B------:R-:W-:Y:S01]  /*4c960*/  IMAD.MOV.U32 R25, RZ, RZ, R7 ;  /* 0x000000ffff197224 */ /* 0x000fe200078e0007 */
[----:B----4-:R0:W-:Y:S01]  /*4c970*/  STL.64 [R1+0x6870], R26 ;  /* 0x0068701a01007387 */ /* 0x0101e20000100a00 */
[----:B------:R-:W3:Y:S02]  /*4c980*/  LDL.LU R6, [R1+0x68fc] ;  /* 0x0068fc0001067983 */ /* 0x000ee40000300800 */
[----:B------:R-:W3:Y:S01]  /*4c990*/  LDL.LU R7, [R1+0x68f8] ;  /* 0x0068f80001077983 */ /* 0x000ee20000300800 */
[----:B0-----:R-:W2:Y:S01]  /*4c9a0*/  LDL.LU R26, [R1+0x888] ;  /* 0x00088800011a7983 */ /* 0x001ea20000300800 */
[----:B------:R-:W2:Y:S02]  /*4c9b0*/  LDL.LU R27, [R1+0x88c] ;  /* 0x00088c00011b7983 */ /* 0x000ea40000300800 */
[----:B------:R2:W-:Y:S02]  /*4c9c0*/  STL.64 [R1+0x6810], R14 ;  /* 0x0068100e01007387 */ /* 0x0005e40000100a00 */
[C---:B--2---:R-:W-:Y:S01]  /*4c9d0*/  HMMA.16816.F32.BF16 R12, R20.reuse, R10, R24 ;  /* 0x0000000a140c723c */ /* 0x044fe20000041818 */
[----:B------:R-:W2:Y:S04]  /*4c9e0*/  LDL.64 R26, [R1+0x118] ;  /* 0x00011800011a7983 */ /* 0x000ea80000100a00 */
[----:B--2---:R0:W-:Y:S11]  /*4c9f0*/  STL.64 [R1+0x6880], R26 ;  /* 0x0068801a01007387 */ /* 0x0041f60000100a00 */
[----:B------:R-:W-:Y:S07]  /*4ca00*/  @!UPT UIADD3 URZ, URZ, URZ, URZ ;  /* 0x0000003f3f3ff290 */ /* 0x000fee000fffe03f */
[----:B------:R-:W-:Y:S02]  /*4ca10*/  STL.64 [R1+0x10b0], R12 ;  /* 0x0010b00c01007387 */ /* 0x000fe40000100a00 */
[----:B------:R-:W-:Y:S02]  /*4ca20*/  STL.64 [R1+0x10b8], R14 ;  /* 0x0010b80e01007387 */ /* 0x000fe40000100a00 */
[----:B------:R3:W-:Y:S01]  /*4ca30*/  STL.64 [R1+0x67f8], R10 ;  /* 0x0067f80a01007387 */ /* 0x0007e20000100a00 */
[----:B0-----:R-:W2:Y:S01]  /*4ca40*/  LDL R26, [R1+0x128] ;  /* 0x00012800011a7983 */ /* 0x001ea20000100800 */
[C---:B---3--:R-:W-:Y:S03]  /*4ca50*/  HMMA.16816.F32.BF16 R8, R20.reuse, R6, R16 ;  /* 0x000000061408723c */ /* 0x048fe60000041810 */
[----:B------:R-:W0:Y:S11]  /*4ca60*/  LDSM.16.MT88.4 R16, [R29+0x2100] ;  /* 0x002100001d10783b */ /* 0x000e360000004200 */
[----:B------:R-:W-:Y:S09]  /*4ca70*/  @!UPT UIADD3 URZ, URZ, URZ, URZ ;  /* 0x0000003f3f3ff290 */ /* 0x000ff2000fffe03f */
[----:B------:R-:W-:Y:S01]  /*4ca80*/  STL.64 [R1+0x8c0], R8 ;  /* 0x0008c00801007387 */ /* 0x000fe20000100a00 */
[----:B------:R-:W-:Y:S02]  /*4ca90*/  STL.64 [R1+0x8c8], R10 ;  /* 0x0008c80a01007387 */ /* 0x000fe40000100a00 */
[----:B------:R-:W2:Y:S02]  /*4caa0*/  LDL R27, [R1+0x12c] ;  /* 0x00012c00011b7983 */ /* 0x000ea40000100800 */
[----:B--2---:R1:W-:Y:S04]  /*4cab0*/  STL.64 [R1+0x6898], R26 ;  /* 0x0068981a01007387 */ /* 0x0043e80000100a00 */
[----:B-1----:R-:W2:Y:S04]  /*4cac0*/  LDL.64 R26, [R1+0x138] ;  /* 0x00013800011a7983 */ /* 0x002ea80000100a00 */
[----:B--2---:R-:W-:Y:S01]  /*4cad0*/  STL.64 [R1+0x68b0], R26 ;  /* 0x0068b01a01007387 */ /* 0x004fe20000100a00 */
[----:B------:R1:W-:Y:S02]  /*4cae0*/  STL.64 [R1+0x6878], R6 ;  /* 0x0068780601007387 */ /* 0x0003e40000100a00 */
[----:B------:R-:W2:Y:S02]  /*4caf0*/  LDL.LU R4, [R1+0x1020] ;  /* 0x0010200001047983 */ /* 0x000ea40000300800 */
[----:B------:R-:W2:Y:S01]  /*4cb00*/  LDL.LU R5, [R1+0x1024] ;  /* 0x0010240001057983 */ /* 0x000ea20000300800 */
[----:B-1----:R-:W3:Y:S01]  /*4cb10*/  LDL.LU R6, [R1+0x1028] ;  /* 0x0010280001067983 */ /* 0x002ee20000300800 */
[----:B------:R-:W3:Y:S02]  /*4cb20*/  LDL.LU R7, [R1+0x102c] ;  /* 0x00102c0001077983 */ /* 0x000ee40000300800 */
[----:B------:R-:W4:Y:S02]  /*4cb30*/  LDL R26, [R1+0x148] ;  /* 0x00014800011a7983 */ /* 0x000f240000100800 */
[----:B------:R-:W4:Y:S02]  /*4cb40*/  LDL R27, [R1+0x14c] ;  /* 0x00014c00011b7983 */ /* 0x000f240000100800 */
[----:B----4-:R1:W-:Y:S04]  /*4cb50*/  STL.64 [R1+0x68c8], R26 ;  /* 0x0068c81a01007387 */ /* 0x0103e80000100a00 */
[----:B-1----:R-:W4:Y:S04]  /*4cb60*/  LDL.64 R26, [R1+0x158] ;  /* 0x00015800011a7983 */ /* 0x002f280000100a00 */
[----:B----4-:R-:W-:Y:S01]  /*4cb70*/  STL.64 [R1+0x68e0], R26 ;  /* 0x0068e01a01007387 */ /* 0x010fe20000100a00 */
[----:B---3--:R-:W-:Y:S02]  /*4cb80*/  STL.64 [R1+0x6890], R6 ;  /* 0x0068900601007387 */ /* 0x008fe40000100a00 */
[----:B--2---:R1:W-:Y:S02]  /*4cb90*/  STL.64 [R1+0x6888], R4 ;  /* 0x0068880401007387 */ /* 0x0043e40000100a00 */
[----:B-1----:R-:W2:Y:S01]  /*4cba0*/  LDL.LU R4, [R1+0x1030] ;  /* 0x0010300001047983 */ /* 0x002ea20000300800 */
[----:B------:R-:W2:Y:S02]  /*4cbb0*/  LDL.LU R5, [R1+0x1034] ;  /* 0x0010340001057983 */ /* 0x000ea40000300800 */
[----:B------:R-:W3:Y:S02]  /*4cbc0*/  LDL.LU R6, [R1+0x1038] ;  /* 0x0010380001067983 */ /* 0x000ee40000300800 */
[----:B------:R-:W3:Y:S01]  /*4cbd0*/  LDL.LU R7, [R1+0x103c] ;  /* 0x00103c0001077983 */ /* 0x000ee20000300800 */
[----:B------:R-:W4:Y:S04]  /*4cbe0*/  LDL R26, [R1+0x38] ;  /* 0x00003800011a7983 */ /* 0x000f280000100800 */
[----:B------:R-:W4:Y:S04]  /*4cbf0*/  LDL R27, [R1+0x3c] ;  /* 0x00003c00011b7983 */ /* 0x000f280000100800 */
[----:B---3--:R-:W-:Y:S01]  /*4cc00*/  STL.64 [R1+0x68a8], R6 ;  /* 0x0068a80601007387 */ /* 0x008fe20000100a00 */
[----:B--2---:R1:W-:Y:S03]  /*4cc10*/  STL.64 [R1+0x68a0], R4 ;  /* 0x0068a00401007387 */ /* 0x0043e60000100a00 */
[----:B-1----:R-:W2:Y:S01]  /*4cc20*/  LDL.LU R4, [R1+0x1040] ;  /* 0x0010400001047983 */ /* 0x002ea20000300800 */
[----:B------:R-:W2:Y:S02]  /*4cc30*/  LDL.LU R5, [R1+0x1044] ;  /* 0x0010440001057983 */ /* 0x000ea40000300800 */
[----:B------:R-:W3:Y:S02]  /*4cc40*/  LDL.LU R6, [R1+0x1048] ;  /* 0x0010480001067983 */ /* 0x000ee40000300800 */
[----:B------:R-:W3:Y:S02]  /*4cc50*/  LDL.LU R7, [R1+0x104c] ;  /* 0x00104c0001077983 */ /* 0x000ee40000300800 */
        /* <DEDUP_REMOVED lines=14> */
[----:B-1----:R-:W4:Y:S01]  /*4cd40*/  LDL.LU R4, [R1+0x1070] ;  /* 0x0010700001047983 */ /* 0x002f220000300800 */
[----:B------:R-:W4:Y:S02]  /*4cd50*/  LDL.LU R5, [R1+0x1074] ;  /* 0x0010740001057983 */ /* 0x000f240000300800 */
[----:B------:R-:W4:Y:S02]  /*4cd60*/  LDL.LU R6, [R1+0x1078] ;  /* 0x0010780001067983 */ /* 0x000f240000300800 */
[----:B------:R-:W4:Y:S01]  /*4cd70*/  LDL.LU R7, [R1+0x107c] ;  /* 0x00107c0001077983 */ /* 0x000f220000300800 */
[----:B------:R-:W-:Y:S01]  /*4cd80*/  STL [R1+0x6830], R29 ;  /* 0x0068301d01007387 */ /* 0x000fe20000100800 */
[----:B0-----:R0:W-:Y:S02]  /*4cd90*/  STL.64 [R1+0x66f8], R18 ;  /* 0x0066f81201007387 */ /* 0x0011e40000100a00 */
[----:B------:R1:W-:Y:S01]  /*4cda0*/  STL.64 [R1+0x66f0], R16 ;  /* 0x0066f01001007387 */ /* 0x0003e20000100a00 */
[----:B0-----:R-:W2:Y:S04]  /*4cdb0*/  LDL R18, [R1+0xd8] ;  /* 0x0000d80001127983 */ /* 0x001ea80000100800 */
[----:B------:R-:W2:Y:S01]  /*4cdc0*/  LDL R19, [R1+0xdc] ;  /* 0x0000dc0001137983 */ /* 0x000ea20000100800 */
[C---:B----4-:R-:W-:Y:S03]  /*4cdd0*/  HMMA.16816.F32.BF16 R24, R20.reuse, R26, R4 ;  /* 0x0000001a1418723c */ /* 0x050fe60000041804 */
[----:B--2---:R0:W-:Y:S01]  /*4cde0*/  STL.64 [R1+0x6868], R18 ;  /* 0x0068681201007387 */ /* 0x0041e20000100a00 */
[----:B-1----:R-:W2:Y:S02]  /*4cdf0*/  LDL.LU R16, [R1+0x1010] ;  /* 0x0010100001107983 */ /* 0x002ea40000300800 */
[----:B------:R-:W2:Y:S01]  /*4ce00*/  LDL.LU R17, [R1+0x1014] ;  /* 0x0010140001117983 */ /* 0x000ea20000300800 */
[----:B0-----:R-:W2:Y:S01]  /*4ce10*/  LDL.LU R18, [R1+0x1018] ;  /* 0x0010180001127983 */ /* 0x001ea20000300800 */
[----:B------:R-:W2:Y:S02]  /*4ce20*/  LDL.LU R19, [R1+0x101c] ;  /* 0x00101c0001137983 */ /* 0x000ea40000300800 */
[----:B------:R-:W3:Y:S02]  /*4ce30*/  LDL.LU R8, [R1+0x1000] ;  /* 0x0010000001087983 */ /* 0x000ee40000300800 */
[----:B------:R-:W3:Y:S01]  /*4ce40*/  LDL.LU R9, [R1+0x1004] ;  /* 0x0010040001097983 */ /* 0x000ee20000300800 */
[----:B------:R-:W3:Y:S01]  /*4ce50*/  LDL.LU R10, [R1+0x1008] ;  /* 0x00100800010a7983 */ /* 0x000ee20000300800 */
[----:B------:R-:W3:Y:S02]  /*4ce60*/  LDL.LU R11, [R1+0x100c] ;  /* 0x00100c00010b7983 */ /* 0x000ee40000300800 */
[----:B------:R-:W3:Y:S02]  /*4ce70*/  LDL.64 R14, [R1+0xf8] ;  /* 0x0000f800010e7983 */ /* 0x000ee40000100a00 */
[----:B------:R-:W4:Y:S01]  /*4ce80*/  LDL.LU.64 R6, [R1+0x68f0] ;  /* 0x0068f00001067983 */ /* 0x000f220000300a00 */
[----:B------:R-:W4:Y:S04]  /*4ce90*/  LDL.LU.64 R4, [R1+0x68e8] ;  /* 0x0068e80001047983 */ /* 0x000f280000300a00 */
[----:B------:R-:W-:Y:S02]  /*4cea0*/  STL.64 [R1+0x13a0], R24 ;  /* 0x0013a01801007387 */ /* 0x000fe40000100a00 */
[----:B------:R0:W-:Y:S02]  /*4ceb0*/  STL.64 [R1+0x13a8], R26 ;  /* 0x0013a81a01007387 */ /* 0x0001e40000100a00 */
[----:B0-----:R-:W4:Y:S02]  /*4cec0*/  LDL.LU.64 R26, [R1+0x68e0] ;  /* 0x0068e000011a7983 */ /* 0x001f240000300a00 */
[C---:B----4-:R-:W-:Y:S01]  /*4ced0*/  HMMA.16816.F32.BF16 R4, R20.reuse, R26, R4 ;  /* 0x0000001a1404723c */ /* 0x050fe20000041804 */
[----:B------:R-:W-:Y:S11]  /*4cee0*/  IMAD.MOV.U32 R29, RZ, RZ, R27 ;  /* 0x000000ffff1d7224 */ /* 0x000ff600078e001b */
[----:B------:R-:W-:Y:S11]  /*4cef0*/  @!UPT UIADD3 URZ, URZ, URZ, URZ ;  /* 0x0000003f3f3ff290 */ /* 0x000ff6000fffe03f */
        /* <DEDUP_REMOVED lines=9> */
[----:B------:R-:W-:Y:S01]  /*4cf90*/  STL.64 [R1+0x1380], R24 ;  /* 0x0013801801007387 */ /* 0x000fe20000100a00 */
[----:B------:R0:W-:Y:S03]  /*4cfa0*/  STL.64 [R1+0x1388], R26 ;  /* 0x0013881a01007387 */ /* 0x0001e60000100a00 */
[----:B0-----:R-:W4:Y:S02]  /*4cfb0*/  LDL.LU.64 R26, [R1+0x68b0] ;  /* 0x0068b000011a7983 */ /* 0x001f240000300a00 */
        /* <DEDUP_REMOVED lines=8> */
[----:B------:R-:W4:Y:S02]  /*4d040*/  LDL.LU.64 R26, [R1+0x6898] ;  /* 0x00689800011a7983 */ /* 0x000f240000300a00 */
[----:B------:R-:W-:Y:S01]  /*4d050*/  STL [R1+0x6794], R0 ;  /* 0x0067940001007387 */ /* 0x000fe20000100800 */
[----:B------:R-:W-:Y:S01]  /*4d060*/  STL [R1+0x6790], R2 ;  /* 0x0067900201007387 */ /* 0x000fe20000100800 */
[----:B------:R-:W2:Y:S01]  /*4d070*/  LDL R28, [R1+0x1dd0] ;  /* 0x001dd000011c7983 */ /* 0x000ea20000100800 */
[C---:B----4-:R-:W-:Y:S02]  /*4d080*/  HMMA.16816.F32.BF16 R24, R20.reuse, R26, R4 ;  /* 0x0000001a1418723c */ /* 0x050fe40000041804 */
[----:B--2---:R-:W-:Y:S01]  /*4d090*/  STL [R1+0x6798], R28 ;  /* 0x0067981c01007387 */ /* 0x004fe20000100800 */
[----:B------:R-:W2:Y:S02]  /*4d0a0*/  LDL.LU.64 R6, [R1+0x6890] ;  /* 0x0068900001067983 */ /* 0x000ea40000300a00 */
[----:B------:R-:W2:Y:S11]  /*4d0b0*/  LDL.LU.64 R4, [R1+0x6888] ;  /* 0x0068880001047983 */ /* 0x000eb60000300a00 */
[----:B------:R-:W-:Y:S07]  /*4d0c0*/  @!UPT UIADD3 URZ, URZ, URZ, URZ ;  /* 0x0000003f3f3ff290 */ /* 0x000fee000fffe03f */
[----:B------:R-:W-:Y:S01]  /*4d0d0*/  STL.64 [R1+0x1360], R24 ;  /* 0x0013601801007387 */ /* 0x000fe20000100a00 */
[----:B------:R0:W-:Y:S03]  /*4d0e0*/  STL.64 [R1+0x1368], R26 ;  /* 0x0013681a01007387 */ /* 0x0001e60000100a00 */
[----:B0-----:R-:W2:Y:S02]  /*4d0f0*/  LDL.LU.64 R26, [R1+0x6880] ;  /* 0x00688000011a7983 */ /* 0x001ea40000300a00 */
[C---:B--2---:R-:W-:Y:S01]  /*4d100*/  HMMA.16816.F32.BF16 R4, R20.reuse, R26, R4 ;  /* 0x0000001a1404723c */ /* 0x044fe20000041804 */
[----:B------:R-:W-:Y:S11]  /*4d110*/  IMAD.MOV.U32 R3, RZ, RZ, R27 ;  /* 0x000000ffff037224 */ /* 0x000ff600078e001b */
[----:B------:R-:W-:Y:S11]  /*4d120*/  @!UPT UIADD3 URZ, URZ, URZ, URZ ;  /* 0x0000003f3f3ff290 */ /* 0x000ff6000fffe03f */
[----:B------:R0:W-:Y:S01]  /*4d130*/  STL.64 [R1+0x1070], R4 ;  /* 0x0010700401007387 */ /* 0x0001e20000100a00 */
[----:B------:R1:W-:Y:S02]  /*4d140*/  STL.64 [R1+0x1078], R6 ;  /* 0x0010780601007387 */ /* 0x0003e40000100a00 */
[----:B0-----:R-:W-:Y:S01]  /*4d150*/  IMAD.MOV.U32 R4, RZ, RZ, R26 ;  /* 0x000000ffff047224 */ /* 0x001fe200078e001a */
[----:B-1----:R-:W2:Y:S01]  /*4d160*/  LDL.LU.64 R6, [R1+0x6878] ;  /* 0x0068780001067983 */ /* 0x002ea20000300a00 */
[----:B------:R-:W4:Y:S02]  /*4d170*/  LDL.LU.64 R26, [R1+0x6870] ;  /* 0x00687000011a7983 */ /* 0x000f240000300a00 */
[C---:B----4-:R-:W-:Y:S01]  /*4d180*/  HMMA.16816.F32.BF16 R16, R20.reuse, R26, R16 ;  /* 0x0000001a1410723c */ /* 0x050fe20000041810 */
[----:B------:R-:W-:Y:S11]  /*4d190*/  IMAD.MOV.U32 R5, RZ, RZ, R27 ;  /* 0x000000ffff057224 */ /* 0x000ff600078e001b */
[----:B------:R-:W-:Y:S11]  /*4d1a0*/  @!UPT UIADD3 URZ, URZ, URZ, URZ ;  /* 0x0000003f3f3ff290 */ /* 0x000ff6000fffe03f */
[----:B------:R0:W-:Y:S01]  /*4d1b0*/  STL.64 [R1+0x1060], R16 ;  /* 0x0010601001007387 */ /* 0x0001e20000100a00 */
[----:B------:R1:W-:Y:S02]  /*4d1c0*/  STL.64 [R1+0x1068], R18 ;  /* 0x0010681201007387 */ /* 0x0003e40000100a00 */
[----:B0-----:R-:W-:Y:S01]  /*4d1d0*/  IMAD.MOV.U32 R16, RZ, RZ, R26 ;  /* 0x000000ffff107224 */ /* 0x001fe200078e001a */
[----:B-1----:R-:W4:Y:S01]  /*4d1e0*/  LDL.LU.64 R18, [R1+0x6868] ;  /* 0x0068680001127983 */ /* 0x002f220000300a00 */
[----:B------:R-:W4:Y:S02]  /*4d1f0*/  LDL.LU.64 R26, [R1+0x6860] ;  /* 0x00686000011a7983 */ /* 0x000f240000300a00 */
[----:B------:R-:W4:Y:S02]  /*4d200*/  LDL.LU.64 R24, [R1+0x6858] ;  /* 0x0068580001187983 */ /* 0x000f240000300a00 */
[----:B--2---:R-:W-:Y:S01]  /*4d210*/  STL.64 [R1+0x67d0], R6 ;  /* 0x0067d00601007387 */ /* 0x004fe20000100a00 */
[----:B------:R0:W-:Y:S04]  /*4d220*/  STL.64 [R1+0x67c8], R4 ;  /* 0x0067c80401007387 */ /* 0x0001e80000100a00 */
[----:B0-----:R-:W2:Y:S01]  /*4d230*/  LDL.LU R4, [R1+0x860] ;  /* 0x0008600001047983 */ /* 0x001ea20000300800 */
[----:B------:R-:W2:Y:S02]  /*4d240*/  LDL.LU R5, [R1+0x864] ;  /* 0x0008640001057983 */ /* 0x000ea40000300800 */
[----:B------:R-:W2:Y:S02]  /*4d250*/  LDL.LU R6, [R1+0x868] ;  /* 0x0008680001067983 */ /* 0x000ea40000300800 */
[----:B------:R-:W2:Y:S01]  /*4d260*/  LDL.LU R7, [R1+0x86c] ;  /* 0x00086c0001077983 */ /* 0x000ea20000300800 */
[----:B---3--:R-:W-:Y:S01]  /*4d270*/  HMMA.16816.F32.BF16 R8, R20, R14, R8 ;  /* 0x0000000e1408723c */ /* 0x008fe20000041808 */
[----:B------:R-:W-:-:S02]  /*4d280*/  IMAD.MOV.U32 R2, RZ, RZ, R14 ;  /* 0x000000ffff027224 */ /* 0x000fc400078e000e */
[----:B------:R-:W-:Y:S01]  /*4d290*/  IMAD.MOV.U32 R17, RZ, RZ, R15 ;  /* 0x000000ffff117224 */ /* 0x000fe200078e000f */
[----:B--2---:R-:W-:Y:S01]  /*4d2a0*/  STL.64 [R1+0x6850], R6 ;  /* 0x0068500601007387 */ /* 0x004fe20000100a00 */
[----:B------:R0:W-:Y:S03]  /*4d2b0*/  STL.64 [R1+0x6848], R4 ;  /* 0x0068480401007387 */ /* 0x0001e60000100a00 */
[----:B0-----:R-:W4:Y:S01]  /*4d2c0*/  LDL.LU R4, [R1+0xff0] ;  /* 0x000ff00001047983 */ /* 0x001f220000300800 */
[----:B------:R-:W4:Y:S02]  /*4d2d0*/  LDL.LU R5, [R1+0xff4] ;  /* 0x000ff40001057983 */ /* 0x000f240000300800 */
[----:B------:R-:W4:Y:S02]  /*4d2e0*/  LDL.LU R6, [R1+0xff8] ;  /* 0x000ff80001067983 */ /* 0x000f240000300800 */
[----:B------:R-:W4:Y:S10]  /*4d2f0*/  LDL.LU R7, [R1+0xffc] ;  /* 0x000ffc0001077983 */ /* 0x000f340000300800 */
[----:B------:R0:W-:Y:S01]  /*4d300*/  STL.64 [R1+0x1050], R8 ;  /* 0x0010500801007387 */ /* 0x0001e20000100a00 */
[----:B------:R1:W-:Y:S03]  /*4d310*/  STL.64 [R1+0x1058], R10 ;  /* 0x0010580a01007387 */ /* 0x0003e60000100a00 */
[----:B0-----:R-:W2:Y:S01]  /*4d320*/  LDL.LU R8, [R1+0x6c0] ;  /* 0x0006c00001087983 */ /* 0x001ea20000300800 */
[----:B------:R-:W2:Y:S02]  /*4d330*/  LDL.LU R9, [R1+0x6c4] ;  /* 0x0006c40001097983 */ /* 0x000ea40000300800 */
[----:B-1----:R-:W3:Y:S02]  /*4d340*/  LDL.LU R10, [R1+0x6c8] ;  /* 0x0006c800010a7983 */ /* 0x002ee40000300800 */
[----:B------:R-:W3:Y:S01]  /*4d350*/  LDL.LU R11, [R1+0x6cc] ;  /* 0x0006cc00010b7983 */ /* 0x000ee20000300800 */
[----:B------:R-:W2:Y:S01]  /*4d360*/  LDL.LU R12, [R1+0x6d0] ;  /* 0x0006d000010c7983 */ /* 0x000ea20000300800 */
[----:B------:R-:W2:Y:S02]  /*4d370*/  LDL.LU R13, [R1+0x6d4] ;  /* 0x0006d400010d7983 */ /* 0x000ea40000300800 */
[----:B------:R-:W2:Y:S02]  /*4d380*/  LDL.LU R14, [R1+0x6d8] ;  /* 0x0006d800010e7983 */ /* 0x000ea40000300800 */
[----:B------:R-:W2:Y:S02]  /*4d390*/  LDL.LU R15, [R1+0x6dc] ;  /* 0x0006dc00010f7983 */ /* 0x000ea40000300800 */
[----:B--2---:R-:W-:Y:S01]  /*4d3a0*/  STL.64 [R1+0x6820], R14 ;  /* 0x0068200e01007387 */ /* 0x004fe20000100a00 */
[----:B------:R-:W-:Y:S02]  /*4d3b0*/  STL.64 [R1+0x6818], R12 ;  /* 0x0068180c01007387 */ /* 0x000fe40000100a00 */
[----:B---3--:R0:W-:Y:S02]  /*4d3c0*/  STL.64 [R1+0x6808], R10 ;  /* 0x0068080a01007387 */ /* 0x0081e40000100a00 */
[----:B------:R1:W-:Y:S01]  /*4d3d0*/  STL.64 [R1+0x6800], R8 ;  /* 0x0068000801007387 */ /* 0x0003e20000100a00 */
[----:B0-----:R-:W2:Y:S01]  /*4d3e0*/  LDL.64 R10, [R1+0x18] ;  /* 0x00001800010a7983 */ /* 0x001ea20000100a00 */
[----:B----4-:R-:W-:Y:S03]  /*4d3f0*/  HMMA.16816.F32.BF16 R4, R20, R26, R4 ;  /* 0x0000001a1404723c */ /* 0x010fe60000041804 */
[----:B--2---:R0:W-:Y:S01]  /*4d400*/  STL.64 [R1+0x6828], R10 ;  /* 0x0068280a01007387 */ /* 0x0041e20000100a00 */
[----:B-1----:R-:W2:Y:S02]  /*4d410*/  LDL.LU R8, [R1+0x6e0] ;  /* 0x0006e00001087983 */ /* 0x002ea40000300800 */
[----:B------:R-:W2:Y:S01]  /*4d420*/  LDL.LU R9, [R1+0x6e4] ;  /* 0x0006e40001097983 */ /* 0x000ea20000300800 */
[----:B0-----:R-:W2:Y:S01]  /*4d430*/  LDL.LU R10, [R1+0x6e8] ;  /* 0x0006e800010a7983 */ /* 0x001ea20000300800 */
[----:B------:R-:W2:Y:S11]  /*4d440*/  LDL.LU R11, [R1+0x6ec] ;  /* 0x0006ec00010b7983 */ /* 0x000eb60000300800 */
[----:B------:R-:W-:Y:S04]  /*4d450*/  @!UPT UIADD3 URZ, URZ, URZ, URZ ;  /* 0x0000003f3f3ff290 */ /* 0x000fe8000fffe03f */
[----:B------:R-:W-:Y:S02]  /*4d460*/  STL.64 [R1+0x1040], R4 ;  /* 0x0010400401007387 */ /* 0x000fe40000100a00 */
[----:B------:R0:W-:Y:S02]  /*4d470*/  STL.64 [R1+0x1048], R6 ;  /* 0x0010480601007387 */ /* 0x0001e40000100a00 */
[----:B0-----:R-:W3:Y:S01]  /*4d480*/  LDL.LU.64 R6, [R1+0x6850] ;  /* 0x0068500001067983 */ /* 0x001ee20000300a00 */
[----:B------:R-:W3:Y:S02]  /*4d490*/  LDL.LU.64 R4, [R1+0x6848] ;  /* 0x0068480001047983 */ /* 0x000ee40000300a00 */
[----:B------:R-:W-:Y:S02]  /*4d4a0*/  IMAD.MOV.U32 R28, RZ, RZ, R26 ;  /* 0x000000ffff1c7224 */ /* 0x000fe400078e001a */
[----:B------:R-:W-:Y:S02]  /*4d4b0*/  IMAD.MOV.U32 R0, RZ, RZ, R27 ;  /* 0x000000ffff007224 */ /* 0x000fe400078e001b */
[----:B------:R-:W-:-:S02]  /*4d4c0*/  IMAD.MOV.U32 R14, RZ, RZ, R25 ;  /* 0x000000ffff0e7224 */ /* 0x000fc400078e0019 */
[----:B------:R-:W-:Y:S01]  /*4d4d0*/  IMAD.MOV.U32 R15, RZ, RZ, R24 ;  /* 0x000000ffff0f7224 */ /* 0x000fe200078e0018 */
[----:B------:R-:W2:Y:S01]  /*4d4e0*/  LDL.LU.64 R26, [R1+0x6840] ;  /* 0x00684000011a7983 */ /* 0x000ea20000300a00 */
[----:B------:R-:W2:Y:S01]  /*4d4f0*/  LDL.LU.64 R24, [R1+0x6838] ;  /* 0x0068380001187983 */ /* 0x000ea20000300a00 */
[----:B---3--:R-:W-:Y:S02]  /*4d500*/  HMMA.16816.F32.BF16 R20, R20, R18, R4 ;  /* 0x000000121414723c */ /* 0x008fe40000041804 */
[----:B------:R-:W3:Y:S11]  /*4d510*/  LDL.LU R4, [R1+0x6a0] ;  /* 0x0006a00001047983 */ /* 0x000ef60000300800 */
[----:B------:R-:W-:Y:S10]  /*4d520*/  @!UPT UIADD3 URZ, URZ, URZ, URZ ;  /* 0x0000003f3f3ff290 */ /* 0x000ff4000fffe03f */
[----:B------:R-:W-:Y:S01]  /*4d530*/  STL.64 [R1+0x8b0], R20 ;  /* 0x0008b01401007387 */ /* 0x000fe20000100a00 */
[----:B------:R-:W-:Y:S02]  /*4d540*/  STL.64 [R1+0x8b8], R22 ;  /* 0x0008b81601007387 */ /* 0x000fe40000100a00 */
[----:B------:R-:W3:Y:S02]  /*4d550*/  LDL.LU R5, [R1+0x6a4] ;  /* 0x0006a40001057983 */ /* 0x000ee40000300800 */
[----:B------:R-:W4:Y:S01]  /*4d560*/  LDL.LU R6, [R1+0x6a8] ;  /* 0x0006a80001067983 */ /* 0x000f220000300800 */
[----:B------:R-:W4:Y:S04]  /*4d570*/  LDL.LU R7, [R1+0x6ac] ;  /* 0x0006ac0001077983 */ /* 0x000f280000300800 */
[----:B----4-:R-:W-:Y:S01]  /*4d580*/  STL.64 [R1+0x67e0], R6 ;  /* 0x0067e00601007387 */ /* 0x010fe20000100a00 */
[----:B---3--:R0:W-:Y:S03]  /*4d590*/  STL.64 [R1+0x67d8], R4 ;  /* 0x0067d80401007387 */ /* 0x0081e60000100a00 */
[----:B0-----:R-:W3:Y:S01]  /*4d5a0*/  LDL.LU R4, [R1+0x6b0] ;  /* 0x0006b00001047983 */ /* 0x001ee20000300800 */
[----:B------:R-:W3:Y:S02]  /*4d5b0*/  LDL.LU R5, [R1+0x6b4] ;  /* 0x0006b40001057983 */ /* 0x000ee40000300800 */
[----:B------:R-:W4:Y:S02]  /*4d5c0*/  LDL.LU R6, [R1+0x6b8] ;  /* 0x0006b80001067983 */ /* 0x000f240000300800 */
[----:B------:R-:W4:Y:S01]  /*4d5d0*/  LDL.LU R7, [R1+0x6bc] ;  /* 0x0006bc0001077983 */ /* 0x000f220000300800 */
[----:B--2---:R-:W-:Y:S01]  /*4d5e0*/  HMMA.16816.F32.BF16 R12, R24, R14, R8 ;  /* 0x0000000e180c723c */ /* 0x004fe20000041808 */
[----:B----4-:R0:W-:Y:S01]  /*4d5f0*/  STL.64 [R1+0x67f0], R6 ;  /* 0x0067f00601007387 */ /* 0x0101e20000100a00 */
[----:B---3--:R-:W-:Y:S03]  /*4d600*/  STL.64 [R1+0x67e8], R4 ;  /* 0x0067e80401007387 */ /* 0x008fe60000100a00 */
[----:B0-----:R-:W2:Y:S01]  /*4d610*/  LDL.64 R6, [R1+0x8] ;  /* 0x0000080001067983 */ /* 0x001ea20000100a00 */
[----:B------:R-:W3:Y:S02]  /*4d620*/  LDL.LU R20, [R1+0x690] ;  /* 0x0006900001147983 */ /* 0x000ee40000300800 */
[----:B------:R-:W3:Y:S02]  /*4d630*/  LDL.LU R21, [R1+0x694] ;  /* 0x0006940001157983 */ /* 0x000ee40000300800 */
[----:B------:R-:W3:Y:S01]  /*4d640*/  LDL.LU R22, [R1+0x698] ;  /* 0x0006980001167983 */ /* 0x000ee20000300800 */
[----:B------:R-:W3:Y:S01]  /*4d650*/  LDL.LU R23, [R1+0x69c] ;  /* 0x00069c0001177983 */ /* 0x000ee20000300800 */
[----:B------:R0:W-:Y:S02]  /*4d660*/  STL.64 [R1+0x6708], R18 ;  /* 0x0067081201007387 */ /* 0x0001e40000100a00 */
[----:B------:R-:W-:Y:S01]  /*4d670*/  STL.64 [R1+0x67a0], R16 ;  /* 0x0067a01001007387 */ /* 0x000fe20000100a00 */
[----:B0-----:R-:W4:Y:S01]  /*4d680*/  LDL R18, [R1+0x158] ;  /* 0x0001580001127983 */ /* 0x001f220000100800 */
[----:B------:R-:W-:-:S02]  /*4d690*/  IMAD.MOV.U32 R19, RZ, RZ, R29 ;  /* 0x000000ffff137224 */ /* 0x000fc400078e001d */
[----:B------:R-:W2:Y:S03]  /*4d6a0*/  LDL.LU R29, [R1+0x6830] ;  /* 0x00683000011d7983 */ /* 0x000ea60000300800 */
[----:B----4-:R0:W-:Y:S04]  /*4d6b0*/  STL.64 [R1+0x67b0], R18 ;  /* 0x0067b01201007387 */ /* 0x0101e80000100a00 */
[----:B0-----:R-:W4:Y:S04]  /*4d6c0*/  LDL R18, [R1+0x38] ;  /* 0x0000380001127983 */ /* 0x001f280000100800 */
[----:B------:R-:W4:Y:S01]  /*4d6d0*/  LDL R19, [R1+0x3c] ;  /* 0x00003c0001137983 */ /* 0x000f220000100800 */
[----:B------:R-:W2:Y:S02]  /*4d6e0*/  LDL.LU.64 R10, [R1+0x6828] ;  /* 0x00682800010a7983 */ /* 0x000ea40000300a00 */
[----:B------:R-:W-:Y:S02]  /*4d6f0*/  STL.64 [R1+0x8a0], R12 ;  /* 0x0008a00c01007387 */ /* 0x000fe40000100a00 */
[----:B------:R0:W-:Y:S02]  /*4d700*/  STL.64 [R1+0x8a8], R14 ;  /* 0x0008a80e01007387 */ /* 0x0001e40000100a00 */
[----:B0-----:R-:W2:Y:S01]  /*4d710*/  LDL.LU.64 R14, [R1+0x6820] ;  /* 0x00682000010e7983 */ /* 0x001ea20000300a00 */
[----:B------:R-:W2:Y:S02]  /*4d720*/  LDL.LU.64 R12, [R1+0x6818] ;  /* 0x00681800010c7983 */ /* 0x000ea40000300a00 */
[C---:B--2---:R-:W-:Y:S11]  /*4d730*/  HMMA.16816.F32.BF16 R12, R24.reuse, R10, R12 ;  /* 0x0000000a180c723c */ /* 0x044ff6000004180c */
[----:B------:R-:W-:Y:S11]  /*4d740*/  @!UPT UIADD3 URZ, URZ, URZ, URZ ;  /* 0x0000003f3f3ff290 */ /* 0x000ff6000fffe03f */
[----:B------:R-:W-:Y:S01]  /*4d750*/  @!UPT UIADD3 URZ, URZ, URZ, URZ ;  /* 0x0000003f3f3ff290 */ /* 0x000fe2000fffe03f */
[----:B------:R0:W-:Y:S01]  /*4d760*/  STL.64 [R1+0x890], R12 ;  /* 0x0008900c01007387 */ /* 0x0001e20000100a00 */
[----:B------:R1:W-:Y:S02]  /*4d770*/  STL.64 [R1+0x898], R14 ;  /* 0x0008980e01007387 */ /* 0x0003e40000100a00 */
[----:B0-----:R-:W-:Y:S01]  /*4d780*/  IMAD.MOV.U32 R13, RZ, RZ, R10 ;  /* 0x000000ffff0d7224 */ /* 0x001fe200078e000a */
[----:B-1----:R-:W2:Y:S01]  /*4d790*/  LDL.LU.64 R14, [R1+0x6810] ;  /* 0x00681000010e7983 */ /* 0x002ea20000300a00 */
[----:B------:R-:W-:Y:S02]  /*4d7a0*/  IMAD.MOV.U32 R12, RZ, RZ, R11 ;  /* 0x000000ffff0c7224 */ /* 0x000fe400078e000b */
[----:B------:R-:W2:Y:S02]  /*4d7b0*/  LDL.LU.64 R10, [R1+0x6808] ;  /* 0x00680800010a7983 */ /* 0x000ea40000300a00 */
        /* <DEDUP_REMOVED lines=14> */
[----:B------:R-:W-:Y:S01]  /*4d8a0*/  STL.64 [R1+0x870], R4 ;  /* 0x0008700401007387 */ /* 0x000fe20000100a00 */
[----:B------:R0:W-:Y:S03]  /*4d8b0*/  STL.64 [R1+0x878], R6 ;  /* 0x0008780601007387 */ /* 0x0001e60000100a00 */
[----:B0-----:R-:W2:Y:S01]  /*4d8c0*/  LDL.LU.64 R6, [R1+0x67e0] ;  /* 0x0067e00001067983 */ /* 0x001ea20000300a00 */
[----:B------:R-:W2:Y:S02]  /*4d8d0*/  LDL.LU.64 R4, [R1+0x67d8] ;  /* 0x0067d80001047983 */ /* 0x000ea40000300a00 */
[----:B------:R-:W-:Y:S02]  /*4d8e0*/  STL.64 [R1+0x66a8], R14 ;  /* 0x0066a80e01007387 */ /* 0x000fe40000100a00 */
[----:B------:R0:W-:Y:S02]  /*4d8f0*/  STL.64 [R1+0x67a8], R12 ;  /* 0x0067a80c01007387 */ /* 0x0001e40000100a00 */
[----:B0-----:R-:W3:Y:S01]  /*4d900*/  LDL.LU R12, [R1+0xe30] ;  /* 0x000e3000010c7983 */ /* 0x001ee20000300800 */
[----:B------:R-:W3:Y:S02]  /*4d910*/  LDL.LU R13, [R1+0xe34] ;  /* 0x000e3400010d7983 */ /* 0x000ee40000300800 */
[----:B------:R-:W3:Y:S02]  /*4d920*/  LDL.LU R14, [R1+0xe38] ;  /* 0x000e3800010e7983 */ /* 0x000ee40000300800 */
[----:B------:R-:W3:Y:S01]  /*4d930*/  LDL.LU R15, [R1+0xe3c] ;  /* 0x000e3c00010f7983 */ /* 0x000ee20000300800 */
[C---:B--2---:R-:W-:Y:S01]  /*4d940*/  HMMA.16816.F32.BF16 R4, R24.reuse, R10, R4 ;  /* 0x0000000a1804723c */ /* 0x044fe20000041804 */
[----:B---3--:R-:W-:Y:S01]  /*4d950*/  STL.64 [R1+0x67c0], R14 ;  /* 0x0067c00e01007387 */ /* 0x008fe20000100a00 */
[----:B------:R0:W-:Y:S03]  /*4d960*/  STL.64 [R1+0x67b8], R12 ;  /* 0x0067b80c01007387 */ /* 0x0001e60000100a00 */
[----:B0-----:R-:W4:Y:S01]  /*4d970*/  LDL.LU R12, [R1+0xe40] ;  /* 0x000e4000010c7983 */ /* 0x001f220000300800 */
[----:B------:R-:W4:Y:S02]  /*4d980*/  LDL.LU R13, [R1+0xe44] ;  /* 0x000e4400010d7983 */ /* 0x000f240000300800 */
[----:B------:R-:W4:Y:S02]  /*4d990*/  LDL.LU R14, [R1+0xe48] ;  /* 0x000e4800010e7983 */ /* 0x000f240000300800 */
[----:B------:R-:W4:Y:S11]  /*4d9a0*/  LDL.LU R15, [R1+0xe4c] ;  /* 0x000e4c00010f7983 */ /* 0x000f360000300800 */
[----:B------:R-:W-:Y:S02]  /*4d9b0*/  @!UPT UIADD3 URZ, URZ, URZ, URZ ;  /* 0x0000003f3f3ff290 */ /* 0x000fe4000fffe03f */
[----:B------:R-:W-:Y:S01]  /*4d9c0*/  STL.64 [R1+0x860], R4 ;  /* 0x0008600401007387 */ /* 0x000fe20000100a00 */
[----:B------:R0:W-:Y:S03]  /*4d9d0*/  STL.64 [R1+0x868], R6 ;  /* 0x0008680601007387 */ /* 0x0001e60000100a00 */
[----:B0-----:R-:W2:Y:S01]  /*4d9e0*/  LDL.LU.64 R6, [R1+0x67d0] ;  /* 0x0067d00001067983 */ /* 0x001ea20000300a00 */
[----:B------:R-:W3:Y:S02]  /*4d9f0*/  LDL.LU.64 R4, [R1+0x67c8] ;  /* 0x0067c80001047983 */ /* 0x000ee40000300a00 */
[----:B------:R-:W-:Y:S01]  /*4da00*/  STL.64 [R1+0x66a0], R10 ;  /* 0x0066a00a01007387 */ /* 0x000fe20000100a00 */
[C---:B--2---:R-:W-:Y:S01]  /*4da10*/  HMMA.16816.F32.BF16 R20, R24.reuse, R6, R20 ;  /* 0x000000061814723c */ /* 0x044fe20000041814 */
[----:B------:R-:W-:Y:S11]  /*4da20*/  STL.64 [R1+0x6698], R6 ;  /* 0x0066980601007387 */ /* 0x000ff60000100a00 */
[----:B------:R-:W-:Y:S11]  /*4da30*/  @!UPT UIADD3 URZ, URZ, URZ, URZ ;  /* 0x0000003f3f3ff290 */ /* 0x000ff6000fffe03f */
[----:B------:R-:W-:Y:S01]  /*4da40*/  STL.64 [R1+0x830], R20 ;  /* 0x0008301401007387 */ /* 0x000fe20000100a00 */
[----:B------:R-:W-:Y:S02]  /*4da50*/  STL.64 [R1+0x838], R22 ;  /* 0x0008381601007387 */ /* 0x000fe40000100a00 */
[----:B------:R-:W0:Y:S01]  /*4da60*/  LDSM.16.MT88.4 R20, [R29+0x2180] ;  /* 0x002180001d14783b */ /* 0x000e220000004200 */
[C---:B----4-:R-:W-:Y:S01]  /*4da70*/  HMMA.16816.F32.BF16 R16, R24.reuse, R18, R12 ;  /* 0x000000121810723c */ /* 0x050fe2000004180c */
[----:B0-----:R0:W-:Y:S02]  /*4da80*/  STL.64 [R1+0x65d8], R22 ;  /* 0x0065d81601007387 */ /* 0x0011e40000100a00 */
[----:B------:R-:W-:Y:S02]  /*4da90*/  STL.64 [R1+0x65d0], R20 ;  /* 0x0065d01401007387 */ /* 0x000fe40000100a00 */
[----:B0-----:R-:W2:Y:S01]  /*4daa0*/  LDL.64 R22, [R1+0x148] ;  /* 0x0001480001167983 */ /* 0x001ea20000100a00 */
[----:B------:R-:W-:Y:S02]  /*4dab0*/  STL [R1+0x5864], R29 ;  /* 0x0058641d01007387 */ /* 0x000fe40000100800 */
[----:B------:R-:W4:Y:S02]  /*4dac0*/  LDL.LU.64 R14, [R1+0x67c0] ;  /* 0x0067c000010e7983 */ /* 0x000f240000300a00 */
[----:B------:R-:W4:Y:S11]  /*4dad0*/  LDL.LU.64 R12, [R1+0x67b8] ;  /* 0x0067b800010c7983 */ /* 0x000f360000300a00 */
[----:B------:R-:W-:Y:S02]  /*4dae0*/  @!UPT UIADD3 URZ, URZ, URZ, URZ ;  /* 0x0000003f3f3ff290 */ /* 0x000fe4000fffe03f */
[----:B------:R-:W-:Y:S01]  /*4daf0*/  STL.64 [R1+0x1030], R16 ;  /* 0x0010301001007387 */ /* 0x000fe20000100a00 */
[----:B------:R0:W-:Y:S03]  /*4db00*/  STL.64 [R1+0x1038], R18 ;  /* 0x0010381201007387 */ /* 0x0001e60000100a00 */
[----:B0-----:R-:W4:Y:S02]  /*4db10*/  LDL.LU.64 R18, [R1+0x67b0] ;  /* 0x0067b00001127983 */ /* 0x001f240000300a00 */
[----:B----4-:R-:W-:Y:S02]  /*4db20*/  HMMA.16816.F32.BF16 R16, R24, R18, R12 ;  /* 0x000000121810723c */ /* 0x010fe4000004180c */
[----:B------:R-:W4:Y:S05]  /*4db30*/  LDL.LU.64 R12, [R1+0x67a8] ;  /* 0x0067a800010c7983 */ /* 0x000f2a0000300a00 */
[----:B------:R-:W-:-:S02]  /*4db40*/  IMAD.MOV.U32 R14, RZ, RZ, R9 ;  /* 0x000000ffff0e7224 */ /* 0x000fc400078e0009 */
[----:B------:R-:W-:Y:S11]  /*4db50*/  IMAD.MOV.U32 R15, RZ, RZ, R8 ;  /* 0x000000ffff0f7224 */ /* 0x000ff600078e0008 */
[----:B------:R-:W-:Y:S03]  /*4db60*/  @!UPT UIADD3 URZ, URZ, URZ, URZ ;  /* 0x0000003f3f3ff290 */ /* 0x000fe6000fffe03f */
[----:B------:R0:W-:Y:S01]  /*4db70*/  STL.64 [R1+0x1020], R16 ;  /* 0x0010201001007387 */ /* 0x0001e20000100a00 */
[----:B------:R-:W-:Y:S03]  /*4db80*/  STL.64 [R1+0x1028], R18 ;  /* 0x0010281201007387 */ /* 0x000fe60000100a00 */
[----:B0-----:R-:W2:Y:S01]  /*4db90*/  LDL.LU.64 R16, [R1+0x67a0] ;  /* 0x0067a00001107983 */ /* 0x001ea20000300a00 */
[----:B------:R4:W-:Y:S02]  /*4dba0*/  STL.64 [R1+0x66c0], R14 ;  /* 0x0066c00e01007387 */ /* 0x0009e40000100a00 */
[----:B------:R-:W2:Y:S02]  /*4dbb0*/  LDL.LU R8, [R1+0x540] ;  /* 0x0005400001087983 */ /* 0x000ea40000300800 */
[----:B------:R-:W2:Y:S01]  /*4dbc0*/  LDL.LU R9, [R1+0x544] ;  /* 0x0005440001097983 */ /* 0x000ea20000300800 */
[----:B------:R-:W2:Y:S01]  /*4dbd0*/  LDL.LU R10, [R1+0x548] ;  /* 0x00054800010a7983 */ /* 0x000ea20000300800 */
[----:B------:R-:W2:Y:S02]  /*4dbe0*/  LDL.LU R11, [R1+0x54c] ;  /* 0x00054c00010b7983 */ /* 0x000ea40000300800 */
[----:B----4-:R-:W-:-:S02]  /*4dbf0*/  IMAD.MOV.U32 R14, RZ, RZ, R13 ;  /* 0x000000ffff0e7224 */ /* 0x010fc400078e000d */
[----:B------:R-:W-:-:S05]  /*4dc00*/  IMAD.MOV.U32 R15, RZ, RZ, R12 ;  /* 0x000000ffff0f7224 */ /* 0x000fca00078e000c */
[----:B------:R-:W-:Y:S04]  /*4dc10*/  STL.64 [R1+0x66d8], R14 ;  /* 0x0066d80e01007387 */ /* 0x000fe80000100a00 */
[----:B--2---:R-:W-:Y:S01]  /*4dc20*/  STL.64 [R1+0x66b8], R10 ;  /* 0x0066b80a01007387 */ /* 0x004fe20000100a00 */
[----:B------:R0:W-:Y:S03]  /*4dc30*/  STL.64 [R1+0x66b0], R8 ;  /* 0x0066b00801007387 */ /* 0x0001e60000100a00 */
[----:B0-----:R-:W2:Y:S01]  /*4dc40*/  LDL.LU R8, [R1+0x550] ;  /* 0x0005500001087983 */ /* 0x001ea20000300800 */
[----:B------:R-:W2:Y:S02]  /*4dc50*/  LDL.LU R9, [R1+0x554] ;  /* 0x0005540001097983 */ /* 0x000ea40000300800 */
[----:B------:R-:W4:Y:S02]  /*4dc60*/  LDL.LU R10, [R1+0x558] ;  /* 0x00055800010a7983 */ /* 0x000f240000300800 */
[----:B------:R-:W4:Y:S01]  /*4dc70*/  LDL.LU R11, [R1+0x55c] ;  /* 0x00055c00010b7983 */ /* 0x000f220000300800 */
[----:B------:R-:W2:Y:S04]  /*4dc80*/  LDL.64 R14, [R1+0x28] ;  /* 0x00002800010e7983 */ /* 0x000ea80000100a00 */
[----:B--2---:R0:W-:Y:S01]  /*4dc90*/  STL.64 [R1+0x6700], R14 ;  /* 0x0067000e01007387 */ /* 0x0041e20000100a00 */
[----:B------:R-:W2:Y:S02]  /*4dca0*/  LDL.LU R12, [R1+0x680] ;  /* 0x00068000010c7983 */ /* 0x000ea40000300800 */
[----:B------:R-:W2:Y:S01]  /*4dcb0*/  LDL.LU R13, [R1+0x684] ;  /* 0x00068400010d7983 */ /* 0x000ea20000300800 */
[----:B0-----:R-:W2:Y:S01]  /*4dcc0*/  LDL.LU R14, [R1+0x688] ;  /* 0x00068800010e7983 */ /* 0x001ea20000300800 */
[----:B------:R-:W2:Y:S02]  /*4dcd0*/  LDL.LU R15, [R1+0x68c] ;  /* 0x00068c00010f7983 */ /* 0x000ea40000300800 */
[----:B------:R-:W-:-:S02]  /*4dce0*/  IMAD.MOV.U32 R18, RZ, RZ, R28 ;  /* 0x000000ffff127224 */ /* 0x000fc400078e001c */
[----:B------:R-:W-:Y:S01]  /*4dcf0*/  IMAD.MOV.U32 R19, RZ, RZ, R0 ;  /* 0x000000ffff137224 */ /* 0x000fe200078e0000 */
[----:B--2---:R-:W-:Y:S01]  /*4dd00*/  STL.64 [R1+0x6718], R14 ;  /* 0x0067180e01007387 */ /* 0x004fe20000100a00 */
[----:B------:R0:W-:Y:S02]  /*4dd10*/  STL.64 [R1+0x6710], R12 ;  /* 0x0067100c01007387 */ /* 0x0001e40000100a00 */
[----:B------:R-:W2:Y:S02]  /*4dd20*/  LDL.LU R28, [R1+0x6798] ;  /* 0x00679800011c7983 */ /* 0x000ea40000300800 */
[----:B------:R-:W2:Y:S01]  /*4dd30*/  LDL.LU R0, [R1+0x6794] ;  /* 0x0067940001007983 */ /* 0x000ea20000300800 */
[----:B------:R1:W-:Y:S04]  /*4dd40*/  STL.64 [R1+0x6720], R18 ;  /* 0x0067201201007387 */ /* 0x0003e80000100a00 */
[----:B0-----:R-:W2:Y:S01]  /*4dd50*/  LDL.LU R12, [R1+0xdc0] ;  /* 0x000dc000010c7983 */ /* 0x001ea20000300800 */
[----:B------:R-:W2:Y:S02]  /*4dd60*/  LDL.LU R13, [R1+0xdc4] ;  /* 0x000dc400010d7983 */ /* 0x000ea40000300800 */
[----:B------:R-:W2:Y:S02]  /*4dd70*/  LDL.LU R14, [R1+0xdc8] ;  /* 0x000dc800010e7983 */ /* 0x000ea40000300800 */
[----:B------:R-:W2:Y:S02]  /*4dd80*/  LDL.LU R15, [R1+0xdcc] ;  /* 0x000dcc00010f7983 */ /* 0x000ea40000300800 */
[----:B-1----:R-:W-:-:S02]  /*4dd90*/  IMAD.MOV.U32 R18, RZ, RZ, R2 ;  /* 0x000000ffff127224 */ /* 0x002fc400078e0002 */
[----:B------:R-:W-:Y:S01]  /*4dda0*/  IMAD.MOV.U32 R19, RZ, RZ, R17 ;  /* 0x000000ffff137224 */ /* 0x000fe200078e0011 */
[----:B--2---:R-:W-:Y:S01]  /*4ddb0*/  STL.64 [R1+0x6730], R14 ;  /* 0x0067300e01007387 */ /* 0x004fe20000100a00 */
[----:B------:R0:W-:Y:S02]  /*4ddc0*/  STL.64 [R1+0x6728], R12 ;  /* 0x0067280c01007387 */ /* 0x0001e40000100a00 */
[----:B------:R-:W2:Y:S02]  /*4ddd0*/  LDL.LU R2, [R1+0x6790] ;  /* 0x0067900001027983 */ /* 0x000ea40000300800 */
[----:B------:R1:W-:Y:S01]  /*4dde0*/  STL.64 [R1+0x6738], R18 ;  /* 0x0067381201007387 */ /* 0x0003e20000100a00 */
[----:B0-----:R-:W2:Y:S01]  /*4ddf0*/  LDL.LU R12, [R1+0xdd0] ;  /* 0x000dd000010c7983 */ /* 0x001ea20000300800 */
[----:B------:R-:W2:Y:S02]  /*4de00*/  LDL.LU R13, [R1+0xdd4] ;  /* 0x000dd400010d7983 */ /* 0x000ea40000300800 */
[----:B------:R-:W2:Y:S02]  /*4de10*/  LDL.LU R14, [R1+0xdd8] ;  /* 0x000dd800010e7983 */ /* 0x000ea40000300800 */
[----:B------:R-:W2:Y:S02]  /*4de20*/  LDL.LU R15, [R1+0xddc] ;  /* 0x000ddc00010f7983 */ /* 0x000ea40000300800 */
[----:B-1----:R-:W-:-:S02]  /*4de30*/  IMAD.MOV.U32 R18, RZ, RZ, R16 ;  /* 0x000000ffff127224 */ /* 0x002fc400078e0010 */
[----:B---3--:R-:W-:Y:S01]  /*4de40*/  IMAD.MOV.U32 R19, RZ, RZ, R5 ;  /* 0x000000ffff137224 */ /* 0x008fe200078e0005 */
[----:B--2---:R-:W-:Y:S01]  /*4de50*/  STL.64 [R1+0x6748], R14 ;  /* 0x0067480e01007387 */ /* 0x004fe20000100a00 */
[----:B------:R-:W-:Y:S03]  /*4de60*/  STL.64 [R1+0x6740], R12 ;  /* 0x0067400c01007387 */ /* 0x000fe60000100a00 */
[----:B------:R0:W-:Y:S02]  /*4de70*/  STL.64 [R1+0x6750], R18 ;  /* 0x0067501201007387 */ /* 0x0001e40000100a00 */
[----:B0-----:R-:W-:Y:S02]  /*4de80*/  IMAD.MOV.U32 R18, RZ, RZ, R4 ;  /* 0x000000ffff127224 */ /* 0x001fe400078e0004 */
[----:B------:R-:W-:-:S05]  /*4de90*/  IMAD.MOV.U32 R19, RZ, RZ, R3 ;  /* 0x000000ffff137224 */ /* 0x000fca00078e0003 */
[----:B------:R0:W-:Y:S01]  /*4dea0*/  STL.64 [R1+0x6768], R18 ;  /* 0x0067681201007387 */ /* 0x0001e20000100a00 */
[----:B------:R-:W2:Y:S02]  /*4deb0*/  LDL.LU R16, [R1+0xe00] ;  /* 0x000e000001107983 */ /* 0x000ea40000300800 */
[----:B------:R-:W2:Y:S01]  /*4dec0*/  LDL.LU R17, [R1+0xe04] ;  /* 0x000e040001117983 */ /* 0x000ea20000300800 */
[----:B0-----:R-:W3:Y:S01]  /*4ded0*/  LDL.LU R18, [R1+0xe08] ;  /* 0x000e080001127983 */ /* 0x001ee20000300800 */
[----:B------:R-:W3:Y:S02]  /*4dee0*/  LDL.LU R19, [R1+0xe0c] ;  /* 0x000e0c0001137983 */ /* 0x000ee40000300800 */
[----:B------:R-:W2:Y:S02]  /*4def0*/  LDL.LU R4, [R1+0xe20] ;  /* 0x000e200001047983 */ /* 0x000ea40000300800 */
[----:B------:R-:W4:Y:S01]  /*4df00*/  LDL.LU R5, [R1+0xe24] ;  /* 0x000e240001057983 */ /* 0x000f220000300800 */
[----:B------:R-:W4:Y:S01]  /*4df10*/  LDL.LU R6, [R1+0xe28] ;  /* 0x000e280001067983 */ /* 0x000f220000300800 */
[----:B------:R-:W4:Y:S03]  /*4df20*/  LDL.LU R7, [R1+0xe2c] ;  /* 0x000e2c0001077983 */ /* 0x000f260000300800 */
[----:B---3--:R-:W-:Y:S01]  /*4df30*/  STL.64 [R1+0x6778], R18 ;  /* 0x0067781201007387 */ /* 0x008fe20000100a00 */
[----:B--2---:R-:W-:Y:S02]  /*4df40*/  STL.64 [R1+0x6770], R16 ;  /* 0x0067701001007387 */ /* 0x004fe40000100a00 */
[----:B------:R-:W2:Y:S02]  /*4df50*/  LDL.LU R12, [R1+0xde0] ;  /* 0x000de000010c7983 */ /* 0x000ea40000300800 */
[----:B------:R-:W2:Y:S01]  /*4df60*/  LDL.LU R13, [R1+0xde4] ;  /* 0x000de400010d7983 */ /* 0x000ea20000300800 */
[----:B------:R-:W3:Y:S01]  /*4df70*/  LDL.LU R14, [R1+0xde8] ;  /* 0x000de800010e7983 */ /* 0x000ee20000300800 */
[----:B------:R-:W3:Y:S03]  /*4df80*/  LDL.LU R15, [R1+0xdec] ;  /* 0x000dec00010f7983 */ /* 0x000ee60000300800 */
[----:B---3--:R-:W-:Y:S01]  /*4df90*/  STL.64 [R1+0x6760], R14 ;  /* 0x0067600e01007387 */ /* 0x008fe20000100a00 */
[----:B--2---:R0:W-:Y:S03]  /*4dfa0*/  STL.64 [R1+0x6758], R12 ;  /* 0x0067580c01007387 */ /* 0x0041e60000100a00 */
[----:B0-----:R-:W2:Y:S01]  /*4dfb0*/  LDL.LU R12, [R1+0xdf0] ;  /* 0x000df000010c7983 */ /* 0x001ea20000300800 */
[----:B------:R-:W2:Y:S02]  /*4dfc0*/  LDL.LU R13, [R1+0xdf4] ;  /* 0x000df400010d7983 */ /* 0x000ea40000300800 */
[----:B------:R-:W3:Y:S02]  /*4dfd0*/  LDL.LU R14, [R1+0xdf8] ;  /* 0x000df800010e7983 */ /* 0x000ee40000300800 */
[----:B------:R-:W3:Y:S01]  /*4dfe0*/  LDL.LU R15, [R1+0xdfc] ;  /* 0x000dfc00010f7983 */ /* 0x000ee20000300800 */
[----:B----4-:R-:W-:Y:S01]  /*4dff0*/  HMMA.16816.F32.BF16 R4, R24, R22, R4 ;  /* 0x000000161804723c */ /* 0x010fe20000041804 */
[----:B------:R-:W-:Y:S01]  /*4e000*/  IMAD.MOV.U32 R18, RZ, RZ, R2 ;  /* 0x000000ffff127224 */ /* 0x000fe200078e0002 */
[----:B---3--:R-:W-:Y:S01]  /*4e010*/  STL.64 [R1+0x6788], R14 ;  /* 0x0067880e01007387 */ /* 0x008fe20000100a00 */
[----:B--2---:R0:W-:Y:S03]  /*4e020*/  STL.64 [R1+0x6780], R12 ;  /* 0x0067800c01007387 */ /* 0x0041e60000100a00 */
[----:B0-----:R-:W2:Y:S01]  /*4e030*/  LDL.LU R12, [R1+0xe10] ;  /* 0x000e1000010c7983 */ /* 0x001ea20000300800 */
[----:B------:R-:W2:Y:S02]  /*4e040*/  LDL.LU R13, [R1+0xe14] ;  /* 0x000e1400010d7983 */ /* 0x000ea40000300800 */
[----:B------:R-:W2:Y:S02]  /*4e050*/  LDL.LU R14, [R1+0xe18] ;  /* 0x000e1800010e7983 */ /* 0x000ea40000300800 */
[----:B------:R-:W2:Y:S01]  /*4e060*/  LDL.LU R15, [R1+0xe1c] ;  /* 0x000e1c00010f7983 */ /* 0x000ea20000300800 */
[----:B------:R-:W-:Y:S01]  /*4e070*/  STL.64 [R1+0x66d0], R10 ;  /* 0x0066d00a01007387 */ /* 0x000fe20000100a00 */
[----:B------:R0:W-:Y:S03]  /*4e080*/  STL.64 [R1+0x66c8], R8 ;  /* 0x0066c80801007387 */ /* 0x0001e60000100a00 */
[----:B0-----:R-:W3:Y:S01]  /*4e090*/  LDL.LU R8, [R1+0x560] ;  /* 0x0005600001087983 */ /* 0x001ee20000300800 */
[----:B------:R-:W3:Y:S02]  /*4e0a0*/  LDL.LU R9, [R1+0x564] ;  /* 0x0005640001097983 */ /* 0x000ee40000300800 */
[----:B------:R-:W4:Y:S02]  /*4e0b0*/  LDL.LU R10, [R1+0x568] ;  /* 0x00056800010a7983 */ /* 0x000f240000300800 */
[----:B------:R-:W4:Y:S02]  /*4e0c0*/  LDL.LU R11, [R1+0x56c] ;  /* 0x00056c00010b7983 */ /* 0x000f240000300800 */
[----:B------:R-:W-:-:S07]  /*4e0d0*/  IMAD.MOV.U32 R19, RZ, RZ, R0 ;  /* 0x000000ffff137224 */ /* 0x000fce00078e0000 */
[C---:B--2---:R-:W-:Y:S01]  /*4e0e0*/  HMMA.16816.F32.BF16 R16, R24.reuse, R18, R12 ;  /* 0x000000121810723c */ /* 0x044fe2000004180c */
[----:B----4-:R-:W-:Y:S01]  /*4e0f0*/  STL.64 [R1+0x66e8], R10 ;  /* 0x0066e80a01007387 */ /* 0x010fe20000100a00 */
[----:B---3--:R0:W-:Y:S03]  /*4e100*/  STL.64 [R1+0x66e0], R8 ;  /* 0x0066e00801007387 */ /* 0x0081e60000100a00 */
[----:B0-----:R-:W2:Y:S01]  /*4e110*/  LDL.LU R8, [R1+0x570] ;  /* 0x0005700001087983 */ /* 0x001ea20000300800 */
[----:B------:R-:W2:Y:S02]  /*4e120*/  LDL.LU R9, [R1+0x574] ;  /* 0x0005740001097983 */ /* 0x000ea40000300800 */
[----:B------:R-:W2:Y:S02]  /*4e130*/  LDL.LU R10, [R1+0x578] ;  /* 0x00057800010a7983 */ /* 0x000ea40000300800 */
[----:B------:R-:W2:Y:S01]  /*4e140*/  LDL.LU R11, [R1+0x57c] ;  /* 0x00057c00010b7983 */ /* 0x000ea20000300800 */
[----:B------:R0:W-:Y:S01]  /*4e150*/  STL.64 [R1+0x1010], R4 ;  /* 0x0010100401007387 */ /* 0x0001e20000100a00 */
[----:B------:R1:W-:Y:S03]  /*4e160*/  STL.64 [R1+0x1018], R6 ;  /* 0x0010180601007387 */ /* 0x0003e60000100a00 */
[----:B0-----:R-:W3:Y:S01]  /*4e170*/  LDL.LU R4, [R1+0x530] ;  /* 0x0005300001047983 */ /* 0x001ee20000300800 */
[----:B------:R-:W3:Y:S02]  /*4e180*/  LDL.LU R5, [R1+0x534] ;  /* 0x0005340001057983 */ /* 0x000ee40000300800 */
[----:B-1----:R-:W3:Y:S02]  /*4e190*/  LDL.LU R6, [R1+0x538] ;  /* 0x0005380001067983 */ /* 0x002ee40000300800 */
[----:B------:R-:W3:Y:S01]  /*4e1a0*/  LDL.LU R7, [R1+0x53c] ;  /* 0x00053c0001077983 */ /* 0x000ee20000300800 */
[----:B------:R0:W-:Y:S04]  /*4e1b0*/  STL.64 [R1+0x6678], R22 ;  /* 0x0066781601007387 */ /* 0x0001e80000100a00 */
[----:B0-----:R-:W4:Y:S01]  /*4e1c0*/  LDL.64 R22, [R1+0x128] ;  /* 0x0001280001167983 */ /* 0x001f220000100a00 */
[----:B------:R-:W2:Y:S02]  /*4e1d0*/  LDL.LU.64 R14, [R1+0x6788] ;  /* 0x00678800010e7983 */ /* 0x000ea40000300a00 */
[----:B------:R-:W2:Y:S02]  /*4e1e0*/  LDL.LU.64 R12, [R1+0x6780] ;  /* 0x00678000010c7983 */ /* 0x000ea40000300a00 */
[----:B------:R-:W-:Y:S01]  /*4e1f0*/  STL.64 [R1+0x1000], R16 ;  /* 0x0010001001007387 */ /* 0x000fe20000100a00 */
[----:B------:R0:W-:Y:S04]  /*4e200*/  STL.64 [R1+0x1008], R18 ;  /* 0x0010081201007387 */ /* 0x0001e80000100a00 */
[----:B0-----:R-:W4:Y:S01]  /*4e210*/  LDL.LU.64 R18, [R1+0x6778] ;  /* 0x0067780001127983 */ /* 0x001f220000300a00 */
[----:B------:R-:W4:Y:S02]  /*4e220*/  LDL.LU.64 R16, [R1+0x6770] ;  /* 0x0067700001107983 */ /* 0x000f240000300a00 */
[C---:B----4-:R-:W-:Y:S01]  /*4e230*/  HMMA.16816.F32.BF16 R16, R24.reuse, R22, R16 ;  /* 0x000000161810723c */ /* 0x050fe20000041810 */
[----:B------:R-:W-:Y:S11]  /*4e240*/  IMAD.MOV.U32 R29, RZ, RZ, R23 ;  /* 0x000000ffff1d7224 */ /* 0x000ff600078e0017 */
[----:B------:R-:W-:Y:S11]  /*4e250*/  @!UPT UIADD3 URZ, URZ, URZ, URZ ;  /* 0x0000003f3f3ff290 */ /* 0x000ff6000fffe03f */
[----:B------:R-:W-:Y:S01]  /*4e260*/  STL.64 [R1+0xff0], R16 ;  /* 0x000ff01001007387 */ /* 0x000fe20000100a00 */
[----:B------:R0:W-:Y:S03]  /*4e270*/  STL.64 [R1+0xff8], R18 ;  /* 0x000ff81201007387 */ /* 0x0001e60000100a00 */
[----:B0-----:R-:W2:Y:S01]  /*4e280*/  LDL.LU.64 R18, [R1+0x6768] ;  /* 0x0067680001127983 */ /* 0x001ea20000300a00 */
[----:B------:R-:W4:Y:S02]  /*4e290*/  LDL.LU R20, [R1+0xb90] ;  /* 0x000b900001147983 */ /* 0x000f240000300800 */
[----:B------:R-:W4:Y:S02]  /*4e2a0*/  LDL.LU R21, [R1+0xb94] ;  /* 0x000b940001157983 */ /* 0x000f240000300800 */
[----:B------:R-:W3:Y:S01]  /*4e2b0*/  LDL.LU R22, [R1+0xb98] ;  /* 0x000b980001167983 */ /* 0x000ee20000300800 */
[----:B------:R-:W3:Y:S01]  /*4e2c0*/  LDL.LU R23, [R1+0xb9c] ;  /* 0x000b9c0001177983 */ /* 0x000ee20000300800 */
[C---:B--2---:R-:W-:Y:S03]  /*4e2d0*/  HMMA.16816.F32.BF16 R16, R24.reuse, R18, R12 ;  /* 0x000000121810723c */ /* 0x044fe6000004180c */
[----:B---3--:R0:W-:Y:S01]  /*4e2e0*/  STL.64 [R1+0x6688], R22 ;  /* 0x0066881601007387 */ /* 0x0081e20000100a00 */
[----:B----4-:R-:W-:Y:S03]  /*4e2f0*/  STL.64 [R1+0x6680], R20 ;  /* 0x0066801401007387 */ /* 0x010fe60000100a00 */
[----:B0-----:R-:W2:Y:S01]  /*4e300*/  LDL.64 R22, [R1+0x38] ;  /* 0x0000380001167983 */ /* 0x001ea20000100a00 */
[----:B------:R-:W-:Y:S02]  /*4e310*/  STL [R1+0x6670], R29 ;  /* 0x0066701d01007387 */ /* 0x000fe40000100800 */
[----:B------:R-:W3:Y:S02]  /*4e320*/  LDL.LU.64 R14, [R1+0x6760] ;  /* 0x00676000010e7983 */ /* 0x000ee40000300a00 */
[----:B------:R-:W3:Y:S11]  /*4e330*/  LDL.LU.64 R12, [R1+0x6758] ;  /* 0x00675800010c7983 */ /* 0x000ef60000300a00 */
[----:B------:R-:W-:Y:S01]  /*4e340*/  STL.64 [R1+0xe40], R16 ;  /* 0x000e401001007387 */ /* 0x000fe20000100a00 */
        /* <DEDUP_REMOVED lines=23> */
[----:B---3--:R-:W-:Y:S02]  /*4e4c0*/  HMMA.16816.F32.BF16 R24, R24, R18, R12 ;  /* 0x000000121818723c */ /* 0x008fe4000004180c */
[----:B------:R-:W3:Y:S01]  /*4e4d0*/  LDL.LU.64 R14, [R1+0x6700] ;  /* 0x00670000010e7983 */ /* 0x000ee20000300a00 */
[----:B------:R-:W3:Y:S02]  /*4e4e0*/  LDL.LU.64 R18, [R1+0x66f8] ;  /* 0x0066f80001127983 */ /* 0x000ee40000300a00 */
[----:B------:R-:W3:Y:S11]  /*4e4f0*/  LDL.LU.64 R16, [R1+0x66f0] ;  /* 0x0066f00001107983 */ /* 0x000ef60000300a00 */
[----:B------:R-:W-:Y:S07]  /*4e500*/  @!UPT UIADD3 URZ, URZ, URZ, URZ ;  /* 0x0000003f3f3ff290 */ /* 0x000fee000fffe03f */
[----:B------:R0:W-:Y:S01]  /*4e510*/  STL.64 [R1+0x6e0], R24 ;  /* 0x0006e01801007387 */ /* 0x0001e20000100a00 */
[----:B------:R1:W-:Y:S03]  /*4e520*/  STL.64 [R1+0x6e8], R26 ;  /* 0x0006e81a01007387 */ /* 0x0003e60000100a00 */
[----:B0-----:R-:W4:Y:S01]  /*4e530*/  LDL.LU R24, [R1+0x520] ;  /* 0x0005200001187983 */ /* 0x001f220000300800 */
[----:B------:R-:W4:Y:S02]  /*4e540*/  LDL.LU R25, [R1+0x524] ;  /* 0x0005240001197983 */ /* 0x000f240000300800 */
[----:B-1----:R-:W4:Y:S02]  /*4e550*/  LDL.LU R26, [R1+0x528] ;  /* 0x00052800011a7983 */ /* 0x002f240000300800 */
[----:B------:R-:W4:Y:S01]  /*4e560*/  LDL.LU R27, [R1+0x52c] ;  /* 0x00052c00011b7983 */ /* 0x000f220000300800 */
[C---:B---3--:R-:W-:Y:S01]  /*4e570*/  HMMA.16816.F32.BF16 R8, R16.reuse, R14, R8 ;  /* 0x0000000e1008723c */ /* 0x048fe20000041808 */
[----:B------:R-:W-:Y:S11]  /*4e580*/  IMAD.MOV.U32 R29, RZ, RZ, R15 ;  /* 0x000000ffff1d7224 */ /* 0x000ff600078e000f */
[----:B------:R-:W-:Y:S11]  /*4e590*/  @!UPT UIADD3 URZ, URZ, URZ, URZ ;  /* 0x0000003f3f3ff290 */ /* 0x000ff6000fffe03f */
[----:B------:R-:W-:Y:S01]  /*4e5a0*/  STL.64 [R1+0x570], R8 ;  /* 0x0005700801007387 */ /* 0x000fe20000100a00 */
[----:B------:R0:W-:Y:S03]  /*4e5b0*/  STL.64 [R1+0x578], R10 ;  /* 0x0005780a01007387 */ /* 0x0001e60000100a00 */
[----:B0-----:R-:W3:Y:S01]  /*4e5c0*/  LDL.LU.64 R10, [R1+0x66e8] ;  /* 0x0066e800010a7983 */ /* 0x001ee20000300a00 */
[----:B------:R-:W3:Y:S02]  /*4e5d0*/  LDL.LU.64 R8, [R1+0x66e0] ;  /* 0x0066e00001087983 */ /* 0x000ee40000300a00 */
[----:B------:R-:W3:Y:S02]  /*4e5e0*/  LDL.LU.64 R14, [R1+0x66d8] ;  /* 0x0066d800010e7983 */ /* 0x000ee40000300a00 */
[C---:B---3--:R-:W-:Y:S01]  /*4e5f0*/  HMMA.16816.F32.BF16 R12, R16.reuse, R14, R8 ;  /* 0x0000000e100c723c */ /* 0x048fe20000041808 */
[----:B------:R-:W3:Y:S01]  /*4e600*/  LDL.LU.64 R10, [R1+0x66d0] ;  /* 0x0066d000010a7983 */ /* 0x000ee20000300a00 */
[----:B------:R-:W3:Y:S11]  /*4e610*/  LDL.LU.64 R8, [R1+0x66c8] ;  /* 0x0066c80001087983 */ /* 0x000ef60000300a00 */
[----:B------:R-:W-:Y:S10]  /*4e620*/  @!UPT UIADD3 URZ, URZ, URZ, URZ ;  /* 0x0000003f3f3ff290 */ /* 0x000ff4000fffe03f */
        /* <DEDUP_REMOVED lines=10> */
[C---:B---3--:R-:W-:Y:S11]  /*4e6d0*/  HMMA.16816.F32.BF16 R8, R16.reuse, R14, R8 ;  /* 0x0000000e1008723c */ /* 0x048ff60000041808 */
[----:B------:R-:W-:Y:S11]  /*4e6e0*/  @!UPT UIADD3 URZ, URZ, URZ, URZ ;  /* 0x0000003f3f3ff290 */ /* 0x000ff6000fffe03f */
[----:B------:R-:W-:Y:S01]  /*4e6f0*/  @!UPT UIADD3 URZ, URZ, URZ, URZ ;  /* 0x0000003f3f3ff290 */ /* 0x000fe2000fffe03f */
[----:B------:R-:W-:Y:S01]  /*4e700*/  STL.64 [R1+0x540], R8 ;  /* 0x0005400801007387 */ /* 0x000fe20000100a00 */
[----:B------:R0:W-:Y:S03]  /*4e710*/  STL.64 [R1+0x548], R10 ;  /* 0x0005480a01007387 */ /* 0x0001e60000100a00 */
[----:B0-----:R-:W3:Y:S01]  /*4e720*/  LDL.LU.64 R10, [R1+0x66a0] ;  /* 0x0066a000010a7983 */ /* 0x001ee20000300a00 */
[----:B------:R0:W-:Y:S02]  /*4e730*/  STL.64 [R1+0x6690], R14 ;  /* 0x0066900e01007387 */ /* 0x0001e40000100a00 */
[----:B------:R-:W2:Y:S02]  /*4e740*/  LDL.LU R12, [R1+0xba0] ;  /* 0x000ba000010c7983 */ /* 0x000ea40000300800 */
[----:B------:R-:W2:Y:S01]  /*4e750*/  LDL.LU R13, [R1+0xba4] ;  /* 0x000ba400010d7983 */ /* 0x000ea20000300800 */
[----:B0-----:R-:W2:Y:S01]  /*4e760*/  LDL.LU R14, [R1+0xba8] ;  /* 0x000ba800010e7983 */ /* 0x001ea20000300800 */
[----:B------:R-:W2:Y:S01]  /*4e770*/  LDL.LU R15, [R1+0xbac] ;  /* 0x000bac00010f7983 */ /* 0x000ea20000300800 */
[C---:B---3--:R-:W-:Y:S11]  /*4e780*/  HMMA.16816.F32.BF16 R4, R16.reuse, R10, R4 ;  /* 0x0000000a1004723c */ /* 0x048ff60000041804 */
[----:B------:R-:W-:Y:S11]  /*4e790*/  @!UPT UIADD3 URZ, URZ, URZ, URZ ;  /* 0x0000003f3f3ff290 */ /* 0x000ff6000fffe03f */
[----:B------:R-:W-:Y:S01]  /*4e7a0*/  @!UPT UIADD3 URZ, URZ, URZ, URZ ;  /* 0x0000003f3f3ff290 */ /* 0x000fe2000fffe03f */
[----:B------:R-:W-:Y:S01]  /*4e7b0*/  STL.64 [R1+0x530], R4 ;  /* 0x0005300401007387 */ /* 0x000fe20000100a00 */
[----:B------:R0:W-:Y:S03]  /*4e7c0*/  STL.64 [R1+0x538], R6 ;  /* 0x0005380601007387 */ /* 0x0001e60000100a00 */
[----:B0-----:R-:W4:Y:S01]  /*4e7d0*/  LDL.LU.64 R6, [R1+0x6698] ;  /* 0x0066980001067983 */ /* 0x001f220000300a00 */
[----:B------:R0:W-:Y:S02]  /*4e7e0*/  STL.64 [R1+0x6590], R10 ;  /* 0x0065900a01007387 */ /* 0x0001e40000100a00 */
[----:B------:R-:W3:Y:S02]  /*4e7f0*/  LDL.LU R8, [R1+0xb80] ;  /* 0x000b800001087983 */ /* 0x000ee40000300800 */
[----:B------:R-:W3:Y:S01]  /*4e800*/  LDL.LU R9, [R1+0xb84] ;  /* 0x000b840001097983 */ /* 0x000ee20000300800 */
[----:B0-----:R-:W3:Y:S01]  /*4e810*/  LDL.LU R10, [R1+0xb88] ;  /* 0x000b8800010a7983 */ /* 0x001ee20000300800 */
[----:B------:R-:W3:Y:S01]  /*4e820*/  LDL.LU R11, [R1+0xb8c] ;  /* 0x000b8c00010b7983 */ /* 0x000ee20000300800 */
[----:B--2---:R-:W-:Y:S01]  /*4e830*/  HMMA.16816.F32.BF16 R12, R16, R22, R12 ;  /* 0x00000016100c723c */ /* 0x004fe2000004180c */
[----:B------:R-:W-:-:S02]  /*4e840*/  IMAD.MOV.U32 R2, RZ, RZ, R22 ;  /* 0x000000ffff027224 */ /* 0x000fc400078e0016 */
[----:B------:R-:W-:-:S05]  /*4e850*/  IMAD.MOV.U32 R0, RZ, RZ, R23 ;  /* 0x000000ffff007224 */ /* 0x000fca00078e0017 */
[C---:B----4-:R-:W-:Y:S01]  /*4e860*/  HMMA.16816.F32.BF16 R24, R16.reuse, R6, R24 ;  /* 0x000000061018723c */ /* 0x050fe20000041818 */
[----:B------:R0:W-:Y:S04]  /*4e870*/  STL.64 [R1+0x65b0], R6 ;  /* 0x0065b00601007387 */ /* 0x0001e80000100a00 */
[----:B0-----:R-:W2:Y:S11]  /*4e880*/  LDL.64 R6, [R1+0x158] ;  /* 0x0001580001067983 */ /* 0x001eb60000100a00 */
[----:B------:R-:W-:Y:S07]  /*4e890*/  @!UPT UIADD3 URZ, URZ, URZ, URZ ;  /* 0x0000003f3f3ff290 */ /* 0x000fee000fffe03f */
[----:B------:R-:W-:Y:S01]  /*4e8a0*/  STL.64 [R1+0x520], R24 ;  /* 0x0005201801007387 */ /* 0x000fe20000100a00 */
[----:B------:R-:W-:Y:S02]  /*4e8b0*/  STL.64 [R1+0x528], R26 ;  /* 0x0005281a01007387 */ /* 0x000fe40000100a00 */
[----:B------:R-:W0:Y:S04]  /*4e8c0*/  LDSM.16.MT88.4 R24, [R28+0x2000] ;  /* 0x002000001c18783b */ /* 0x000e280000004200 */
[----:B------:R-:W-:Y:S01]  /*4e8d0*/  STL [R1+0x6568], R28 ;  /* 0x0065681c01007387 */ /* 0x000fe20000100800 */
[----:B0-----:R0:W-:Y:S01]  /*4e8e0*/  STL.64 [R1+0x6480], R26 ;  /* 0x0064801a01007387 */ /* 0x0011e20000100a00 */
[----:B------:R-:W-:Y:S03]  /*4e8f0*/  STL.64 [R1+0x6478], R24 ;  /* 0x0064781801007387 */ /* 0x000fe60000100a00 */
[----:B0-----:R-:W4:Y:S01]  /*4e900*/  LDL.64 R26, [R1+0xd8] ;  /* 0x0000d800011a7983 */ /* 0x001f220000100a00 */
[----:B------:R-:W-:Y:S02]  /*4e910*/  STL.64 [R1+0xe00], R12 ;  /* 0x000e000c01007387 */ /* 0x000fe40000100a00 */
[----:B------:R0:W-:Y:S02]  /*4e920*/  STL.64 [R1+0xe08], R14 ;  /* 0x000e080e01007387 */ /* 0x0001e40000100a00 */
[----:B0-----:R-:W2:Y:S01]  /*4e930*/  LDL.LU.64 R14, [R1+0x6690] ;  /* 0x00669000010e7983 */ /* 0x001ea20000300a00 */
[----:B------:R-:W2:Y:S02]  /*4e940*/  LDL.LU.64 R22, [R1+0x6688] ;  /* 0x0066880001167983 */ /* 0x000ea40000300a00 */
[----:B------:R-:W2:Y:S02]  /*4e950*/  LDL.LU.64 R20, [R1+0x6680] ;  /* 0x0066800001147983 */ /* 0x000ea40000300a00 */
[----:B------:R-:W-:Y:S01]  /*4e960*/  STL [R1+0x6570], R0 ;  /* 0x0065700001007387 */ /* 0x000fe20000100800 */
[----:B------:R-:W-:Y:S01]  /*4e970*/  STL [R1+0x656c], R2 ;  /* 0x00656c0201007387 */ /* 0x000fe20000100800 */
[----:B--2---:R-:W-:Y:S11]  /*4e980*/  HMMA.16816.F32.BF16 R20, R16, R6, R20 ;  /* 0x000000061014723c */ /* 0x004ff60000041814 */
[----:B------:R-:W-:Y:S11]  /*4e990*/  @!UPT UIADD3 URZ, URZ, URZ, URZ ;  /* 0x0000003f3f3ff290 */ /* 0x000ff6000fffe03f */
[----:B------:R-:W-:Y:S01]  /*4e9a0*/  @!UPT UIADD3 URZ, URZ, URZ, URZ ;  /* 0x0000003f3f3ff290 */ /* 0x000fe2000fffe03f */
[----:B------:R-:W-:Y:S01]  /*4e9b0*/  STL.64 [R1+0xdf0], R20 ;  /* 0x000df01401007387 */ /* 0x000fe20000100a00 */
[----:B------:R0:W-:Y:S03]  /*4e9c0*/  STL.64 [R1+0xdf8], R22 ;  /* 0x000df81601007387 */ /* 0x0001e60000100a00 */
[----:B0-----:R-:W3:Y:S01]  /*4e9d0*/  LDL.LU.64 R22, [R1+0x6678] ;  /* 0x0066780001167983 */ /* 0x001ee20000300a00 */
[----:B------:R-:W-:Y:S02]  /*4e9e0*/  IMAD.MOV.U32 R12, RZ, RZ, R6 ;  /* 0x000000ffff0c7224 */ /* 0x000fe400078e0006 */
[----:B------:R-:W-:-:S05]  /*4e9f0*/  IMAD.MOV.U32 R3, RZ, RZ, R7 ;  /* 0x000000ffff037224 */ /* 0x000fca00078e0007 */
[----:B------:R-:W-:Y:S01]  /*4ea00*/  STL [R1+0x6578], R3 ;  /* 0x0065780301007387 */ /* 0x000fe20000100800 */
[----:B------:R-:W-:Y:S01]  /*4ea10*/  STL [R1+0x6574], R12 ;  /* 0x0065740c01007387 */ /* 0x000fe20000100800 */
[----:B---3--:R-:W-:Y:S01]  /*4ea20*/  HMMA.16816.F32.BF16 R4, R16, R22, R8 ;  /* 0x000000161004723c */ /* 0x008fe20000041808 */
[----:B------:R-:W-:Y:S02]  /*4ea30*/  IMAD.MOV.U32 R24, RZ, RZ, R22 ;  /* 0x000000ffff187224 */ /* 0x000fe400078e0016 */
[----:B------:R-:W-:Y:S11]  /*4ea40*/  IMAD.MOV.U32 R13, RZ, RZ, R23 ;  /* 0x000000ffff0d7224 */ /* 0x000ff600078e0017 */
[----:B------:R-:W-:Y:S09]  /*4ea50*/  @!UPT UIADD3 URZ, URZ, URZ, URZ ;  /* 0x0000003f3f3ff290 */ /* 0x000ff2000fffe03f */
[----:B------:R0:W-:Y:S01]  /*4ea60*/  STL.64 [R1+0xde0], R4 ;  /* 0x000de00401007387 */ /* 0x0001e20000100a00 */
[----:B------:R1:W-:Y:S02]  /*4ea70*/  STL.64 [R1+0xde8], R6 ;  /* 0x000de80601007387 */ /* 0x0003e40000100a00 */
[----:B------:R-:W2:Y:S02]  /*4ea80*/  LDL.LU R8, [R1+0x2f0] ;  /* 0x0002f00001087983 */ /* 0x000ea40000300800 */
[----:B------:R-:W2:Y:S01]  /*4ea90*/  LDL.LU R9, [R1+0x2f4] ;  /* 0x0002f40001097983 */ /* 0x000ea20000300800 */
[----:B------:R-:W3:Y:S01]  /*4eaa0*/  LDL.LU R10, [R1+0x2f8] ;  /* 0x0002f800010a7983 */ /* 0x000ee20000300800 */
[----:B------:R-:W3:Y:S03]  /*4eab0*/  LDL.LU R11, [R1+0x2fc] ;  /* 0x0002fc00010b7983 */ /* 0x000ee60000300800 */
[----:B0-----:R-:W2:Y:S01]  /*4eac0*/  LDL.LU R4, [R1+0x310] ;  /* 0x0003100001047983 */ /* 0x001ea20000300800 */
[----:B------:R-:W2:Y:S02]  /*4ead0*/  LDL.LU R5, [R1+0x314] ;  /* 0x0003140001057983 */ /* 0x000ea40000300800 */
[----:B-1----:R-:W2:Y:S02]  /*4eae0*/  LDL.LU R6, [R1+0x318] ;  /* 0x0003180001067983 */ /* 0x002ea40000300800 */
[----:B------:R-:W2:Y:S01]  /*4eaf0*/  LDL.LU R7, [R1+0x31c] ;  /* 0x00031c0001077983 */ /* 0x000ea20000300800 */
[----:B------:R-:W2:Y:S01]  /*4eb00*/  LDL.LU R20, [R1+0x510] ;  /* 0x0005100001147983 */ /* 0x000ea20000300800 */
[----:B------:R-:W2:Y:S02]  /*4eb10*/  LDL.LU R21, [R1+0x514] ;  /* 0x0005140001157983 */ /* 0x000ea40000300800 */
[----:B------:R-:W2:Y:S02]  /*4eb20*/  LDL.LU R22, [R1+0x518] ;  /* 0x0005180001167983 */ /* 0x000ea40000300800 */
[----:B------:R-:W2:Y:S02]  /*4eb30*/  LDL.LU R23, [R1+0x51c] ;  /* 0x00051c0001177983 */ /* 0x000ea40000300800 */
[----:B--2---:R0:W-:Y:S01]  /*4eb40*/  STL.64 [R1+0x65e8], R22 ;  /* 0x0065e81601007387 */ /* 0x0041e20000100a00 */
[----:B------:R-:W-:Y:S03]  /*4eb50*/  STL.64 [R1+0x65e0], R20 ;  /* 0x0065e01401007387 */ /* 0x000fe60000100a00 */
[----:B0-----:R-:W2:Y:S04]  /*4eb60*/  LDL.64 R22, [R1+0xe8] ;  /* 0x0000e80001167983 */ /* 0x001ea80000100a00 */
[----:B--2---:R0:W-:Y:S04]  /*4eb70*/  STL.64 [R1+0x65f8], R22 ;  /* 0x0065f81601007387 */ /* 0x0041e80000100a00 */
[----:B0-----:R-:W2:Y:S04]  /*4eb80*/  LDL.64 R22, [R1+0xf8] ;  /* 0x0000f80001167983 */ /* 0x001ea80000100a00 */
[----:B--2---:R-:W-:Y:S01]  /*4eb90*/  STL.64 [R1+0x6610], R22 ;  /* 0x0066101601007387 */ /* 0x004fe20000100a00 */
[----:B------:R0:W-:Y:S02]  /*4eba0*/  STL.64 [R1+0x65c0], R6 ;  /* 0x0065c00601007387 */ /* 0x0001e40000100a00 */
[----:B------:R-:W-:Y:S01]  /*4ebb0*/  STL.64 [R1+0x65b8], R4 ;  /* 0x0065b80401007387 */ /* 0x000fe20000100a00 */
[----:B0-----:R-:W2:Y:S01]  /*4ebc0*/  LDL R6, [R1+0x28] ;  /* 0x0000280001067983 */ /* 0x001ea20000100800 */
[----:B------:R-:W-:-:S02]  /*4ebd0*/  IMAD.MOV.U32 R7, RZ, RZ, R29 ;  /* 0x000000ffff077224 */ /* 0x000fc400078e001d */
[----:B------:R-:W2:Y:S02]  /*4ebe0*/  LDL.LU R29, [R1+0x6670] ;  /* 0x00667000011d7983 */ /* 0x000ea40000300800 */
[----:B------:R-:W2:Y:S02]  /*4ebf0*/  LDL.64 R22, [R1+0x108] ;  /* 0x0001080001167983 */ /* 0x000ea40000100a00 */
[----:B--2---:R0:W-:Y:S04]  /*4ec00*/  STL.64 [R1+0x6628], R22 ;  /* 0x0066281601007387 */ /* 0x0041e80000100a00 */
[----:B0-----:R-:W2:Y:S04]  /*4ec10*/  LDL.64 R22, [R1+0x118] ;  /* 0x0001180001167983 */ /* 0x001ea80000100a00 */
[----:B--2---:R-:W-:Y:S01]  /*4ec20*/  STL.64 [R1+0x6640], R22 ;  /* 0x0066401601007387 */ /* 0x004fe20000100a00 */
[----:B------:R0:W-:Y:S02]  /*4ec30*/  STL.64 [R1+0x65f0], R6 ;  /* 0x0065f00601007387 */ /* 0x0001e40000100a00 */
[----:B------:R-:W2:Y:S02]  /*4ec40*/  LDL.LU R4, [R1+0xb20] ;  /* 0x000b200001047983 */ /* 0x000ea40000300800 */
[----:B------:R-:W2:Y:S01]  /*4ec50*/  LDL.LU R5, [R1+0xb24] ;  /* 0x000b240001057983 */ /* 0x000ea20000300800 */
[----:B0-----:R-:W2:Y:S01]  /*4ec60*/  LDL.LU R6, [R1+0xb28] ;  /* 0x000b280001067983 */ /* 0x001ea20000300800 */
[----:B------:R-:W2:Y:S02]  /*4ec70*/  LDL.LU R7, [R1+0xb2c] ;  /* 0x000b2c0001077983 */ /* 0x000ea40000300800 */
[----:B------:R-:W2:Y:S02]  /*4ec80*/  LDL R22, [R1+0x128] ;  /* 0x0001280001167983 */ /* 0x000ea40000100800 */
[----:B------:R-:W-:-:S05]  /*4ec90*/  IMAD.MOV.U32 R23, RZ, RZ, R29 ;  /* 0x000000ffff177224 */ /* 0x000fca00078e001d */
[----:B--2---:R-:W-:Y:S01]  /*4eca0*/  STL.64 [R1+0x6658], R22 ;  /* 0x0066581601007387 */ /* 0x004fe20000100a00 */
[----:B------:R-:W-:Y:S02]  /*4ecb0*/  STL.64 [R1+0x6608], R6 ;  /* 0x0066080601007387 */ /* 0x000fe40000100a00 */
[----:B------:R0:W-:Y:S02]  /*4ecc0*/  STL.64 [R1+0x6600], R4 ;  /* 0x0066000401007387 */ /* 0x0001e40000100a00 */
[----:B0-----:R-:W2:Y:S01]  /*4ecd0*/  LDL.LU R4, [R1+0xb30] ;  /* 0x000b300001047983 */ /* 0x001ea20000300800 */
[----:B------:R-:W2:Y:S02]  /*4ece0*/  LDL.LU R5, [R1+0xb34] ;  /* 0x000b340001057983 */ /* 0x000ea40000300800 */
[----:B------:R-:W2:Y:S02]  /*4ecf0*/  LDL.LU R6, [R1+0xb38] ;  /* 0x000b380001067983 */ /* 0x000ea40000300800 */
[----:B------:R-:W2:Y:S01]  /*4ed00*/  LDL.LU R7, [R1+0xb3c] ;  /* 0x000b3c0001077983 */ /* 0x000ea20000300800 */
[----:B------:R-:W3:Y:S04]  /*4ed10*/  LDL.64 R22, [R1+0x138] ;  /* 0x0001380001167983 */ /* 0x000ee80000100a00 */
[----:B--2---:R-:W-:Y:S01]  /*4ed20*/  STL.64 [R1+0x6620], R6 ;  /* 0x0066200601007387 */ /* 0x004fe20000100a00 */
[----:B------:R0:W-:Y:S03]  /*4ed30*/  STL.64 [R1+0x6618], R4 ;  /* 0x0066180401007387 */ /* 0x0001e60000100a00 */
[----:B0-----:R-:W2:Y:S01]  /*4ed40*/  LDL.LU R4, [R1+0xb40] ;  /* 0x000b400001047983 */ /* 0x001ea20000300800 */
[----:B------:R-:W2:Y:S02]  /*4ed50*/  LDL.LU R5, [R1+0xb44] ;  /* 0x000b440001057983 */ /* 0x000ea40000300800 */
[----:B------:R-:W2:Y:S02]  /*4ed60*/  LDL.LU R6, [R1+0xb48] ;  /* 0x000b480001067983 */ /* 0x000ea40000300800 */
[----:B------:R-:W2:Y:S02]  /*4ed70*/  LDL.LU R7, [R1+0xb4c] ;  /* 0x000b4c0001077983 */ /* 0x000ea40000300800 */
        /* <DEDUP_REMOVED lines=17> */
[----:B------:R-:W2:Y:S01]  /*4ee90*/  LDL.LU R7, [R1+0xb7c] ;  /* 0x000b7c0001077983 */ /* 0x000ea20000300800 */
[----:B---3--:R0:W-:Y:S01]  /*4eea0*/  STL.64 [R1+0x65a0], R10 ;  /* 0x0065a00a01007387 */ /* 0x0081e20000100a00 */
[----:B------:R-:W-:Y:S03]  /*4eeb0*/  STL.64 [R1+0x6598], R8 ;  /* 0x0065980801007387 */ /* 0x000fe60000100a00 */
[----:B0-----:R-:W3:Y:S04]  /*4eec0*/  LDL.64 R10, [R1+0x8] ;  /* 0x00000800010a7983 */ /* 0x001ee80000100a00 */
[----:B---3--:R0:W-:Y:S04]  /*4eed0*/  STL.64 [R1+0x65a8], R10 ;  /* 0x0065a80a01007387 */ /* 0x0081e80000100a00 */
[----:B0-----:R-:W3:Y:S01]  /*4eee0*/  LDL.64 R10, [R1+0x18] ;  /* 0x00001800010a7983 */ /* 0x001ee20000100a00 */
[----:B--2---:R-:W-:Y:S01]  /*4eef0*/  HMMA.16816.F32.BF16 R4, R16, R22, R4 ;  /* 0x000000161004723c */ /* 0x004fe20000041804 */
[----:B------:R-:W-:-:S02]  /*4ef00*/  IMAD.MOV.U32 R29, RZ, RZ, R22 ;  /* 0x000000ffff1d7224 */ /* 0x000fc400078e0016 */
[----:B------:R-:W-:Y:S01]  /*4ef10*/  IMAD.MOV.U32 R25, RZ, RZ, R23 ;  /* 0x000000ffff197224 */ /* 0x000fe200078e0017 */
[----:B---3--:R0:W-:Y:S01]  /*4ef20*/  STL.64 [R1+0x65c8], R10 ;  /* 0x0065c80a01007387 */ /* 0x0081e20000100a00 */
[----:B------:R-:W2:Y:S02]  /*4ef30*/  LDL.LU R8, [R1+0x320] ;  /* 0x0003200001087983 */ /* 0x000ea40000300800 */
[----:B------:R-:W2:Y:S01]  /*4ef40*/  LDL.LU R9, [R1+0x324] ;  /* 0x0003240001097983 */ /* 0x000ea20000300800 */
[----:B0-----:R-:W2:Y:S01]  /*4ef50*/  LDL.LU R10, [R1+0x328] ;  /* 0x00032800010a7983 */ /* 0x001ea20000300800 */
[----:B------:R-:W2:Y:S02]  /*4ef60*/  LDL.LU R11, [R1+0x32c] ;  /* 0x00032c00010b7983 */ /* 0x000ea40000300800 */
[----:B------:R-:W-:Y:S02]  /*4ef70*/  STL [R1+0x6580], R13 ;  /* 0x0065800d01007387 */ /* 0x000fe40000100800 */
[----:B------:R-:W-:Y:S10]  /*4ef80*/  STL [R1+0x657c], R24 ;  /* 0x00657c1801007387 */ /* 0x000ff40000100800 */
[----:B------:R-:W-:Y:S01]  /*4ef90*/  STL.64 [R1+0xdd0], R4 ;  /* 0x000dd00401007387 */ /* 0x000fe20000100a00 */
[----:B------:R0:W-:Y:S03]  /*4efa0*/  STL.64 [R1+0xdd8], R6 ;  /* 0x000dd80601007387 */ /* 0x0001e60000100a00 */
[----:B0-----:R-:W3:Y:S01]  /*4efb0*/  LDL.LU.64 R6, [R1+0x6668] ;  /* 0x0066680001067983 */ /* 0x001ee20000300a00 */
[----:B------:R-:W3:Y:S02]  /*4efc0*/  LDL.LU.64 R4, [R1+0x6660] ;  /* 0x0066600001047983 */ /* 0x000ee40000300a00 */
[----:B------:R-:W3:Y:S02]  /*4efd0*/  LDL.LU.64 R22, [R1+0x6658] ;  /* 0x0066580001167983 */ /* 0x000ee40000300a00 */
[----:B------:R-:W-:Y:S01]  /*4efe0*/  STL [R1+0x6584], R29 ;  /* 0x0065841d01007387 */ /* 0x000fe20000100800 */
[C---:B---3--:R-:W-:Y:S01]  /*4eff0*/  HMMA.16816.F32.BF16 R20, R16.reuse, R22, R4 ;  /* 0x000000161014723c */ /* 0x048fe20000041804 */
[----:B------:R-:W3:Y:S01]  /*4f000*/  LDL.LU.64 R6, [R1+0x6650] ;  /* 0x0066500001067983 */ /* 0x000ee20000300a00 */
[----:B------:R-:W3:Y:S11]  /*4f010*/  LDL.LU.64 R4, [R1+0x6648] ;  /* 0x0066480001047983 */ /* 0x000ef60000300a00 */
[----:B------:R-:W-:Y:S10]  /*4f020*/  @!UPT UIADD3 URZ, URZ, URZ, URZ ;  /* 0x0000003f3f3ff290 */ /* 0x000ff4000fffe03f */
[----:B------:R-:W-:Y:S01]  /*4f030*/  STL.64 [R1+0xdc0], R20 ;  /* 0x000dc01401007387 */ /* 0x000fe20000100a00 */
[----:B------:R0:W-:Y:S03]  /*4f040*/  STL.64 [R1+0xdc8], R22 ;  /* 0x000dc81601007387 */ /* 0x0001e60000100a00 */
[----:B0-----:R-:W3:Y:S02]  /*4f050*/  LDL.LU.64 R22, [R1+0x6640] ;  /* 0x0066400001167983 */ /* 0x001ee40000300a00 */
[C---:B---3--:R-:W-:Y:S01]  /*4f060*/  HMMA.16816.F32.BF16 R4, R16.reuse, R22, R4 ;  /* 0x000000161004723c */ /* 0x048fe20000041804 */
[----:B------:R-:W-:Y:S02]  /*4f070*/  IMAD.MOV.U32 R2, RZ, RZ, R22 ;  /* 0x000000ffff027224 */ /* 0x000fe400078e0016 */
[----:B------:R-:W-:Y:S11]  /*4f080*/  IMAD.MOV.U32 R28, RZ, RZ, R23 ;  /* 0x000000ffff1c7224 */ /* 0x000ff600078e0017 */
[----:B------:R-:W-:Y:S09]  /*4f090*/  @!UPT UIADD3 URZ, URZ, URZ, URZ ;  /* 0x0000003f3f3ff290 */ /* 0x000ff2000fffe03f */
[----:B------:R-:W-:Y:S01]  /*4f0a0*/  STL.64 [R1+0xba0], R4 ;  /* 0x000ba00401007387 */ /* 0x000fe20000100a00 */
[----:B------:R0:W-:Y:S03]  /*4f0b0*/  STL.64 [R1+0xba8], R6 ;  /* 0x000ba80601007387 */ /* 0x0001e60000100a00 */
[----:B0-----:R-:W3:Y:S01]  /*4f0c0*/  LDL.LU.64 R6, [R1+0x6638] ;  /* 0x0066380001067983 */ /* 0x001ee20000300a00 */
[----:B------:R-:W3:Y:S02]  /*4f0d0*/  LDL.LU.64 R4, [R1+0x6630] ;  /* 0x0066300001047983 */ /* 0x000ee40000300a00 */
[----:B------:R-:W3:Y:S02]  /*4f0e0*/  LDL.LU.64 R22, [R1+0x6628] ;  /* 0x0066280001167983 */ /* 0x000ee40000300a00 */
        /* <DEDUP_REMOVED lines=24> */
[----:B0-----:R-:W2:Y:S01]  /*4f270*/  LDL.LU.64 R6, [R1+0x65f0] ;  /* 0x0065f00001067983 */ /* 0x001ea20000300a00 */
[----:B------:R-:W4:Y:S02]  /*4f280*/  LDL.LU.64 R22, [R1+0x65e8] ;  /* 0x0065e80001167983 */ /* 0x000f240000300a00 */
[----:B------:R-:W4:Y:S02]  /*4f290*/  LDL.LU.64 R20, [R1+0x65e0] ;  /* 0x0065e00001147983 */ /* 0x000f240000300a00 */
[----:B----4-:R-:W-:Y:S01]  /*4f2a0*/  HMMA.16816.F32.BF16 R16, R16, R26, R20 ;  /* 0x0000001a1010723c */ /* 0x010fe20000041814 */
[----:B------:R-:W2:Y:S01]  /*4f2b0*/  LDL.LU.64 R22, [R1+0x65d8] ;  /* 0x0065d80001167983 */ /* 0x000ea20000300a00 */
[----:B------:R-:W2:Y:S11]  /*4f2c0*/  LDL.LU.64 R20, [R1+0x65d0] ;  /* 0x0065d00001147983 */ /* 0x000eb60000300a00 */
[----:B------:R-:W-:Y:S10]  /*4f2d0*/  @!UPT UIADD3 URZ, URZ, URZ, URZ ;  /* 0x0000003f3f3ff290 */ /* 0x000ff4000fffe03f */
[----:B------:R0:W-:Y:S01]  /*4f2e0*/  STL.64 [R1+0x510], R16 ;  /* 0x0005101001007387 */ /* 0x0001e20000100a00 */
[----:B------:R1:W-:Y:S03]  /*4f2f0*/  STL.64 [R1+0x518], R18 ;  /* 0x0005181201007387 */ /* 0x0003e60000100a00 */
[----:B0-----:R-:W3:Y:S01]  /*4f300*/  LDL.LU R16, [R1+0x300] ;  /* 0x0003000001107983 */ /* 0x001ee20000300800 */
[----:B------:R-:W3:Y:S02]  /*4f310*/  LDL.LU R17, [R1+0x304] ;  /* 0x0003040001117983 */ /* 0x000ee40000300800 */
[----:B-1----:R-:W3:Y:S02]  /*4f320*/  LDL.LU R18, [R1+0x308] ;  /* 0x0003080001127983 */ /* 0x002ee40000300800 */
[----:B------:R-:W3:Y:S01]  /*4f330*/  LDL.LU R19, [R1+0x30c] ;  /* 0x00030c0001137983 */ /* 0x000ee20000300800 */
[----:B------:R-:W-:Y:S01]  /*4f340*/  STL.64 [R1+0x6490], R26 ;  /* 0x0064901a01007387 */ /* 0x000fe20000100a00 */
[----:B------:R0:W-:Y:S03]  /*4f350*/  STL.64 [R1+0x6588], R24 ;  /* 0x0065881801007387 */ /* 0x0001e60000100a00 */
[----:B0-----:R-:W4:Y:S01]  /*4f360*/  LDL.LU R24, [R1+0x2e0] ;  /* 0x0002e00001187983 */ /* 0x001f220000300800 */
[----:B------:R-:W4:Y:S02]  /*4f370*/  LDL.LU R25, [R1+0x2e4] ;  /* 0x0002e40001197983 */ /* 0x000f240000300800 */
[----:B------:R-:W4:Y:S02]  /*4f380*/  LDL.LU R26, [R1+0x2e8] ;  /* 0x0002e800011a7983 */ /* 0x000f240000300800 */
[----:B------:R-:W4:Y:S01]  /*4f390*/  LDL.LU R27, [R1+0x2ec] ;  /* 0x0002ec00011b7983 */ /* 0x000f220000300800 */
[C---:B--2---:R-:W-:Y:S01]  /*4f3a0*/  HMMA.16816.F32.BF16 R4, R20.reuse, R6, R8 ;  /* 0x000000061404723c */ /* 0x044fe20000041808 */
[----:B------:R-:W2:Y:S11]  /*4f3b0*/  LDL.LU.64 R10, [R1+0x65c8] ;  /* 0x0065c800010a7983 */ /* 0x000eb60000300a00 */
[----:B------:R-:W-:Y:S11]  /*4f3c0*/  @!UPT UIADD3 URZ, URZ, URZ, URZ ;  /* 0x0000003f3f3ff290 */ /* 0x000ff6000fffe03f */
        /* <DEDUP_REMOVED lines=12> */
[----:B------:R-:W3:Y:S02]  /*4f490*/  LDL.LU.64 R10, [R1+0x65a8] ;  /* 0x0065a800010a7983 */ /* 0x000ee40000300a00 */
[C---:B---3--:R-:W-:Y:S11]  /*4f4a0*/  HMMA.16816.F32.BF16 R16, R20.reuse, R10, R16 ;  /* 0x0000000a1410723c */ /* 0x048ff60000041810 */
[----:B------:R-:W-:Y:S11]  /*4f4b0*/  @!UPT UIADD3 URZ, URZ, URZ, URZ ;  /* 0x0000003f3f3ff290 */ /* 0x000ff6000fffe03f */
[----:B------:R-:W-:Y:S01]  /*4f4c0*/  @!UPT UIADD3 URZ, URZ, URZ, URZ ;  /* 0x0000003f3f3ff290 */ /* 0x000fe2000fffe03f */
[----:B------:R0:W-:Y:S01]  /*4f4d0*/  STL.64 [R1+0x300], R16 ;  /* 0x0003001001007387 */ /* 0x0001e20000100a00 */
[----:B------:R-:W-:Y:S02]  /*4f4e0*/  STL.64 [R1+0x308], R18 ;  /* 0x0003081201007387 */ /* 0x000fe40000100a00 */
[----:B0-----:R-:W-:Y:S02]  /*4f4f0*/  IMAD.MOV.U32 R17, RZ, RZ, R10 ;  /* 0x000000ffff117224 */ /* 0x001fe400078e000a */
[----:B------:R-:W-:Y:S02]  /*4f500*/  IMAD.MOV.U32 R16, RZ, RZ, R11 ;  /* 0x000000ffff107224 */ /* 0x000fe400078e000b */
[----:B------:R-:W3:Y:S01]  /*4f510*/  LDL.LU.64 R10, [R1+0x65a0] ;  /* 0x0065a000010a7983 */ /* 0x000ee20000300a00 */
[----:B------:R-:W3:Y:S02]  /*4f520*/  LDL.LU.64 R8, [R1+0x6598] ;  /* 0x0065980001087983 */ /* 0x000ee40000300a00 */
[C---:B---3--:R-:W-:Y:S11]  /*4f530*/  HMMA.16816.F32.BF16 R8, R20.reuse, R14, R8 ;  /* 0x0000000e1408723c */ /* 0x048ff60000041808 */
[----:B------:R-:W-:Y:S11]  /*4f540*/  @!UPT UIADD3 URZ, URZ, URZ, URZ ;  /* 0x0000003f3f3ff290 */ /* 0x000ff6000fffe03f */
[----:B------:R-:W-:Y:S01]  /*4f550*/  @!UPT UIADD3 URZ, URZ, URZ, URZ ;  /* 0x0000003f3f3ff290 */ /* 0x000fe2000fffe03f */
[----:B------:R-:W-:Y:S01]  /*4f560*/  STL.64 [R1+0x2f0], R8 ;  /* 0x0002f00801007387 */ /* 0x000fe20000100a00 */
[----:B------:R0:W-:Y:S03]  /*4f570*/  STL.64 [R1+0x2f8], R10 ;  /* 0x0002f80a01007387 */ /* 0x0001e60000100a00 */
[----:B0-----:R-:W4:Y:S01]  /*4f580*/  LDL.LU.64 R10, [R1+0x6590] ;  /* 0x00659000010a7983 */ /* 0x001f220000300a00 */
[----:B------:R-:W-:Y:S01]  /*4f590*/  STL.64 [R1+0x6430], R14 ;  /* 0x0064300e01007387 */ /* 0x000fe20000100a00 */
[C---:B----4-:R-:W-:Y:S11]  /*4f5a0*/  HMMA.16816.F32.BF16 R24, R20.reuse, R10, R24 ;  /* 0x0000000a1418723c */ /* 0x050ff60000041818 */
[----:B------:R-:W-:Y:S11]  /*4f5b0*/  @!UPT UIADD3 URZ, URZ, URZ, URZ ;  /* 0x0000003f3f3ff290 */ /* 0x000ff6000fffe03f */
[----:B------:R-:W-:Y:S01]  /*4f5c0*/  @!UPT UIADD3 URZ, URZ, URZ, URZ ;  /* 0x0000003f3f3ff290 */ /* 0x000fe2000fffe03f */
[----:B------:R0:W-:Y:S01]  /*4f5d0*/  STL.64 [R1+0x2e0], R24 ;  /* 0x0002e01801007387 */ /* 0x0001e20000100a00 */
[----:B------:R-:W-:Y:S03]  /*4f5e0*/  STL.64 [R1+0x2e8], R26 ;  /* 0x0002e81a01007387 */ /* 0x000fe60000100a00 */
[----:B0-----:R-:W3:Y:S01]  /*4f5f0*/  LDL.LU.64 R24, [R1+0x6588] ;  /* 0x0065880001187983 */ /* 0x001ee20000300a00 */
[----:B------:R0:W-:Y:S02]  /*4f600*/  STL.64 [R1+0x6428], R10 ;  /* 0x0064280a01007387 */ /* 0x0001e40000100a00 */
[----:B------:R-:W4:Y:S02]  /*4f610*/  LDL.LU R8, [R1+0x2d0] ;  /* 0x0002d00001087983 */ /* 0x000f240000300800 */
[----:B------:R-:W4:Y:S01]  /*4f620*/  LDL.LU R9, [R1+0x2d4] ;  /* 0x0002d40001097983 */ /* 0x000f220000300800 */
[----:B0-----:R-:W4:Y:S01]  /*4f630*/  LDL.LU R10, [R1+0x2d8] ;  /* 0x0002d800010a7983 */ /* 0x001f220000300800 */
[----:B------:R-:W4:Y:S02]  /*4f640*/  LDL.LU R11, [R1+0x2dc] ;  /* 0x0002dc00010b7983 */ /* 0x000f240000300800 */
[----:B--2---:R-:W-:Y:S01]  /*4f650*/  STL.64 [R1+0x6488], R6 ;  /* 0x0064880601007387 */ /* 0x004fe20000100a00 */
[----:B----4-:R-:W-:Y:S11]  /*4f660*/  HMMA.16816.F32.BF16 R8, R20, R6, R8 ;  /* 0x000000061408723c */ /* 0x010ff60000041808 */
[----:B------:R-:W-:Y:S11]  /*4f670*/  @!UPT UIADD3 URZ, URZ, URZ, URZ ;  /* 0x0000003f3f3ff290 */ /* 0x000ff6000fffe03f */
[----:B------:R-:W-:Y:S01]  /*4f680*/  @!UPT UIADD3 URZ, URZ, URZ, URZ ;  /* 0x0000003f3f3ff290 */ /* 0x000fe2000fffe03f */
[----:B------:R0:W-:Y:S01]  /*4f690*/  STL.64 [R1+0x2d0], R8 ;  /* 0x0002d00801007387 */ /* 0x0001e20000100a00 */
[----:B------:R1:W-:Y:S03]  /*4f6a0*/  STL.64 [R1+0x2d8], R10 ;  /* 0x0002d80a01007387 */ /* 0x0003e60000100a00 */
[----:B0-----:R-:W2:Y:S01]  /*4f6b0*/  LDL.LU R8, [R1+0x810] ;  /* 0x0008100001087983 */ /* 0x001ea20000300800 */
[----:B------:R-:W2:Y:S02]  /*4f6c0*/  LDL.LU R9, [R1+0x814] ;  /* 0x0008140001097983 */ /* 0x000ea40000300800 */
[----:B-1----:R-:W4:Y:S02]  /*4f6d0*/  LDL.LU R10, [R1+0x818] ;  /* 0x00081800010a7983 */ /* 0x002f240000300800 */
[----:B------:R-:W4:Y:S02]  /*4f6e0*/  LDL.LU R11, [R1+0x81c] ;  /* 0x00081c00010b7983 */ /* 0x000f240000300800 */
[----:B------:R-:W-:-:S02]  /*4f6f0*/  IMAD.MOV.U32 R14, RZ, RZ, R17 ;  /* 0x000000ffff0e7224 */ /* 0x000fc400078e0011 */
[----:B------:R-:W-:Y:S01]  /*4f700*/  IMAD.MOV.U32 R15, RZ, RZ, R16 ;  /* 0x000000ffff0f7224 */ /* 0x000fe200078e0010 */
[----:B----4-:R-:W-:Y:S01]  /*4f710*/  STL.64 [R1+0x6440], R10 ;  /* 0x0064400a01007387 */ /* 0x010fe20000100a00 */
[----:B--2---:R-:W-:Y:S03]  /*4f720*/  STL.64 [R1+0x6438], R8 ;  /* 0x0064380801007387 */ /* 0x004fe60000100a00 */
[----:B------:R0:W-:Y:S02]  /*4f730*/  STL.64 [R1+0x6448], R14 ;  /* 0x0064480e01007387 */ /* 0x0001e40000100a00 */
[----:B0-----:R-:W-:Y:S02]  /*4f740*/  IMAD.MOV.U32 R14, RZ, RZ, R5 ;  /* 0x000000ffff0e7224 */ /* 0x001fe400078e0005 */
[----:B------:R-:W-:-:S05]  /*4f750*/  IMAD.MOV.U32 R15, RZ, RZ, R4 ;  /* 0x000000ffff0f7224 */ /* 0x000fca00078e0004 */
[----:B------:R-:W-:Y:S01]  /*4f760*/  STL.64 [R1+0x6460], R14 ;  /* 0x0064600e01007387 */ /* 0x000fe20000100a00 */
[----:B------:R-:W2:Y:S02]  /*4f770*/  LDL.LU R8, [R1+0x820] ;  /* 0x0008200001087983 */ /* 0x000ea40000300800 */
[----:B------:R-:W2:Y:S02]  /*4f780*/  LDL.LU R9, [R1+0x824] ;  /* 0x0008240001097983 */ /* 0x000ea40000300800 */
[----:B------:R-:W4:Y:S01]  /*4f790*/  LDL.LU R10, [R1+0x828] ;  /* 0x00082800010a7983 */ /* 0x000f220000300800 */
[----:B------:R-:W4:Y:S01]  /*4f7a0*/  LDL.LU R11, [R1+0x82c] ;  /* 0x00082c00010b7983 */ /* 0x000f220000300800 */
[----:B------:R-:W2:Y:S02]  /*4f7b0*/  LDL.LU R4, [R1+0x2c0] ;  /* 0x0002c00001047983 */ /* 0x000ea40000300800 */
[----:B------:R-:W2:Y:S02]  /*4f7c0*/  LDL.LU R5, [R1+0x2c4] ;  /* 0x0002c40001057983 */ /* 0x000ea40000300800 */
[----:B------:R-:W2:Y:S01]  /*4f7d0*/  LDL.LU R6, [R1+0x2c8] ;  /* 0x0002c80001067983 */ /* 0x000ea20000300800 */
[----:B------:R-:W2:Y:S01]  /*4f7e0*/  LDL.LU R7, [R1+0x2cc] ;  /* 0x0002cc0001077983 */ /* 0x000ea20000300800 */
        /* <DEDUP_REMOVED lines=11> */
[----:B---3--:R-:W-:-:S02]  /*4f8a0*/  IMAD.MOV.U32 R26, RZ, RZ, R24 ;  /* 0x000000ffff1a7224 */ /* 0x008fc400078e0018 */
[----:B------:R-:W-:Y:S01]  /*4f8b0*/  IMAD.MOV.U32 R27, RZ, RZ, R3 ;  /* 0x000000ffff1b7224 */ /* 0x000fe200078e0003 */
[----:B--2---:R-:W-:Y:S01]  /*4f8c0*/  STL.64 [R1+0x64b8], R6 ;  /* 0x0064b80601007387 */ /* 0x004fe20000100a00 */
[----:B------:R0:W-:Y:S02]  /*4f8d0*/  STL.64 [R1+0x64b0], R4 ;  /* 0x0064b00401007387 */ /* 0x0001e40000100a00 */
[----:B------:R-:W2:Y:S02]  /*4f8e0*/  LDL.LU R24, [R1+0x657c] ;  /* 0x00657c0001187983 */ /* 0x000ea40000300800 */
[----:B------:R-:W3:Y:S01]  /*4f8f0*/  LDL.LU R3, [R1+0x6578] ;  /* 0x0065780001037983 */ /* 0x000ee20000300800 */
        /* <DEDUP_REMOVED lines=8> */
[----:B------:R-:W-:Y:S02]  /*4f980*/  STL.64 [R1+0x64c8], R4 ;  /* 0x0064c80401007387 */ /* 0x000fe40000100a00 */
[----:B------:R-:W2:Y:S02]  /*4f990*/  LDL.LU R12, [R1+0x6574] ;  /* 0x00657400010c7983 */ /* 0x000ea40000300800 */
[----:B------:R-:W2:Y:S01]  /*4f9a0*/  LDL.LU R0, [R1+0x6570] ;  /* 0x0065700001007983 */ /* 0x000ea20000300800 */
[----:B------:R0:W-:Y:S02]  /*4f9b0*/  STL.64 [R1+0x64d8], R26 ;  /* 0x0064d81a01007387 */ /* 0x0001e40000100a00 */
[----:B0-----:R-:W-:Y:S02]  /*4f9c0*/  IMAD.MOV.U32 R26, RZ, RZ, R2 ;  /* 0x000000ffff1a7224 */ /* 0x001fe400078e0002 */
[----:B------:R-:W-:Y:S01]  /*4f9d0*/  IMAD.MOV.U32 R27, RZ, RZ, R28 ;  /* 0x000000ffff1b7224 */ /* 0x000fe200078e001c */
[----:B------:R-:W2:Y:S01]  /*4f9e0*/  LDL.LU R2, [R1+0x656c] ;  /* 0x00656c0001027983 */ /* 0x000ea20000300800 */
[----:B------:R-:W2:Y:S03]  /*4f9f0*/  LDL.LU R28, [R1+0x6568] ;  /* 0x00656800011c7983 */ /* 0x000ea60000300800 */
[----:B------:R0:W-:Y:S01]  /*4fa00*/  STL.64 [R1+0x64f0], R26 ;  /* 0x0064f01a01007387 */ /* 0x0001e20000100a00 */
[----:B------:R-:W3:Y:S02]  /*4fa10*/  LDL.LU R4, [R1+0x990] ;  /* 0x0009900001047983 */ /* 0x000ee40000300800 */
[----:B------:R-:W3:Y:S02]  /*4fa20*/  LDL.LU R5, [R1+0x994] ;  /* 0x0009940001057983 */ /* 0x000ee40000300800 */
[----:B------:R-:W3:Y:S01]  /*4fa30*/  LDL.LU R6, [R1+0x998] ;  /* 0x0009980001067983 */ /* 0x000ee20000300800 */
[----:B------:R-:W3:Y:S04]  /*4fa40*/  LDL.LU R7, [R1+0x99c] ;  /* 0x00099c0001077983 */ /* 0x000ee80000300800 */
[----:B0-----:R-:W3:Y:S04]  /*4fa50*/  LDL.64 R26, [R1+0x128] ;  /* 0x00012800011a7983 */ /* 0x001ee80000100a00 */
[----:B--2---:R-:W0:Y:S04]  /*4fa60*/  LDSM.16.MT88.4 R16, [R28+0x2080] ;  /* 0x002080001c10783b */ /* 0x004e280000004200 */
[----:B---3--:R-:W-:Y:S01]  /*4fa70*/  STL.64 [R1+0x6508], R26 ;  /* 0x0065081a01007387 */ /* 0x008fe20000100a00 */
[----:B------:R-:W-:Y:S02]  /*4fa80*/  STL.64 [R1+0x64e8], R6 ;  /* 0x0064e80601007387 */ /* 0x000fe40000100a00 */
[----:B------:R1:W-:Y:S02]  /*4fa90*/  STL.64 [R1+0x64e0], R4 ;  /* 0x0064e00401007387 */ /* 0x0003e40000100a00 */
[----:B-1----:R-:W2:Y:S01]  /*4faa0*/  LDL.LU R4, [R1+0x9a0] ;  /* 0x0009a00001047983 */ /* 0x002ea20000300800 */
[----:B------:R-:W2:Y:S02]  /*4fab0*/  LDL.LU R5, [R1+0x9a4] ;  /* 0x0009a40001057983 */ /* 0x000ea40000300800 */
[----:B------:R-:W3:Y:S02]  /*4fac0*/  LDL.LU R6, [R1+0x9a8] ;  /* 0x0009a80001067983 */ /* 0x000ee40000300800 */
[----:B------:R-:W3:Y:S02]  /*4fad0*/  LDL.LU R7, [R1+0x9ac] ;  /* 0x0009ac0001077983 */ /* 0x000ee40000300800 */
[----:B------:R-:W-:-:S02]  /*4fae0*/  IMAD.MOV.U32 R26, RZ, RZ, R29 ;  /* 0x000000ffff1a7224 */ /* 0x000fc400078e001d */
[----:B------:R-:W-:-:S05]  /*4faf0*/  IMAD.MOV.U32 R27, RZ, RZ, R25 ;  /* 0x000000ffff1b7224 */ /* 0x000fca00078e0019 */
[----:B------:R-:W-:Y:S04]  /*4fb00*/  STL.64 [R1+0x6520], R26 ;  /* 0x0065201a01007387 */ /* 0x000fe80000100a00 */
[----:B---3--:R-:W-:Y:S01]  /*4fb10*/  STL.64 [R1+0x6500], R6 ;  /* 0x0065000601007387 */ /* 0x008fe20000100a00 */
[----:B--2---:R1:W-:Y:S03]  /*4fb20*/  STL.64 [R1+0x64f8], R4 ;  /* 0x0064f80401007387 */ /* 0x0043e60000100a00 */
[----:B-1----:R-:W2:Y:S01]  /*4fb30*/  LDL.LU R4, [R1+0x9b0] ;  /* 0x0009b00001047983 */ /* 0x002ea20000300800 */
[----:B------:R-:W2:Y:S02]  /*4fb40*/  LDL.LU R5, [R1+0x9b4] ;  /* 0x0009b40001057983 */ /* 0x000ea40000300800 */
[----:B------:R-:W3:Y:S02]  /*4fb50*/  LDL.LU R6, [R1+0x9b8] ;  /* 0x0009b80001067983 */ /* 0x000ee40000300800 */
[----:B------:R-:W3:Y:S02]  /*4fb60*/  LDL.LU R7, [R1+0x9bc] ;  /* 0x0009bc0001077983 */ /* 0x000ee40000300800 */
[----:B------:R-:W-:-:S02]  /*4fb70*/  IMAD.MOV.U32 R26, RZ, RZ, R24 ;  /* 0x000000ffff1a7224 */ /* 0x000fc400078e0018 */
[----:B------:R-:W-:-:S05]  /*4fb80*/  IMAD.MOV.U32 R27, RZ, RZ, R13 ;  /* 0x000000ffff1b7224 */ /* 0x000fca00078e000d */
[----:B------:R1:W-:Y:S02]  /*4fb90*/  STL.64 [R1+0x6538], R26 ;  /* 0x0065381a01007387 */ /* 0x0003e40000100a00 */
[----:B-1----:R-:W-:Y:S02]  /*4fba0*/  IMAD.MOV.U32 R26, RZ, RZ, R12 ;  /* 0x000000ffff1a7224 */ /* 0x002fe400078e000c */
        /* <DEDUP_REMOVED lines=20> */
[----:B------:R-:W-:-:S02]  /*4fcf0*/  IMAD.MOV.U32 R26, RZ, RZ, R2 ;  /* 0x000000ffff1a7224 */ /* 0x000fc400078e0002 */
[----:B------:R-:W-:Y:S01]  /*4fd00*/  IMAD.MOV.U32 R27, RZ, RZ, R0 ;  /* 0x000000ffff1b7224 */ /* 0x000fe200078e0000 */
[----:B---3--:R-:W-:Y:S01]  /*4fd10*/  STL.64 [R1+0x6560], R6 ;  /* 0x0065600601007387 */ /* 0x008fe20000100a00 */
[----:B--2---:R1:W-:Y:S03]  /*4fd20*/  STL.64 [R1+0x6558], R4 ;  /* 0x0065580401007387 */ /* 0x0043e60000100a00 */
[----:B-1----:R-:W2:Y:S01]  /*4fd30*/  LDL.LU R4, [R1+0x9f0] ;  /* 0x0009f00001047983 */ /* 0x002ea20000300800 */
[----:B------:R-:W2:Y:S02]  /*4fd40*/  LDL.LU R5, [R1+0x9f4] ;  /* 0x0009f40001057983 */ /* 0x000ea40000300800 */
[----:B------:R-:W2:Y:S02]  /*4fd50*/  LDL.LU R6, [R1+0x9f8] ;  /* 0x0009f80001067983 */ /* 0x000ea40000300800 */
[----:B------:R-:W2:Y:S01]  /*4fd60*/  LDL.LU R7, [R1+0x9fc] ;  /* 0x0009fc0001077983 */ /* 0x000ea20000300800 */
[----:B------:R-:W3:Y:S01]  /*4fd70*/  LDL.64 R14, [R1+0x28] ;  /* 0x00002800010e7983 */ /* 0x000ee20000100a00 */
[----:B----4-:R-:W-:Y:S02]  /*4fd80*/  STL.64 [R1+0x6458], R10 ;  /* 0x0064580a01007387 */ /* 0x010fe40000100a00 */
[----:B------:R1:W-:Y:S02]  /*4fd90*/  STL.64 [R1+0x6450], R8 ;  /* 0x0064500801007387 */ /* 0x0003e40000100a00 */
[----:B-1----:R-:W4:Y:S01]  /*4fda0*/  LDL.LU R8, [R1+0x840] ;  /* 0x0008400001087983 */ /* 0x002f220000300800 */
[----:B------:R-:W4:Y:S02]  /*4fdb0*/  LDL.LU R9, [R1+0x844] ;  /* 0x0008440001097983 */ /* 0x000f240000300800 */
[----:B------:R-:W3:Y:S02]  /*4fdc0*/  LDL.LU R10, [R1+0x848] ;  /* 0x00084800010a7983 */ /* 0x000ee40000300800 */
[----:B------:R-:W3:Y:S01]  /*4fdd0*/  LDL.LU R11, [R1+0x84c] ;  /* 0x00084c00010b7983 */ /* 0x000ee20000300800 */
[C---:B--2---:R-:W-:Y:S01]  /*4fde0*/  HMMA.16816.F32.BF16 R24, R20.reuse, R26, R4 ;  /* 0x0000001a1418723c */ /* 0x044fe20000041804 */
[----:B---3--:R-:W-:Y:S01]  /*4fdf0*/  STL.64 [R1+0x6470], R10 ;  /* 0x0064700a01007387 */ /* 0x008fe20000100a00 */
[----:B----4-:R1:W-:Y:S03]  /*4fe00*/  STL.64 [R1+0x6468], R8 ;  /* 0x0064680801007387 */ /* 0x0103e60000100a00 */
[----:B-1----:R-:W2:Y:S01]  /*4fe10*/  LDL.LU R8, [R1+0x850] ;  /* 0x0008500001087983 */ /* 0x002ea20000300800 */
[----:B------:R-:W2:Y:S02]  /*4fe20*/  LDL.LU R9, [R1+0x854] ;  /* 0x0008540001097983 */ /* 0x000ea40000300800 */
[----:B------:R-:W2:Y:S02]  /*4fe30*/  LDL.LU R10, [R1+0x858] ;  /* 0x00085800010a7983 */ /* 0x000ea40000300800 */
[----:B------:R-:W2:Y:S01]  /*4fe40*/  LDL.LU R11, [R1+0x85c] ;  /* 0x00085c00010b7983 */ /* 0x000ea20000300800 */
[----:B0-----:R0:W-:Y:S01]  /*4fe50*/  STL [R1+0x6370], R16 ;  /* 0x0063701001007387 */ /* 0x0011e20000100800 */
[----:B------:R1:W-:Y:S02]  /*4fe60*/  STL [R1+0x636c], R17 ;  /* 0x00636c1101007387 */ /* 0x0003e40000100800 */
[----:B------:R3:W-:Y:S02]  /*4fe70*/  STL [R1+0x6368], R18 ;  /* 0x0063681201007387 */ /* 0x0007e40000100800 */
[----:B------:R4:W-:Y:S01]  /*4fe80*/  STL [R1+0x6364], R19 ;  /* 0x0063641301007387 */ /* 0x0009e20000100800 */
[----:B0-----:R-:W2:Y:S01]  /*4fe90*/  LDL.LU R16, [R1+0x7f0] ;  /* 0x0007f00001107983 */ /* 0x001ea20000300800 */
[----:B-1----:R-:W2:Y:S02]  /*4fea0*/  LDL.LU R17, [R1+0x7f4] ;  /* 0x0007f40001117983 */ /* 0x002ea40000300800 */
[----:B---3--:R-:W3:Y:S02]  /*4feb0*/  LDL.LU R18, [R1+0x7f8] ;  /* 0x0007f80001127983 */ /* 0x008ee40000300800 */
[----:B----4-:R-:W3:Y:S01]  /*4fec0*/  LDL.LU R19, [R1+0x7fc] ;  /* 0x0007fc0001137983 */ /* 0x010ee20000300800 */
[----:B------:R-:W4:Y:S01]  /*4fed0*/  LDL.LU.64 R6, [R1+0x6560] ;  /* 0x0065600001067983 */ /* 0x000f220000300a00 */
[----:B------:R-:W4:Y:S02]  /*4fee0*/  LDL.LU.64 R4, [R1+0x6558] ;  /* 0x0065580001047983 */ /* 0x000f240000300a00 */
[----:B------:R-:W-:Y:S02]  /*4fef0*/  STL.64 [R1+0xb60], R24 ;  /* 0x000b601801007387 */ /* 0x000fe40000100a00 */
[----:B------:R0:W-:Y:S02]  /*4ff00*/  STL.64 [R1+0xb68], R26 ;  /* 0x000b681a01007387 */ /* 0x0001e40000100a00 */
[----:B0-----:R-:W4:Y:S02]  /*4ff10*/  LDL.LU.64 R26, [R1+0x6550] ;  /* 0x00655000011a7983 */ /* 0x001f240000300a00 */
[C---:B----4-:R-:W-:Y:S02]  /*4ff20*/  HMMA.16816.F32.BF16 R24, R20.reuse, R26, R4 ;  /* 0x0000001a1418723c */ /* 0x050fe40000041804 */
[----:B------:R-:W4:Y:S01]  /*4ff30*/  LDL.LU.64 R6, [R1+0x6548] ;  /* 0x0065480001067983 */ /* 0x000f220000300a00 */
[----:B------:R-:W4:Y:S11]  /*4ff40*/  LDL.LU.64 R4, [R1+0x6540] ;  /* 0x0065400001047983 */ /* 0x000f360000300a00 */
[----:B------:R-:W-:Y:S09]  /*4ff50*/  @!UPT UIADD3 URZ, URZ, URZ, URZ ;  /* 0x0000003f3f3ff290 */ /* 0x000ff2000fffe03f */
[----:B------:R-:W-:Y:S01]  /*4ff60*/  STL.64 [R1+0xb50], R24 ;  /* 0x000b501801007387 */ /* 0x000fe20000100a00 */
[----:B------:R0:W-:Y:S03]  /*4ff70*/  STL.64 [R1+0xb58], R26 ;  /* 0x000b581a01007387 */ /* 0x0001e60000100a00 */
        /* <DEDUP_REMOVED lines=52> */
[----:B----4-:R-:W-:Y:S02]  /*502c0*/  HMMA.16816.F32.BF16 R20, R20, R26, R4 ;  /* 0x0000001a1414723c */ /* 0x010fe40000041804 */
[----:B------:R-:W3:Y:S01]  /*502d0*/  LDL.LU.64 R6, [R1+0x6488] ;  /* 0x0064880001067983 */ /* 0x000ee20000300a00 */
[----:B------:R-:W-:-:S04]  /*502e0*/  IMAD.MOV.U32 R3, RZ, RZ, R27 ;  /* 0x000000ffff037224 */ /* 0x000fc800078e001b */
[----:B------:R-:W-:Y:S11]  /*502f0*/  IMAD.MOV.U32 R5, RZ, RZ, R26 ;  /* 0x000000ffff057224 */ /* 0x000ff600078e001a */
[----:B------:R-:W-:Y:S05]  /*50300*/  @!UPT UIADD3 URZ, URZ, URZ, URZ ;  /* 0x0000003f3f3ff290 */ /* 0x000fea000fffe03f */
[----:B------:R0:W-:Y:S01]  /*50310*/  STL.64 [R1+0x2c0], R20 ;  /* 0x0002c01401007387 */ /* 0x0001e20000100a00 */
[----:B------:R1:W-:Y:S02]  /*50320*/  STL.64 [R1+0x2c8], R22 ;  /* 0x0002c81601007387 */ /* 0x0003e40000100a00 */
[----:B------:R-:W2:Y:S02]  /*50330*/  LDL.LU.64 R26, [R1+0x6480] ;  /* 0x00648000011a7983 */ /* 0x000ea40000300a00 */
[----:B------:R-:W2:Y:S02]  /*50340*/  LDL.LU.64 R24, [R1+0x6478] ;  /* 0x0064780001187983 */ /* 0x000ea40000300a00 */
[----:B------:R-:W-:Y:S01]  /*50350*/  IMAD.MOV.U32 R4, RZ, RZ, R15 ;  /* 0x000000ffff047224 */ /* 0x000fe200078e000f */
[----:B0-----:R-:W4:Y:S01]  /*50360*/  LDL.LU R20, [R1+0x800] ;  /* 0x0008000001147983 */ /* 0x001f220000300800 */
[----:B------:R-:W4:Y:S02]  /*50370*/  LDL.LU R21, [R1+0x804] ;  /* 0x0008040001157983 */ /* 0x000f240000300800 */
[----:B-1----:R-:W4:Y:S02]  /*50380*/  LDL.LU R22, [R1+0x808] ;  /* 0x0008080001167983 */ /* 0x002f240000300800 */
[----:B------:R-:W4:Y:S01]  /*50390*/  LDL.LU R23, [R1+0x80c] ;  /* 0x00080c0001177983 */ /* 0x000f220000300800 */
[C---:B--2---:R-:W-:Y:S11]  /*503a0*/  HMMA.16816.F32.BF16 R8, R24.reuse, R14, R8 ;  /* 0x0000000e1808723c */ /* 0x044ff60000041808 */
[----:B------:R-:W-:Y:S11]  /*503b0*/  @!UPT UIADD3 URZ, URZ, URZ, URZ ;  /* 0x0000003f3f3ff290 */ /* 0x000ff6000fffe03f */
[----:B------:R-:W-:Y:S01]  /*503c0*/  @!UPT UIADD3 URZ, URZ, URZ, URZ ;  /* 0x0000003f3f3ff290 */ /* 0x000fe2000fffe03f */
        /* <DEDUP_REMOVED lines=9> */
[----:B------:R-:W-:Y:S01]  /*50460*/  STL.64 [R1+0x9a0], R12 ;  /* 0x0009a00c01007387 */ /* 0x000fe20000100a00 */
        /* <DEDUP_REMOVED lines=8> */
[----:B0-----:R-:W2:Y:S02]  /*504f0*/  LDL.LU.64 R14, [R1+0x6430] ;  /* 0x00643000010e7983 */ /* 0x001ea40000300a00 */
[C---:B--2---:R-:W-:Y:S11]  /*50500*/  HMMA.16816.F32.BF16 R8, R24.reuse, R14, R8 ;  /* 0x0000000e1808723c */ /* 0x044ff60000041808 */
[----:B------:R-:W-:Y:S11]  /*50510*/  @!UPT UIADD3 URZ, URZ, URZ, URZ ;  /* 0x0000003f3f3ff290 */ /* 0x000ff6000fffe03f */
[----:B------:R-:W-:Y:S01]  /*50520*/  @!UPT UIADD3 URZ, URZ, URZ, URZ ;  /* 0x0000003f3f3ff290 */ /* 0x000fe2000fffe03f */
[----:B------:R-:W-:Y:S01]  /*50530*/  STL.64 [R1+0x980], R8 ;  /* 0x0009800801007387 */ /* 0x000fe20000100a00 */
[----:B------:R0:W-:Y:S03]  /*50540*/  STL.64 [R1+0x988], R10 ;  /* 0x0009880a01007387 */ /* 0x0001e60000100a00 */
[----:B0-----:R-:W4:Y:S01]  /*50550*/  LDL.LU.64 R10, [R1+0x6428] ;  /* 0x00642800010a7983 */ /* 0x001f220000300a00 */
[----:B------:R4:W-:Y:S02]  /*50560*/  STL.64 [R1+0x6400], R14 ;  /* 0x0064000e01007387 */ /* 0x0009e40000100a00 */
[C---:B----4-:R-:W-:Y:S01]  /*50570*/  HMMA.16816.F32.BF16 R12, R24.reuse, R10, R20 ;  /* 0x0000000a180c723c */ /* 0x050fe20000041814 */
[----:B------:R-:W0:Y:S04]  /*50580*/  LDSM.16.MT88.4 R20, [R28+0x2100] ;  /* 0x002100001c14783b */ /* 0x000e280000004200 */
[----:B------:R3:W-:Y:S03]  /*50590*/  STL.64 [R1+0x63b0], R10 ;  /* 0x0063b00a01007387 */ /* 0x0007e60000100a00 */
[----:B---3--:R-:W-:Y:S11]  /*505a0*/  HMMA.16816.F32.BF16 R8, R24, R6, R16 ;  /* 0x000000061808723c */ /* 0x008ff60000041810 */
[----:B------:R-:W-:Y:S04]  /*505b0*/  @!UPT UIADD3 URZ, URZ, URZ, URZ ;  /* 0x0000003f3f3ff290 */ /* 0x000fe8000fffe03f */
[----:B------:R-:W-:Y:S01]  /*505c0*/  STL.64 [R1+0x970], R12 ;  /* 0x0009700c01007387 */ /* 0x000fe20000100a00 */
[----:B------:R-:W-:Y:S02]  /*505d0*/  STL.64 [R1+0x978], R14 ;  /* 0x0009780e01007387 */ /* 0x000fe40000100a00 */
[----:B------:R-:W-:Y:S02]  /*505e0*/  STL.64 [R1+0x63a8], R6 ;  /* 0x0063a80601007387 */ /* 0x000fe40000100a00 */
[----:B------:R-:W-:Y:S03]  /*505f0*/  STL [R1+0x63a0], R4 ;  /* 0x0063a00401007387 */ /* 0x000fe60000100800 */
[----:B------:R1:W-:Y:S01]  /*50600*/  STL.64 [R1+0x850], R8 ;  /* 0x0008500801007387 */ /* 0x0003e20000100a00 */
[----:B------:R2:W-:Y:S02]  /*50610*/  STL.64 [R1+0x858], R10 ;  /* 0x0008580a01007387 */ /* 0x0005e40000100a00 */
[----:B------:R-:W-:Y:S01]  /*50620*/  STL [R1+0x6360], R28 ;  /* 0x0063601c01007387 */ /* 0x000fe20000100800 */
[----:B0-----:R-:W-:Y:S01]  /*50630*/  STL.64 [R1+0x6248], R22 ;  /* 0x0062481601007387 */ /* 0x001fe20000100a00 */
[----:B------:R-:W-:Y:S03]  /*50640*/  STL.64 [R1+0x6240], R20 ;  /* 0x0062401401007387 */ /* 0x000fe60000100a00 */
[----:B-1----:R-:W3:Y:S01]  /*50650*/  LDL.LU R8, [R1+0xf80] ;  /* 0x000f800001087983 */ /* 0x002ee20000300800 */
[----:B------:R-:W3:Y:S02]  /*50660*/  LDL.LU R9, [R1+0xf84] ;  /* 0x000f840001097983 */ /* 0x000ee40000300800 */
[----:B--2---:R-:W2:Y:S02]  /*50670*/  LDL.LU R10, [R1+0xf88] ;  /* 0x000f8800010a7983 */ /* 0x004ea40000300800 */
[----:B------:R-:W2:Y:S02]  /*50680*/  LDL.LU R11, [R1+0xf8c] ;  /* 0x000f8c00010b7983 */ /* 0x000ea40000300800 */
[----:B--2---:R0:W-:Y:S01]  /*50690*/  STL.64 [R1+0x63c0], R10 ;  /* 0x0063c00a01007387 */ /* 0x0041e20000100a00 */
[----:B---3--:R-:W-:Y:S03]  /*506a0*/  STL.64 [R1+0x63b8], R8 ;  /* 0x0063b80801007387 */ /* 0x008fe60000100a00 */
[----:B0-----:R-:W2:Y:S04]  /*506b0*/  LDL.64 R10, [R1+0x118] ;  /* 0x00011800010a7983 */ /* 0x001ea80000100a00 */
[----:B--2---:R0:W-:Y:S01]  /*506c0*/  STL.64 [R1+0x63d0], R10 ;  /* 0x0063d00a01007387 */ /* 0x0041e20000100a00 */
[----:B------:R-:W2:Y:S02]  /*506d0*/  LDL.64 R14, [R1+0x148] ;  /* 0x00014800010e7983 */ /* 0x000ea40000100a00 */
[----:B0-----:R-:W-:-:S02]  /*506e0*/  IMAD.MOV.U32 R10, RZ, RZ, R2 ;  /* 0x000000ffff0a7224 */ /* 0x001fc400078e0002 */
[----:B------:R-:W-:Y:S01]  /*506f0*/  IMAD.MOV.U32 R11, RZ, RZ, R0 ;  /* 0x000000ffff0b7224 */ /* 0x000fe200078e0000 */
[----:B--2---:R-:W-:Y:S04]  /*50700*/  STL.64 [R1+0x6410], R14 ;  /* 0x0064100e01007387 */ /* 0x004fe80000100a00 */
[----:B------:R-:W-:Y:S02]  /*50710*/  STL.64 [R1+0x63e8], R10 ;  /* 0x0063e80a01007387 */ /* 0x000fe40000100a00 */
[----:B------:R-:W2:Y:S02]  /*50720*/  LDL.64 R6, [R1+0x108] ;  /* 0x0001080001067983 */ /* 0x000ea40000100a00 */
[----:B------:R-:W-:Y:S01]  /*50730*/  IMAD.MOV.U32 R22, RZ, RZ, R5 ;  /* 0x000000ffff167224 */ /* 0x000fe200078e0005 */
[----:B--2---:R0:W-:Y:S01]  /*50740*/  STL.64 [R1+0x63c8], R6 ;  /* 0x0063c80601007387 */ /* 0x0041e20000100a00 */
[----:B------:R-:W2:Y:S02]  /*50750*/  LDL.LU R4, [R1+0xf90] ;  /* 0x000f900001047983 */ /* 0x000ea40000300800 */
[----:B------:R-:W2:Y:S01]  /*50760*/  LDL.LU R5, [R1+0xf94] ;  /* 0x000f940001057983 */ /* 0x000ea20000300800 */
[----:B0-----:R-:W3:Y:S01]  /*50770*/  LDL.LU R6, [R1+0xf98] ;  /* 0x000f980001067983 */ /* 0x001ee20000300800 */
[----:B------:R-:W3:Y:S02]  /*50780*/  LDL.LU R7, [R1+0xf9c] ;  /* 0x000f9c0001077983 */ /* 0x000ee40000300800 */
[----:B------:R-:W4:Y:S02]  /*50790*/  LDL.LU R16, [R1+0xfd0] ;  /* 0x000fd00001107983 */ /* 0x000f240000300800 */
[----:B------:R-:W4:Y:S01]  /*507a0*/  LDL.LU R17, [R1+0xfd4] ;  /* 0x000fd40001117983 */ /* 0x000f220000300800 */
[----:B------:R-:W2:Y:S01]  /*507b0*/  LDL.LU R18, [R1+0xfd8] ;  /* 0x000fd80001127983 */ /* 0x000ea20000300800 */
[----:B------:R-:W2:Y:S03]  /*507c0*/  LDL.LU R19, [R1+0xfdc] ;  /* 0x000fdc0001137983 */ /* 0x000ea60000300800 */
[----:B--2---:R-:W-:Y:S01]  /*507d0*/  STL.64 [R1+0x6420], R18 ;  /* 0x0064201201007387 */ /* 0x004fe20000100a00 */
[----:B----4-:R0:W-:Y:S03]  /*507e0*/  STL.64 [R1+0x6418], R16 ;  /* 0x0064181001007387 */ /* 0x0101e60000100a00 */
[----:B0-----:R-:W2:Y:S01]  /*507f0*/  LDL.LU R16, [R1+0xfe0] ;  /* 0x000fe00001107983 */ /* 0x001ea20000300800 */
[----:B------:R-:W2:Y:S02]  /*50800*/  LDL.LU R17, [R1+0xfe4] ;  /* 0x000fe40001117983 */ /* 0x000ea40000300800 */
[----:B------:R-:W2:Y:S02]  /*50810*/  LDL.LU R18, [R1+0xfe8] ;  /* 0x000fe80001127983 */ /* 0x000ea40000300800 */
[----:B------:R-:W2:Y:S01]  /*50820*/  LDL.LU R19, [R1+0xfec] ;  /* 0x000fec0001137983 */ /* 0x000ea20000300800 */
[----:B------:R-:W4:Y:S04]  /*50830*/  LDL.64 R10, [R1+0x138] ;  /* 0x00013800010a7983 */ /* 0x000f280000100a00 */
[----:B------:R-:W2:Y:S04]  /*50840*/  LDL.64 R14, [R1+0x158] ;  /* 0x00015800010e7983 */ /* 0x000ea80000100a00 */
[----:B----4-:R0:W-:Y:S01]  /*50850*/  STL.64 [R1+0x6408], R10 ;  /* 0x0064080a01007387 */ /* 0x0101e20000100a00 */
[----:B------:R-:W4:Y:S02]  /*50860*/  LDL.LU R8, [R1+0xfc0] ;  /* 0x000fc00001087983 */ /* 0x000f240000300800 */
[----:B------:R-:W4:Y:S01]  /*50870*/  LDL.LU R9, [R1+0xfc4] ;  /* 0x000fc40001097983 */ /* 0x000f220000300800 */
[----:B0-----:R-:W4:Y:S01]  /*50880*/  LDL.LU R10, [R1+0xfc8] ;  /* 0x000fc800010a7983 */ /* 0x001f220000300800 */
[----:B------:R-:W4:Y:S02]  /*50890*/  LDL.LU R11, [R1+0xfcc] ;  /* 0x000fcc00010b7983 */ /* 0x000f240000300800 */
[----:B---3--:R-:W-:Y:S02]  /*508a0*/  STL.64 [R1+0x63e0], R6 ;  /* 0x0063e00601007387 */ /* 0x008fe40000100a00 */
[----:B------:R0:W-:Y:S02]  /*508b0*/  STL.64 [R1+0x63d8], R4 ;  /* 0x0063d80401007387 */ /* 0x0001e40000100a00 */
[----:B0-----:R-:W3:Y:S01]  /*508c0*/  LDL.LU R4, [R1+0xfa0] ;  /* 0x000fa00001047983 */ /* 0x001ee20000300800 */
[----:B------:R-:W3:Y:S02]  /*508d0*/  LDL.LU R5, [R1+0xfa4] ;  /* 0x000fa40001057983 */ /* 0x000ee40000300800 */
[----:B------:R-:W2:Y:S02]  /*508e0*/  LDL.LU R6, [R1+0xfa8] ;  /* 0x000fa80001067983 */ /* 0x000ea40000300800 */
[----:B------:R-:W2:Y:S02]  /*508f0*/  LDL.LU R7, [R1+0xfac] ;  /* 0x000fac0001077983 */ /* 0x000ea40000300800 */
[----:B------:R-:W-:Y:S01]  /*50900*/  IMAD.MOV.U32 R23, RZ, RZ, R3 ;  /* 0x000000ffff177224 */ /* 0x000fe200078e0003 */
[----:B--2---:R-:W-:Y:S01]  /*50910*/  STL.64 [R1+0x63f8], R6 ;  /* 0x0063f80601007387 */ /* 0x004fe20000100a00 */
[----:B---3--:R0:W-:Y:S03]  /*50920*/  STL.64 [R1+0x63f0], R4 ;  /* 0x0063f00401007387 */ /* 0x0081e60000100a00 */
[----:B0-----:R-:W2:Y:S01]  /*50930*/  LDL.LU R4, [R1+0xfb0] ;  /* 0x000fb00001047983 */ /* 0x001ea20000300800 */
[----:B------:R-:W2:Y:S02]  /*50940*/  LDL.LU R5, [R1+0xfb4] ;  /* 0x000fb40001057983 */ /* 0x000ea40000300800 */
[----:B------:R-:W2:Y:S02]  /*50950*/  LDL.LU R6, [R1+0xfb8] ;  /* 0x000fb80001067983 */ /* 0x000ea40000300800 */
[----:B------:R-:W2:Y:S01]  /*50960*/  LDL.LU R7, [R1+0xfbc] ;  /* 0x000fbc0001077983 */ /* 0x000ea20000300800 */
[----:B------:R0:W-:Y:S04]  /*50970*/  STL.64 [R1+0x6378], R22 ;  /* 0x0063781601007387 */ /* 0x0001e80000100a00 */
[----:B0-----:R-:W3:Y:S02]  /*50980*/  LDL.64 R22, [R1+0x38] ;  /* 0x0000380001167983 */ /* 0x001ee40000100a00 */
        /* <DEDUP_REMOVED lines=8> */
[----:B------:R-:W2:Y:S02]  /*50a10*/  LDL.LU R20, [R1+0xf60] ;  /* 0x000f600001147983 */ /* 0x000ea40000300800 */
[----:B------:R-:W2:Y:S01]  /*50a20*/  LDL.LU R21, [R1+0xf64] ;  /* 0x000f640001157983 */ /* 0x000ea20000300800 */
[----:B------:R-:W2:Y:S01]  /*50a30*/  LDL.LU R22, [R1+0xf68] ;  /* 0x000f680001167983 */ /* 0x000ea20000300800 */
[----:B------:R-:W2:Y:S02]  /*50a40*/  LDL.LU R23, [R1+0xf6c] ;  /* 0x000f6c0001177983 */ /* 0x000ea40000300800 */
[----:B------:R-:W-:Y:S01]  /*50a50*/  IMAD.MOV.U32 R28, RZ, RZ, R15 ;  /* 0x000000ffff1c7224 */ /* 0x000fe200078e000f */
[C---:B---3--:R-:W-:Y:S01]  /*50a60*/  HMMA.16816.F32.BF16 R16, R24.reuse, R14, R16 ;  /* 0x0000000e1810723c */ /* 0x048fe20000041810 */
[----:B--2---:R0:W-:Y:S01]  /*50a70*/  STL.64 [R1+0x6388], R22 ;  /* 0x0063881601007387 */ /* 0x0041e20000100a00 */
[----:B------:R-:W-:Y:S03]  /*50a80*/  STL.64 [R1+0x6380], R20 ;  /* 0x0063801401007387 */ /* 0x000fe60000100a00 */
[----:B0-----:R-:W2:Y:S01]  /*50a90*/  LDL.64 R22, [R1+0xf8] ;  /* 0x0000f80001167983 */ /* 0x001ea20000100a00 */
[----:B------:R-:W-:Y:S11]  /*50aa0*/  STL [R1+0x6374], R29 ;  /* 0x0063741d01007387 */ /* 0x000ff60000100800 */
[----:B------:R-:W-:Y:S06]  /*50ab0*/  @!UPT UIADD3 URZ, URZ, URZ, URZ ;  /* 0x0000003f3f3ff290 */ /* 0x000fec000fffe03f */
[----:B------:R-:W-:Y:S01]  /*50ac0*/  STL.64 [R1+0x1340], R16 ;  /* 0x0013401001007387 */ /* 0x000fe20000100a00 */
[----:B------:R0:W-:Y:S02]  /*50ad0*/  STL.64 [R1+0x1348], R18 ;  /* 0x0013481201007387 */ /* 0x0001e40000100a00 */
[----:B0-----:R-:W-:Y:S02]  /*50ae0*/  IMAD.MOV.U32 R19, RZ, RZ, R14 ;  /* 0x000000ffff137224 */ /* 0x001fe400078e000e */
[----:B------:R-:W4:Y:S02]  /*50af0*/  LDL.LU.64 R14, [R1+0x6410] ;  /* 0x00641000010e7983 */ /* 0x000f240000300a00 */
[C---:B----4-:R-:W-:Y:S01]  /*50b00*/  HMMA.16816.F32.BF16 R8, R24.reuse, R14, R8 ;  /* 0x0000000e1808723c */ /* 0x050fe20000041808 */
[----:B------:R-:W-:Y:S02]  /*50b10*/  IMAD.MOV.U32 R17, RZ, RZ, R14 ;  /* 0x000000ffff117224 */ /* 0x000fe400078e000e */
[----:B------:R-:W-:Y:S11]  /*50b20*/  IMAD.MOV.U32 R18, RZ, RZ, R15 ;  /* 0x000000ffff127224 */ /* 0x000ff600078e000f */
[----:B------:R-:W-:Y:S09]  /*50b30*/  @!UPT UIADD3 URZ, URZ, URZ, URZ ;  /* 0x0000003f3f3ff290 */ /* 0x000ff2000fffe03f */
[----:B------:R-:W-:Y:S01]  /*50b40*/  STL.64 [R1+0x1330], R8 ;  /* 0x0013300801007387 */ /* 0x000fe20000100a00 */
[----:B------:R0:W-:Y:S03]  /*50b50*/  STL.64 [R1+0x1338], R10 ;  /* 0x0013380a01007387 */ /* 0x0001e60000100a00 */
[----:B0-----:R-:W3:Y:S01]  /*50b60*/  LDL.LU.64 R10, [R1+0x6408] ;  /* 0x00640800010a7983 */ /* 0x001ee20000300a00 */
[----:B------:R-:W4:Y:S02]  /*50b70*/  LDL.LU.64 R14, [R1+0x6400] ;  /* 0x00640000010e7983 */ /* 0x000f240000300a00 */
[----:B------:R-:W2:Y:S01]  /*50b80*/  LDL R12, [R1+0x1dcc] ;  /* 0x001dcc00010c7983 */ /* 0x000ea20000100800 */
[----:B---3--:R-:W-:Y:S01]  /*50b90*/  HMMA.16816.F32.BF16 R4, R24, R10, R4 ;  /* 0x0000000a1804723c */ /* 0x008fe20000041804 */
[----:B----4-:R-:W-:Y:S01]  /*50ba0*/  STL.64 [R1+0x6398], R14 ;  /* 0x0063980e01007387 */ /* 0x010fe20000100a00 */
[----:B--2---:R0:W-:Y:S02]  /*50bb0*/  STL [R1+0x6390], R12 ;  /* 0x0063900c01007387 */ /* 0x0041e40000100800 */
[----:B------:R-:W-:-:S02]  /*50bc0*/  IMAD.MOV.U32 R29, RZ, RZ, R10 ;  /* 0x000000ffff1d7224 */ /* 0x000fc400078e000a */
[----:B------:R-:W-:Y:S01]  /*50bd0*/  IMAD.MOV.U32 R16, RZ, RZ, R11 ;  /* 0x000000ffff107224 */ /* 0x000fe200078e000b */
[----:B0-----:R-:W2:Y:S01]  /*50be0*/  LDL.LU R12, [R1+0xf70] ;  /* 0x000f7000010c7983 */ /* 0x001ea20000300800 */
[----:B------:R-:W2:Y:S02]  /*50bf0*/  LDL.LU R13, [R1+0xf74] ;  /* 0x000f7400010d7983 */ /* 0x000ea40000300800 */
[----:B------:R-:W2:Y:S02]  /*50c00*/  LDL.LU R14, [R1+0xf78] ;  /* 0x000f7800010e7983 */ /* 0x000ea40000300800 */
[----:B------:R-:W2:Y:S11]  /*50c10*/  LDL.LU R15, [R1+0xf7c] ;  /* 0x000f7c00010f7983 */ /* 0x000eb60000300800 */
        /* <DEDUP_REMOVED lines=21> */
[C---:B---3--:R-:W-:Y:S01]  /*50d70*/  HMMA.16816.F32.BF16 R8, R24.reuse, R6, R8 ;  /* 0x000000061808723c */ /* 0x048fe20000041808 */
[----:B------:R-:W-:Y:S11]  /*50d80*/  IMAD.MOV.U32 R5, RZ, RZ, R7 ;  /* 0x000000ffff057224 */ /* 0x000ff600078e0007 */
[----:B------:R-:W-:Y:S11]  /*50d90*/  @!UPT UIADD3 URZ, URZ, URZ, URZ ;  /* 0x0000003f3f3ff290 */ /* 0x000ff6000fffe03f */
[----:B------:R0:W-:Y:S01]  /*50da0*/  STL.64 [R1+0xfd0], R8 ;  /* 0x000fd00801007387 */ /* 0x0001e20000100a00 */
[----:B------:R1:W-:Y:S02]  /*50db0*/  STL.64 [R1+0xfd8], R10 ;  /* 0x000fd80a01007387 */ /* 0x0003e40000100a00 */
[----:B0-----:R-:W-:Y:S01]  /*50dc0*/  IMAD.MOV.U32 R8, RZ, RZ, R6 ;  /* 0x000000ffff087224 */ /* 0x001fe200078e0006 */
[----:B-1----:R-:W3:Y:S01]  /*50dd0*/  LDL.LU.64 R10, [R1+0x63b0] ;  /* 0x0063b000010a7983 */ /* 0x002ee20000300a00 */
[----:B------:R-:W4:Y:S01]  /*50de0*/  LDL.LU.64 R6, [R1+0x63a8] ;  /* 0x0063a80001067983 */ /* 0x000f220000300a00 */
[C---:B--2---:R-:W-:Y:S01]  /*50df0*/  HMMA.16816.F32.BF16 R12, R24.reuse, R22, R12 ;  /* 0x00000016180c723c */ /* 0x044fe2000004180c */
[----:B------:R-:W2:Y:S01]  /*50e00*/  LDL.LU R4, [R1+0x63a0] ;  /* 0x0063a00001047983 */ /* 0x000ea20000300800 */
[----:B----4-:R-:W-:Y:S01]  /*50e10*/  STL.64 [R1+0x6340], R6 ;  /* 0x0063400601007387 */ /* 0x010fe20000100a00 */
[----:B------:R-:W-:Y:S11]  /*50e20*/  STL [R1+0x6338], R5 ;  /* 0x0063380501007387 */ /* 0x000ff60000100800 */
[----:B------:R-:W-:Y:S09]  /*50e30*/  @!UPT UIADD3 URZ, URZ, URZ, URZ ;  /* 0x0000003f3f3ff290 */ /* 0x000ff2000fffe03f */
[----:B------:R-:W-:Y:S02]  /*50e40*/  STL.64 [R1+0xfc0], R12 ;  /* 0x000fc00c01007387 */ /* 0x000fe40000100a00 */
[----:B------:R0:W-:Y:S02]  /*50e50*/  STL.64 [R1+0xfc8], R14 ;  /* 0x000fc80e01007387 */ /* 0x0001e40000100a00 */
[----:B0-----:R-:W4:Y:S01]  /*50e60*/  LDL.LU.64 R14, [R1+0x6398] ;  /* 0x00639800010e7983 */ /* 0x001f220000300a00 */
[----:B------:R-:W2:Y:S02]  /*50e70*/  LDL.LU R12, [R1+0x6390] ;  /* 0x00639000010c7983 */ /* 0x000ea40000300800 */
[----:B------:R-:W-:Y:S02]  /*50e80*/  IMAD.MOV.U32 R13, RZ, RZ, R22 ;  /* 0x000000ffff0d7224 */ /* 0x000fe400078e0016 */
[----:B------:R-:W-:Y:S02]  /*50e90*/  IMAD.MOV.U32 R9, RZ, RZ, R23 ;  /* 0x000000ffff097224 */ /* 0x000fe400078e0017 */
[----:B------:R-:W3:Y:S01]  /*50ea0*/  LDL.LU.64 R22, [R1+0x6388] ;  /* 0x0063880001167983 */ /* 0x000ee20000300a00 */
[----:B------:R-:W3:Y:S03]  /*50eb0*/  LDL.LU.64 R20, [R1+0x6380] ;  /* 0x0063800001147983 */ /* 0x000ee60000300a00 */
[----:B----4-:R-:W-:Y:S01]  /*50ec0*/  STL.64 [R1+0x6330], R14 ;  /* 0x0063300e01007387 */ /* 0x010fe20000100a00 */
[----:B--2---:R0:W-:Y:S03]  /*50ed0*/  STL.64 [R1+0x6328], R12 ;  /* 0x0063280c01007387 */ /* 0x0041e60000100a00 */
[----:B0-----:R-:W2:Y:S01]  /*50ee0*/  LDL.LU R12, [R1+0x7e0] ;  /* 0x0007e000010c7983 */ /* 0x001ea20000300800 */
[----:B------:R-:W2:Y:S02]  /*50ef0*/  LDL.LU R13, [R1+0x7e4] ;  /* 0x0007e400010d7983 */ /* 0x000ea40000300800 */
[----:B------:R-:W2:Y:S02]  /*50f00*/  LDL.LU R14, [R1+0x7e8] ;  /* 0x0007e800010e7983 */ /* 0x000ea40000300800 */
[----:B------:R-:W2:Y:S01]  /*50f10*/  LDL.LU R15, [R1+0x7ec] ;  /* 0x0007ec00010f7983 */ /* 0x000ea20000300800 */
[----:B---3--:R0:W-:Y:S01]  /*50f20*/  STL.64 [R1+0x6320], R10 ;  /* 0x0063200a01007387 */ /* 0x0081e20000100a00 */
[----:B------:R1:W-:Y:S03]  /*50f30*/  STL.64 [R1+0x6318], R8 ;  /* 0x0063180801007387 */ /* 0x0003e60000100a00 */
[----:B0-----:R-:W1:Y:S04]  /*50f40*/  LDL R10, [R1+0xe8] ;  /* 0x0000e800010a7983 */ /* 0x001e680000100800 */
[----:B------:R-:W1:Y:S02]  /*50f50*/  LDL R11, [R1+0xec] ;  /* 0x0000ec00010b7983 */ /* 0x000e640000100800 */
[C---:B-1----:R-:W-:Y:S02]  /*50f60*/  HMMA.16816.F32.BF16 R8, R24.reuse, R10, R20 ;  /* 0x0000000a1808723c */ /* 0x042fe40000041814 */
[----:B------:R-:W2:Y:S11]  /*50f70*/  LDL.LU.64 R22, [R1+0x6378] ;  /* 0x0063780001167983 */ /* 0x000eb60000300a00 */
[----:B------:R-:W-:Y:S10]  /*50f80*/  @!UPT UIADD3 URZ, URZ, URZ, URZ ;  /* 0x0000003f3f3ff290 */ /* 0x000ff4000fffe03f */
[----:B------:R-:W-:Y:S01]  /*50f90*/  STL.64 [R1+0xfb0], R8 ;  /* 0x000fb00801007387 */ /* 0x000fe20000100a00 */
[----:B------:R2:W-:Y:S02]  /*50fa0*/  STL.64 [R1+0xfb8], R10 ;  /* 0x000fb80a01007387 */ /* 0x0005e40000100a00 */
[----:B--2---:R-:W-:Y:S01]  /*50fb0*/  HMMA.16816.F32.BF16 R8, R24, R22, R12 ;  /* 0x000000161808723c */ /* 0x004fe2000004180c */
[----:B------:R-:W2:Y:S11]  /*50fc0*/  LDL R26, [R1+0x18] ;  /* 0x00001800011a7983 */ /* 0x000eb60000100800 */
[----:B------:R-:W-:Y:S11]  /*50fd0*/  @!UPT UIADD3 URZ, URZ, URZ, URZ ;  /* 0x0000003f3f3ff290 */ /* 0x000ff6000fffe03f */
[----:B------:R-:W-:Y:S01]  /*50fe0*/  STL.64 [R1+0x840], R8 ;  /* 0x0008400801007387 */ /* 0x000fe20000100a00 */
[----:B------:R-:W-:Y:S02]  /*50ff0*/  STL.64 [R1+0x848], R10 ;  /* 0x0008480a01007387 */ /* 0x000fe40000100a00 */
[----:B------:R-:W2:Y:S02]  /*51000*/  LDL R27, [R1+0x1c] ;  /* 0x00001c00011b7983 */ /* 0x000ea40000100800 */
[----:B--2---:R0:W-:Y:S04]  /*51010*/  STL.64 [R1+0x6348], R26 ;  /* 0x0063481a01007387 */ /* 0x0041e80000100a00 */
[----:B0-----:R-:W2:Y:S01]  /*51020*/  LDL R26, [R1+0x28] ;  /* 0x00002800011a7983 */ /* 0x001ea20000100800 */
[----:B------:R-:W-:-:S02]  /*51030*/  IMAD.MOV.U32 R27, RZ, RZ, R4 ;  /* 0x000000ffff1b7224 */ /* 0x000fc400078e0004 */
[----:B------:R-:W3:Y:S02]  /*51040*/  LDL.LU R4, [R1+0x650] ;  /* 0x0006500001047983 */ /* 0x000ee40000300800 */
[----:B------:R-:W3:Y:S01]  /*51050*/  LDL.LU R5, [R1+0x654] ;  /* 0x0006540001057983 */ /* 0x000ee20000300800 */
[----:B------:R-:W4:Y:S01]  /*51060*/  LDL.LU R6, [R1+0x658] ;  /* 0x0006580001067983 */ /* 0x000f220000300800 */
[----:B------:R-:W4:Y:S03]  /*51070*/  LDL.LU R7, [R1+0x65c] ;  /* 0x00065c0001077983 */ /* 0x000f260000300800 */
[----:B----4-:R-:W-:Y:S01]  /*51080*/  STL.64 [R1+0x6358], R6 ;  /* 0x0063580601007387 */ /* 0x010fe20000100a00 */
[----:B---3--:R0:W-:Y:S03]  /*51090*/  STL.64 [R1+0x6350], R4 ;  /* 0x0063500401007387 */ /* 0x0081e60000100a00 */
[----:B0-----:R-:W2:Y:S01]  /*510a0*/  LDL.LU R4, [R1+0x670] ;  /* 0x0006700001047983 */ /* 0x001ea20000300800 */
[----:B------:R-:W2:Y:S02]  /*510b0*/  LDL.LU R5, [R1+0x674] ;  /* 0x0006740001057983 */ /* 0x000ea40000300800 */
[----:B------:R-:W2:Y:S02]  /*510c0*/  LDL.LU R6, [R1+0x678] ;  /* 0x0006780001067983 */ /* 0x000ea40000300800 */
[----:B------:R-:W2:Y:S01]  /*510d0*/  LDL.LU R7, [R1+0x67c] ;  /* 0x00067c0001077983 */ /* 0x000ea20000300800 */
[----:B------:R-:W3:Y:S01]  /*510e0*/  LDL.64 R14, [R1+0x8] ;  /* 0x00000800010e7983 */ /* 0x000ee20000100a00 */
[----:B------:R-:W4:Y:S02]  /*510f0*/  LDL.LU R8, [R1+0x640] ;  /* 0x0006400001087983 */ /* 0x000f240000300800 */
[----:B------:R-:W4:Y:S02]  /*51100*/  LDL.LU R9, [R1+0x644] ;  /* 0x0006440001097983 */ /* 0x000f240000300800 */
[----:B------:R-:W4:Y:S01]  /*51110*/  LDL.LU R10, [R1+0x648] ;  /* 0x00064800010a7983 */ /* 0x000f220000300800 */
[----:B------:R-:W4:Y:S01]  /*51120*/  LDL.LU R11, [R1+0x64c] ;  /* 0x00064c00010b7983 */ /* 0x000f220000300800 */
[----:B------:R0:W-:Y:S02]  /*51130*/  STL.64 [R1+0x6258], R22 ;  /* 0x0062581601007387 */ /* 0x0001e40000100a00 */
[----:B------:R-:W2:Y:S02]  /*51140*/  LDL.LU R20, [R1+0xd70] ;  /* 0x000d700001147983 */ /* 0x000ea40000300800 */
[----:B------:R-:W2:Y:S01]  /*51150*/  LDL.LU R21, [R1+0xd74] ;  /* 0x000d740001157983 */ /* 0x000ea20000300800 */
[----:B0-----:R-:W2:Y:S01]  /*51160*/  LDL.LU R22, [R1+0xd78] ;  /* 0x000d780001167983 */ /* 0x001ea20000300800 */
[----:B------:R-:W2:Y:S03]  /*51170*/  LDL.LU R23, [R1+0xd7c] ;  /* 0x000d7c0001177983 */ /* 0x000ea60000300800 */
[----:B--2---:R0:W-:Y:S01]  /*51180*/  STL.64 [R1+0x62b8], R22 ;  /* 0x0062b81601007387 */ /* 0x0041e20000100a00 */
[----:B------:R-:W-:Y:S02]  /*51190*/  STL.64 [R1+0x62b0], R20 ;  /* 0x0062b01401007387 */ /* 0x000fe40000100a00 */
[----:B0-----:R-:W-:-:S02]  /*511a0*/  IMAD.MOV.U32 R22, RZ, RZ, R29 ;  /* 0x000000ffff167224 */ /* 0x001fc400078e001d */
[----:B------:R-:W-:Y:S01]  /*511b0*/  IMAD.MOV.U32 R23, RZ, RZ, R16 ;  /* 0x000000ffff177224 */ /* 0x000fe200078e0010 */
[----:B------:R-:W2:Y:S01]  /*511c0*/  LDL.LU R29, [R1+0x6374] ;  /* 0x00637400011d7983 */ /* 0x000ea20000300800 */
[----:B------:R-:W2:Y:S03]  /*511d0*/  LDL.LU R16, [R1+0x6370] ;  /* 0x0063700001107983 */ /* 0x000ea60000300800 */
[----:B------:R0:W-:Y:S02]  /*511e0*/  STL.64 [R1+0x62c8], R22 ;  /* 0x0062c81601007387 */ /* 0x0001e40000100a00 */
[----:B0-----:R-:W-:Y:S02]  /*511f0*/  IMAD.MOV.U32 R22, RZ, RZ, R17 ;  /* 0x000000ffff167224 */ /* 0x001fe400078e0011 */
[----:B------:R-:W-:Y:S01]  /*51200*/  IMAD.MOV.U32 R23, RZ, RZ, R18 ;  /* 0x000000ffff177224 */ /* 0x000fe200078e0012 */
[----:B------:R-:W2:Y:S01]  /*51210*/  LDL.LU R17, [R1+0x636c] ;  /* 0x00636c0001117983 */ /* 0x000ea20000300800 */
[----:B------:R-:W2:Y:S03]  /*51220*/  LDL.LU R18, [R1+0x6368] ;  /* 0x0063680001127983 */ /* 0x000ea60000300800 */
[----:B------:R0:W-:Y:S02]  /*51230*/  STL.64 [R1+0x62e0], R22 ;  /* 0x0062e01601007387 */ /* 0x0001e40000100a00 */
[----:B0-----:R-:W-:-:S02]  /*51240*/  IMAD.MOV.U32 R22, RZ, RZ, R19 ;  /* 0x000000ffff167224 */ /* 0x001fc400078e0013 */
[----:B------:R-:W2:Y:S01]  /*51250*/  LDL.LU R19, [R1+0x6364] ;  /* 0x0063640001137983 */ /* 0x000ea20000300800 */
[----:B------:R-:W-:Y:S02]  /*51260*/  IMAD.MOV.U32 R23, RZ, RZ, R28 ;  /* 0x000000ffff177224 */ /* 0x000fe400078e001c */
[----:B------:R-:W3:Y:S03]  /*51270*/  LDL.LU R28, [R1+0x6360] ;  /* 0x00636000011c7983 */ /* 0x000ee60000300800 */
[----:B------:R0:W-:Y:S01]  /*51280*/  STL.64 [R1+0x62f8], R22 ;  /* 0x0062f81601007387 */ /* 0x0001e20000100a00 */
[----:B------:R-:W3:Y:S02]  /*51290*/  LDL.LU R20, [R1+0x660] ;  /* 0x0006600001147983 */ /* 0x000ee40000300800 */
[----:B------:R-:W3:Y:S01]  /*512a0*/  LDL.LU R21, [R1+0x664] ;  /* 0x0006640001157983 */ /* 0x000ee20000300800 */
[----:B0-----:R-:W3:Y:S01]  /*512b0*/  LDL.LU R22, [R1+0x668] ;  /* 0x0006680001167983 */ /* 0x001ee20000300800 */
[----:B------:R-:W3:Y:S01]  /*512c0*/  LDL.LU R23, [R1+0x66c] ;  /* 0x00066c0001177983 */ /* 0x000ee20000300800 */
[C---:B--2---:R-:W-:Y:S02]  /*512d0*/  HMMA.16816.F32.BF16 R24, R16.reuse, R26, R4 ;  /* 0x0000001a1018723c */ /* 0x044fe40000041804 */
[----:B------:R-:W3:Y:S01]  /*512e0*/  LDL.LU.64 R6, [R1+0x6358] ;  /* 0x0063580001067983 */ /* 0x000ee20000300a00 */
[----:B------:R-:W3:Y:S11]  /*512f0*/  LDL.LU.64 R4, [R1+0x6350] ;  /* 0x0063500001047983 */ /* 0x000ef60000300a00 */
[----:B------:R-:W-:Y:S09]  /*51300*/  @!UPT UIADD3 URZ, URZ, URZ, URZ ;  /* 0x0000003f3f3ff290 */ /* 0x000ff2000fffe03f */
[----:B------:R-:W-:Y:S01]  /*51310*/  STL.64 [R1+0x6d0], R24 ;  /* 0x0006d01801007387 */ /* 0x000fe20000100a00 */
[----:B------:R0:W-:Y:S03]  /*51320*/  STL.64 [R1+0x6d8], R26 ;  /* 0x0006d81a01007387 */ /* 0x0001e60000100a00 */
[----:B0-----:R-:W2:Y:S01]  /*51330*/  LDL.LU.64 R26, [R1+0x6348] ;  /* 0x00634800011a7983 */ /* 0x001ea20000300a00 */
[C---:B---3--:R-:W-:Y:S08]  /*51340*/  HMMA.16816.F32.BF16 R4, R16.reuse, R14, R4 ;  /* 0x0000000e1004723c */ /* 0x048ff00000041804 */
[----:B--2---:R-:W-:Y:S07]  /*51350*/  HMMA.16816.F32.BF16 R24, R16, R26, R20 ;  /* 0x0000001a1018723c */ /* 0x004fee0000041814 */
[----:B------:R-:W-:-:S02]  /*51360*/  IMAD.MOV.U32 R22, RZ, RZ, R29 ;  /* 0x000000ffff167224 */ /* 0x000fc400078e001d */
[----:B------:R-:W-:Y:S02]  /*51370*/  IMAD.MOV.U32 R23, RZ, RZ, R3 ;  /* 0x000000ffff177224 */ /* 0x000fe400078e0003 */
[----:B------:R-:W-:Y:S11]  /*51380*/  IMAD.MOV.U32 R3, RZ, RZ, R15 ;  /* 0x000000ffff037224 */ /* 0x000ff600078e000f */
[----:B------:R-:W-:Y:S01]  /*51390*/  @!UPT UIADD3 URZ, URZ, URZ, URZ ;  /* 0x0000003f3f3ff290 */ /* 0x000fe2000fffe03f */
[----:B------:R-:W-:Y:S01]  /*513a0*/  STL.64 [R1+0x6c0], R24 ;  /* 0x0006c01801007387 */ /* 0x000fe20000100a00 */
[----:B------:R-:W-:Y:S02]  /*513b0*/  STL.64 [R1+0x6c8], R26 ;  /* 0x0006c81a01007387 */ /* 0x000fe40000100a00 */
[----:B------:R0:W-:Y:S02]  /*513c0*/  STL.64 [R1+0x6310], R22 ;  /* 0x0063101601007387 */ /* 0x0001e40000100a00 */
[----:B------:R-:W2:Y:S01]  /*513d0*/  LDL.LU R20, [R1+0x620] ;  /* 0x0006200001147983 */ /* 0x000ea20000300800 */
[----:B------:R-:W2:Y:S04]  /*513e0*/  LDL.LU R21, [R1+0x624] ;  /* 0x0006240001157983 */ /* 0x000ea80000300800 */
[----:B0-----:R-:W2:Y:S01]  /*513f0*/  LDL.LU R22, [R1+0x628] ;  /* 0x0006280001167983 */ /* 0x001ea20000300800 */
[----:B------:R-:W2:Y:S02]  /*51400*/  LDL.LU R23, [R1+0x62c] ;  /* 0x00062c0001177983 */ /* 0x000ea40000300800 */
[----:B------:R-:W3:Y:S02]  /*51410*/  LDL.LU R24, [R1+0x610] ;  /* 0x0006100001187983 */ /* 0x000ee40000300800 */
[----:B------:R-:W3:Y:S01]  /*51420*/  LDL.LU R25, [R1+0x614] ;  /* 0x0006140001197983 */ /* 0x000ee20000300800 */
[----:B------:R-:W3:Y:S01]  /*51430*/  LDL.LU R26, [R1+0x618] ;  /* 0x00061800011a7983 */ /* 0x000ee20000300800 */
[----:B------:R-:W3:Y:S02]  /*51440*/  LDL.LU R27, [R1+0x61c] ;  /* 0x00061c00011b7983 */ /* 0x000ee40000300800 */
[----:B------:R0:W-:Y:S02]  /*51450*/  STL.64 [R1+0x6b0], R4 ;  /* 0x0006b00401007387 */ /* 0x0001e40000100a00 */
[----:B------:R1:W-:Y:S02]  /*51460*/  STL.64 [R1+0x6b8], R6 ;  /* 0x0006b80601007387 */ /* 0x0003e40000100a00 */
[----:B0-----:R-:W-:Y:S01]  /*51470*/  IMAD.MOV.U32 R4, RZ, RZ, R14 ;  /* 0x000000ffff047224 */ /* 0x001fe200078e000e */
[----:B-1----:R-:W3:Y:S01]  /*51480*/  LDL.LU.64 R6, [R1+0x6340] ;  /* 0x0063400001067983 */ /* 0x002ee20000300a00 */
[----:B------:R-:W2:Y:S02]  /*51490*/  LDL.LU R5, [R1+0x6338] ;  /* 0x0063380001057983 */ /* 0x000ea40000300800 */
[----:B------:R-:W4:Y:S02]  /*514a0*/  LDL.LU.64 R14, [R1+0x6330] ;  /* 0x00633000010e7983 */ /* 0x000f240000300a00 */
[----:B------:R-:W2:Y:S01]  /*514b0*/  LDL.LU.64 R12, [R1+0x6328] ;  /* 0x00632800010c7983 */ /* 0x000ea20000300a00 */
[C---:B----4-:R-:W-:Y:S11]  /*514c0*/  HMMA.16816.F32.BF16 R8, R16.reuse, R14, R8 ;  /* 0x0000000e1008723c */ /* 0x050ff60000041808 */
[----:B------:R-:W-:Y:S11]  /*514d0*/  @!UPT UIADD3 URZ, URZ, URZ, URZ ;  /* 0x0000003f3f3ff290 */ /* 0x000ff6000fffe03f */
[----:B------:R-:W-:Y:S01]  /*514e0*/  @!UPT UIADD3 URZ, URZ, URZ, URZ ;  /* 0x0000003f3f3ff290 */ /* 0x000fe2000fffe03f */
[----:B------:R-:W-:Y:S01]  /*514f0*/  STL.64 [R1+0x6a0], R8 ;  /* 0x0006a00801007387 */ /* 0x000fe20000100a00 */
[----:B------:R0:W-:Y:S03]  /*51500*/  STL.64 [R1+0x6a8], R10 ;  /* 0x0006a80a01007387 */ /* 0x0001e60000100a00 */
[----:B0-----:R-:W4:Y:S01]  /*51510*/  LDL.LU.64 R10, [R1+0x6320] ;  /* 0x00632000010a7983 */ /* 0x001f220000300a00 */
[----:B------:R-:W3:Y:S02]  /*51520*/  LDL.LU.64 R8, [R1+0x6318] ;  /* 0x0063180001087983 */ /* 0x000ee40000300a00 */
[----:B------:R-:W-:Y:S02]  /*51530*/  STL.64 [R1+0x6268], R14 ;  /* 0x0062680e01007387 */ /* 0x000fe40000100a00 */
[----:B--2---:R0:W-:Y:S01]  /*51540*/  STL [R1+0x6260], R12 ;  /* 0x0062600c01007387 */ /* 0x0041e20000100800 */
[----:B------:R1:W-:Y:S04]  /*51550*/  STL [R1+0x62c0], R13 ;  /* 0x0062c00d01007387 */ /* 0x0003e80000100800 */
[----:B0-----:R-:W2:Y:S01]  /*51560*/  LDL.LU R12, [R1+0xd80] ;  /* 0x000d8000010c7983 */ /* 0x001ea20000300800 */
[----:B-1----:R-:W2:Y:S02]  /*51570*/  LDL.LU R13, [R1+0xd84] ;  /* 0x000d8400010d7983 */ /* 0x002ea40000300800 */
        /* <DEDUP_REMOVED lines=8> */
[C---:B----4-:R-:W-:Y:S01]  /*51600*/  HMMA.16816.F32.BF16 R20, R16.reuse, R10, R20 ;  /* 0x0000000a1014723c */ /* 0x050fe20000041814 */
[----:B--2---:R-:W-:Y:S01]  /*51610*/  STL.64 [R1+0x62f0], R14 ;  /* 0x0062f00e01007387 */ /* 0x004fe20000100a00 */
[----:B------:R0:W-:Y:S03]  /*51620*/  STL.64 [R1+0x62e8], R12 ;  /* 0x0062e80c01007387 */ /* 0x0001e60000100a00 */
[----:B0-----:R-:W2:Y:S01]  /*51630*/  LDL.LU R12, [R1+0xda0] ;  /* 0x000da000010c7983 */ /* 0x001ea20000300800 */
[----:B------:R-:W2:Y:S02]  /*51640*/  LDL.LU R13, [R1+0xda4] ;  /* 0x000da400010d7983 */ /* 0x000ea40000300800 */
[----:B------:R-:W4:Y:S02]  /*51650*/  LDL.LU R14, [R1+0xda8] ;  /* 0x000da800010e7983 */ /* 0x000f240000300800 */
[----:B------:R-:W4:Y:S01]  /*51660*/  LDL.LU R15, [R1+0xdac] ;  /* 0x000dac00010f7983 */ /* 0x000f220000300800 */
[C---:B---3--:R-:W-:Y:S01]  /*51670*/  HMMA.16816.F32.BF16 R24, R16.reuse, R6, R24 ;  /* 0x000000061018723c */ /* 0x048fe20000041818 */
[----:B----4-:R-:W-:Y:S01]  /*51680*/  STL.64 [R1+0x6308], R14 ;  /* 0x0063080e01007387 */ /* 0x010fe20000100a00 */
[----:B--2---:R0:W-:Y:S03]  /*51690*/  STL.64 [R1+0x6300], R12 ;  /* 0x0063000c01007387 */ /* 0x0041e60000100a00 */
[----:B0-----:R-:W2:Y:S01]  /*516a0*/  LDL.LU R12, [R1+0xdb0] ;  /* 0x000db000010c7983 */ /* 0x001ea20000300800 */
[----:B------:R-:W2:Y:S02]  /*516b0*/  LDL.LU R13, [R1+0xdb4] ;  /* 0x000db400010d7983 */ /* 0x000ea40000300800 */
[----:B------:R-:W2:Y:S02]  /*516c0*/  LDL.LU R14, [R1+0xdb8] ;  /* 0x000db800010e7983 */ /* 0x000ea40000300800 */
[----:B------:R-:W2:Y:S02]  /*516d0*/  LDL.LU R15, [R1+0xdbc] ;  /* 0x000dbc00010f7983 */ /* 0x000ea40000300800 */
[----:B------:R-:W-:Y:S01]  /*516e0*/  STL.64 [R1+0x690], R20 ;  /* 0x0006901401007387 */ /* 0x000fe20000100a00 */
[----:B------:R0:W-:Y:S03]  /*516f0*/  STL.64 [R1+0x698], R22 ;  /* 0x0006981601007387 */ /* 0x0001e60000100a00 */
[----:B0-----:R-:W2:Y:S01]  /*51700*/  LDL.LU.64 R22, [R1+0x6310] ;  /* 0x0063100001167983 */ /* 0x001ea20000300a00 */
[----:B------:R-:W-:Y:S02]  /*51710*/  STL.64 [R1+0x6200], R10 ;  /* 0x0062000a01007387 */ /* 0x000fe40000100a00 */
[----:B------:R-:W-:Y:S04]  /*51720*/  STL.64 [R1+0x6218], R6 ;  /* 0x0062180601007387 */ /* 0x000fe80000100a00 */
[----:B------:R-:W-:Y:S01]  /*51730*/  STL.64 [R1+0x680], R24 ;  /* 0x0006801801007387 */ /* 0x000fe20000100a00 */
[----:B------:R-:W-:Y:S02]  /*51740*/  STL.64 [R1+0x688], R26 ;  /* 0x0006881a01007387 */ /* 0x000fe40000100a00 */
[----:B------:R-:W0:Y:S02]  /*51750*/  LDSM.16.MT88.4 R24, [R28+0x2180] ;  /* 0x002180001c18783b */ /* 0x000e240000004200 */
[----:B0-----:R0:W-:Y:S02]  /*51760*/  STL.64 [R1+0x6140], R26 ;  /* 0x0061401a01007387 */ /* 0x0011e40000100a00 */
[----:B------:R-:W-:Y:S02]  /*51770*/  STL.64 [R1+0x6138], R24 ;  /* 0x0061381801007387 */ /* 0x000fe40000100a00 */
[----:B0-----:R-:W3:Y:S01]  /*51780*/  LDL.64 R26, [R1+0x128] ;  /* 0x00012800011a7983 */ /* 0x001ee20000100a00 */
[C---:B--2---:R-:W-:Y:S03]  /*51790*/  HMMA.16816.F32.BF16 R20, R16.reuse, R22, R12 ;  /* 0x000000161014723c */ /* 0x044fe6000004180c */
[----:B------:R-:W2:Y:S01]  /*517a0*/  LDL.LU.64 R14, [R1+0x6308] ;  /* 0x00630800010e7983 */ /* 0x000ea20000300a00 */
[----:B------:R-:W2:Y:S11]  /*517b0*/  LDL.LU.64 R12, [R1+0x6300] ;  /* 0x00630000010c7983 */ /* 0x000eb60000300a00 */
[----:B------:R-:W-:Y:S08]  /*517c0*/  @!UPT UIADD3 URZ, URZ, URZ, URZ ;  /* 0x0000003f3f3ff290 */ /* 0x000ff0000fffe03f */
        /* <DEDUP_REMOVED lines=17> */
[----:B--2---:R-:W-:Y:S02]  /*518e0*/  HMMA.16816.F32.BF16 R20, R16, R22, R12 ;  /* 0x000000161014723c */ /* 0x004fe4000004180c */
[----:B------:R-:W2:Y:S11]  /*518f0*/  LDL.LU R13, [R1+0x62c0] ;  /* 0x0062c000010d7983 */ /* 0x000eb60000300800 */
[----:B------:R-:W-:Y:S10]  /*51900*/  @!UPT UIADD3 URZ, URZ, URZ, URZ ;  /* 0x0000003f3f3ff290 */ /* 0x000ff4000fffe03f */
[----:B------:R-:W-:Y:S01]  /*51910*/  STL.64 [R1+0xf70], R20 ;  /* 0x000f701401007387 */ /* 0x000fe20000100a00 */
[----:B------:R0:W-:Y:S03]  /*51920*/  STL.64 [R1+0xf78], R22 ;  /* 0x000f781601007387 */ /* 0x0001e60000100a00 */
[----:B0-----:R-:W3:Y:S01]  /*51930*/  LDL.LU.64 R22, [R1+0x62b8] ;  /* 0x0062b80001167983 */ /* 0x001ee20000300a00 */
[----:B------:R-:W3:Y:S02]  /*51940*/  LDL.LU.64 R20, [R1+0x62b0] ;  /* 0x0062b00001147983 */ /* 0x000ee40000300a00 */
[----:B------:R-:W-:Y:S02]  /*51950*/  IMAD.MOV.U32 R11, RZ, RZ, R9 ;  /* 0x000000ffff0b7224 */ /* 0x000fe400078e0009 */
[----:B--2---:R-:W-:-:S05]  /*51960*/  IMAD.MOV.U32 R10, RZ, RZ, R13 ;  /* 0x000000ffff0a7224 */ /* 0x004fca00078e000d */
[----:B------:R0:W-:Y:S01]  /*51970*/  STL.64 [R1+0x6280], R10 ;  /* 0x0062800a01007387 */ /* 0x0001e20000100a00 */
[----:B---3--:R-:W-:Y:S01]  /*51980*/  HMMA.16816.F32.BF16 R12, R16, R26, R20 ;  /* 0x0000001a100c723c */ /* 0x008fe20000041814 */
[----:B0-----:R-:W-:Y:S02]  /*51990*/  IMAD.MOV.U32 R10, RZ, RZ, R8 ;  /* 0x000000ffff0a7224 */ /* 0x001fe400078e0008 */
[----:B------:R-:W-:Y:S11]  /*519a0*/  IMAD.MOV.U32 R11, RZ, RZ, R5 ;  /* 0x000000ffff0b7224 */ /* 0x000ff600078e0005 */
[----:B------:R-:W-:Y:S09]  /*519b0*/  @!UPT UIADD3 URZ, URZ, URZ, URZ ;  /* 0x0000003f3f3ff290 */ /* 0x000ff2000fffe03f */
[----:B------:R0:W-:Y:S01]  /*519c0*/  STL.64 [R1+0xf60], R12 ;  /* 0x000f600c01007387 */ /* 0x0001e20000100a00 */
[----:B------:R1:W-:Y:S02]  /*519d0*/  STL.64 [R1+0xf68], R14 ;  /* 0x000f680e01007387 */ /* 0x0003e40000100a00 */
[----:B------:R-:W-:Y:S02]  /*519e0*/  STL.64 [R1+0x6298], R10 ;  /* 0x0062980a01007387 */ /* 0x000fe40000100a00 */
[----:B------:R-:W2:Y:S02]  /*519f0*/  LDL.64 R6, [R1+0x18] ;  /* 0x0000180001067983 */ /* 0x000ea40000100a00 */
[----:B--2---:R-:W-:Y:S01]  /*51a00*/  STL.64 [R1+0x6228], R6 ;  /* 0x0062280601007387 */ /* 0x004fe20000100a00 */
[----:B------:R-:W-:Y:S02]  /*51a10*/  STL.64 [R1+0x61a0], R26 ;  /* 0x0061a01a01007387 */ /* 0x000fe40000100a00 */
[----:B0-----:R-:W2:Y:S02]  /*51a20*/  LDL.LU R12, [R1+0xd30] ;  /* 0x000d3000010c7983 */ /* 0x001ea40000300800 */
[----:B------:R-:W2:Y:S01]  /*51a30*/  LDL.LU R13, [R1+0xd34] ;  /* 0x000d3400010d7983 */ /* 0x000ea20000300800 */
[----:B-1----:R-:W3:Y:S01]  /*51a40*/  LDL.LU R14, [R1+0xd38] ;  /* 0x000d3800010e7983 */ /* 0x002ee20000300800 */
[----:B------:R-:W3:Y:S03]  /*51a50*/  LDL.LU R15, [R1+0xd3c] ;  /* 0x000d3c00010f7983 */ /* 0x000ee60000300800 */
[----:B---3--:R-:W-:Y:S01]  /*51a60*/  STL.64 [R1+0x6278], R14 ;  /* 0x0062780e01007387 */ /* 0x008fe20000100a00 */
[----:B--2---:R0:W-:Y:S03]  /*51a70*/  STL.64 [R1+0x6270], R12 ;  /* 0x0062700c01007387 */ /* 0x0041e60000100a00 */
[----:B0-----:R-:W2:Y:S01]  /*51a80*/  LDL.LU R12, [R1+0xd40] ;  /* 0x000d4000010c7983 */ /* 0x001ea20000300800 */
[----:B------:R-:W2:Y:S02]  /*51a90*/  LDL.LU R13, [R1+0xd44] ;  /* 0x000d4400010d7983 */ /* 0x000ea40000300800 */
[----:B------:R-:W3:Y:S02]  /*51aa0*/  LDL.LU R14, [R1+0xd48] ;  /* 0x000d4800010e7983 */ /* 0x000ee40000300800 */
[----:B------:R-:W3:Y:S02]  /*51ab0*/  LDL.LU R15, [R1+0xd4c] ;  /* 0x000d4c00010f7983 */ /* 0x000ee40000300800 */
        /* <DEDUP_REMOVED lines=10> */
[----:B------:R-:W2:Y:S02]  /*51b60*/  LDL.LU R14, [R1+0xd68] ;  /* 0x000d6800010e7983 */ /* 0x000ea40000300800 */
[----:B------:R-:W2:Y:S01]  /*51b70*/  LDL.LU R15, [R1+0xd6c] ;  /* 0x000d6c00010f7983 */ /* 0x000ea20000300800 */
[----:B------:R-:W3:Y:S04]  /*51b80*/  LDL.64 R6, [R1+0x28] ;  /* 0x0000280001067983 */ /* 0x000ee80000100a00 */
[----:B------:R-:W4:Y:S01]  /*51b90*/  LDL.64 R22, [R1+0xe8] ;  /* 0x0000e80001167983 */ /* 0x000f220000100a00 */
[----:B------:R-:W-:-:S02]  /*51ba0*/  IMAD.MOV.U32 R26, RZ, RZ, R4 ;  /* 0x000000ffff1a7224 */ /* 0x000fc400078e0004 */
[----:B------:R-:W-:Y:S02]  /*51bb0*/  IMAD.MOV.U32 R27, RZ, RZ, R3 ;  /* 0x000000ffff1b7224 */ /* 0x000fe400078e0003 */
[----:B------:R-:W-:Y:S02]  /*51bc0*/  IMAD.MOV.U32 R10, RZ, RZ, R2 ;  /* 0x000000ffff0a7224 */ /* 0x000fe400078e0002 */
[----:B------:R-:W-:Y:S01]  /*51bd0*/  IMAD.MOV.U32 R11, RZ, RZ, R0 ;  /* 0x000000ffff0b7224 */ /* 0x000fe200078e0000 */
[----:B---3--:R0:W-:Y:S01]  /*51be0*/  STL.64 [R1+0x6250], R6 ;  /* 0x0062500601007387 */ /* 0x0081e20000100a00 */
[----:B------:R-:W3:Y:S02]  /*51bf0*/  LDL.LU R4, [R1+0x600] ;  /* 0x0006000001047983 */ /* 0x000ee40000300800 */
[----:B------:R-:W3:Y:S01]  /*51c00*/  LDL.LU R5, [R1+0x604] ;  /* 0x0006040001057983 */ /* 0x000ee20000300800 */
[----:B0-----:R-:W3:Y:S01]  /*51c10*/  LDL.LU R6, [R1+0x608] ;  /* 0x0006080001067983 */ /* 0x001ee20000300800 */
[----:B------:R-:W3:Y:S02]  /*51c20*/  LDL.LU R7, [R1+0x60c] ;  /* 0x00060c0001077983 */ /* 0x000ee40000300800 */
[----:B------:R0:W-:Y:S02]  /*51c30*/  STL.64 [R1+0x6220], R26 ;  /* 0x0062201a01007387 */ /* 0x0001e40000100a00 */
[----:B------:R-:W3:Y:S01]  /*51c40*/  LDL.LU R24, [R1+0x4f0] ;  /* 0x0004f00001187983 */ /* 0x000ee20000300800 */
[----:B------:R-:W3:Y:S04]  /*51c50*/  LDL.LU R25, [R1+0x4f4] ;  /* 0x0004f40001197983 */ /* 0x000ee80000300800 */
[----:B0-----:R-:W3:Y:S01]  /*51c60*/  LDL.LU R26, [R1+0x4f8] ;  /* 0x0004f800011a7983 */ /* 0x001ee20000300800 */
[----:B------:R-:W3:Y:S01]  /*51c70*/  LDL.LU R27, [R1+0x4fc] ;  /* 0x0004fc00011b7983 */ /* 0x000ee20000300800 */
[C---:B--2---:R-:W-:Y:S02]  /*51c80*/  HMMA.16816.F32.BF16 R8, R16.reuse, R10, R12 ;  /* 0x0000000a1008723c */ /* 0x044fe4000004180c */
[----:B---3--:R-:W-:Y:S01]  /*51c90*/  STL.64 [R1+0x6238], R26 ;  /* 0x0062381a01007387 */ /* 0x008fe20000100a00 */
[----:B------:R0:W-:Y:S03]  /*51ca0*/  STL.64 [R1+0x6230], R24 ;  /* 0x0062301801007387 */ /* 0x0001e60000100a00 */
[----:B0-----:R-:W2:Y:S01]  /*51cb0*/  LDL.LU R24, [R1+0x500] ;  /* 0x0005000001187983 */ /* 0x001ea20000300800 */
[----:B------:R-:W2:Y:S02]  /*51cc0*/  LDL.LU R25, [R1+0x504] ;  /* 0x0005040001197983 */ /* 0x000ea40000300800 */
[----:B------:R-:W2:Y:S02]  /*51cd0*/  LDL.LU R26, [R1+0x508] ;  /* 0x00050800011a7983 */ /* 0x000ea40000300800 */
[----:B------:R-:W2:Y:S01]  /*51ce0*/  LDL.LU R27, [R1+0x50c] ;  /* 0x00050c00011b7983 */ /* 0x000ea20000300800 */
[----:B------:R-:W3:Y:S01]  /*51cf0*/  LDL.LU.64 R14, [R1+0x62a8] ;  /* 0x0062a800010e7983 */ /* 0x000ee20000300a00 */
[----:B------:R-:W3:Y:S10]  /*51d00*/  LDL.LU.64 R12, [R1+0x62a0] ;  /* 0x0062a000010c7983 */ /* 0x000ef40000300a00 */
[----:B------:R-:W-:Y:S02]  /*51d10*/  STL.64 [R1+0xdb0], R8 ;  /* 0x000db00801007387 */ /* 0x000fe40000100a00 */
[----:B------:R0:W-:Y:S02]  /*51d20*/  STL.64 [R1+0xdb8], R10 ;  /* 0x000db80a01007387 */ /* 0x0001e40000100a00 */
        /* <DEDUP_REMOVED lines=9> */
[----:B------:R-:W4:Y:S01]  /*51dc0*/  LDL.LU.64 R14, [R1+0x6278] ;  /* 0x00627800010e7983 */ /* 0x000f220000300a00 */
[----:B------:R-:W4:Y:S11]  /*51dd0*/  LDL.LU.64 R12, [R1+0x6270] ;  /* 0x00627000010c7983 */ /* 0x000f360000300a00 */
[----:B------:R-:W-:Y:S09]  /*51de0*/  @!UPT UIADD3 URZ, URZ, URZ, URZ ;  /* 0x0000003f3f3ff290 */ /* 0x000ff2000fffe03f */
[----:B------:R0:W-:Y:S01]  /*51df0*/  STL.64 [R1+0xd90], R8 ;  /* 0x000d900801007387 */ /* 0x0001e20000100a00 */
[----:B------:R1:W-:Y:S03]  /*51e00*/  STL.64 [R1+0xd98], R10 ;  /* 0x000d980a01007387 */ /* 0x0003e60000100a00 */
[----:B0-----:R-:W3:Y:S01]  /*51e10*/  LDL.LU R8, [R1+0x4d0] ;  /* 0x0004d00001087983 */ /* 0x001ee20000300800 */
[----:B------:R-:W3:Y:S02]  /*51e20*/  LDL.LU R9, [R1+0x4d4] ;  /* 0x0004d40001097983 */ /* 0x000ee40000300800 */
[----:B-1----:R-:W2:Y:S02]  /*51e30*/  LDL.LU R10, [R1+0x4d8] ;  /* 0x0004d800010a7983 */ /* 0x002ea40000300800 */
[----:B------:R-:W2:Y:S01]  /*51e40*/  LDL.LU R11, [R1+0x4dc] ;  /* 0x0004dc00010b7983 */ /* 0x000ea20000300800 */
[C---:B----4-:R-:W-:Y:S01]  /*51e50*/  HMMA.16816.F32.BF16 R12, R16.reuse, R22, R12 ;  /* 0x00000016100c723c */ /* 0x050fe2000004180c */
[----:B--2---:R-:W-:Y:S01]  /*51e60*/  STL.64 [R1+0x6210], R10 ;  /* 0x0062100a01007387 */ /* 0x004fe20000100a00 */
[----:B---3--:R0:W-:Y:S03]  /*51e70*/  STL.64 [R1+0x6208], R8 ;  /* 0x0062080801007387 */ /* 0x0081e60000100a00 */
[----:B0-----:R-:W2:Y:S01]  /*51e80*/  LDL.LU R8, [R1+0x4e0] ;  /* 0x0004e00001087983 */ /* 0x001ea20000300800 */
[----:B------:R-:W2:Y:S02]  /*51e90*/  LDL.LU R9, [R1+0x4e4] ;  /* 0x0004e40001097983 */ /* 0x000ea40000300800 */
[----:B------:R-:W2:Y:S02]  /*51ea0*/  LDL.LU R10, [R1+0x4e8] ;  /* 0x0004e800010a7983 */ /* 0x000ea40000300800 */
[----:B------:R-:W2:Y:S11]  /*51eb0*/  LDL.LU R11, [R1+0x4ec] ;  /* 0x0004ec00010b7983 */ /* 0x000eb60000300800 */
[----:B------:R-:W-:Y:S02]  /*51ec0*/  @!UPT UIADD3 URZ, URZ, URZ, URZ ;  /* 0x0000003f3f3ff290 */ /* 0x000fe4000fffe03f */
[----:B------:R0:W-:Y:S01]  /*51ed0*/  STL.64 [R1+0xd80], R12 ;  /* 0x000d800c01007387 */ /* 0x0001e20000100a00 */
[----:B------:R1:W-:Y:S02]  /*51ee0*/  STL.64 [R1+0xd88], R14 ;  /* 0x000d880e01007387 */ /* 0x0003e40000100a00 */
[----:B0-----:R-:W-:Y:S01]  /*51ef0*/  IMAD.MOV.U32 R13, RZ, RZ, R23 ;  /* 0x000000ffff0d7224 */ /* 0x001fe200078e0017 */
[----:B-1----:R-:W3:Y:S01]  /*51f00*/  LDL.LU.64 R14, [R1+0x6268] ;  /* 0x00626800010e7983 */ /* 0x002ee20000300a00 */
[----:B------:R-:W4:Y:S02]  /*51f10*/  LDL.LU R12, [R1+0x6260] ;  /* 0x00626000010c7983 */ /* 0x000f240000300800 */
[----:B------:R-:W2:Y:S02]  /*51f20*/  LDL.LU.64 R22, [R1+0x6258] ;  /* 0x0062580001167983 */ /* 0x000ea40000300a00 */
[----:B--2---:R-:W-:Y:S01]  /*51f30*/  HMMA.16816.F32.BF16 R16, R16, R22, R4 ;  /* 0x000000161010723c */ /* 0x004fe20000041804 */
[----:B------:R-:W2:Y:S01]  /*51f40*/  LDL.LU.64 R6, [R1+0x6250] ;  /* 0x0062500001067983 */ /* 0x000ea20000300a00 */
[----:B------:R-:W2:Y:S02]  /*51f50*/  LDL.LU.64 R22, [R1+0x6248] ;  /* 0x0062480001167983 */ /* 0x000ea40000300a00 */
[----:B------:R-:W2:Y:S11]  /*51f60*/  LDL.LU.64 R20, [R1+0x6240] ;  /* 0x0062400001147983 */ /* 0x000eb60000300a00 */
[----:B------:R-:W-:Y:S08]  /*51f70*/  @!UPT UIADD3 URZ, URZ, URZ, URZ ;  /* 0x0000003f3f3ff290 */ /* 0x000ff0000fffe03f */
[----:B------:R0:W-:Y:S01]  /*51f80*/  STL.64 [R1+0x670], R16 ;  /* 0x0006701001007387 */ /* 0x0001e20000100a00 */
[----:B------:R1:W-:Y:S03]  /*51f90*/  STL.64 [R1+0x678], R18 ;  /* 0x0006781201007387 */ /* 0x0003e60000100a00 */
[----:B0-----:R-:W3:Y:S01]  /*51fa0*/  LDL.LU R16, [R1+0x4b0] ;  /* 0x0004b00001107983 */ /* 0x001ee20000300800 */
[----:B------:R-:W3:Y:S02]  /*51fb0*/  LDL.LU R17, [R1+0x4b4] ;  /* 0x0004b40001117983 */ /* 0x000ee40000300800 */
[----:B-1----:R-:W3:Y:S02]  /*51fc0*/  LDL.LU R18, [R1+0x4b8] ;  /* 0x0004b80001127983 */ /* 0x002ee40000300800 */
[----:B------:R-:W3:Y:S01]  /*51fd0*/  LDL.LU R19, [R1+0x4bc] ;  /* 0x0004bc0001137983 */ /* 0x000ee20000300800 */
[----:B--2---:R-:W-:Y:S01]  /*51fe0*/  HMMA.16816.F32.BF16 R24, R20, R6, R24 ;  /* 0x000000061418723c */ /* 0x004fe20000041818 */
[----:B------:R-:W-:-:S02]  /*51ff0*/  IMAD.MOV.U32 R2, RZ, RZ, R6 ;  /* 0x000000ffff027224 */ /* 0x000fc400078e0006 */
[----:B------:R-:W-:Y:S01]  /*52000*/  IMAD.MOV.U32 R0, RZ, RZ, R7 ;  /* 0x000000ffff007224 */ /* 0x000fe200078e0007 */
[----:B---3--:R-:W-:Y:S01]  /*52010*/  STL.64 [R1+0x61f8], R18 ;  /* 0x0061f81201007387 */ /* 0x008fe20000100a00 */
[----:B------:R0:W-:Y:S03]  /*52020*/  STL.64 [R1+0x61f0], R16 ;  /* 0x0061f01001007387 */ /* 0x0001e60000100a00 */
[----:B0-----:R-:W2:Y:S01]  /*52030*/  LDL.LU R16, [R1+0x4c0] ;  /* 0x0004c00001107983 */ /* 0x001ea20000300800 */
[----:B------:R-:W2:Y:S02]  /*52040*/  LDL.LU R17, [R1+0x4c4] ;  /* 0x0004c40001117983 */ /* 0x000ea40000300800 */
[----:B------:R-:W2:Y:S02]  /*52050*/  LDL.LU R18, [R1+0x4c8] ;  /* 0x0004c80001127983 */ /* 0x000ea40000300800 */
[----:B------:R-:W2:Y:S10]  /*52060*/  LDL.LU R19, [R1+0x4cc] ;  /* 0x0004cc0001137983 */ /* 0x000eb40000300800 */
[----:B------:R-:W-:Y:S01]  /*52070*/  STL.64 [R1+0x500], R24 ;  /* 0x0005001801007387 */ /* 0x000fe20000100a00 */
[----:B------:R0:W-:Y:S03]  /*52080*/  STL.64 [R1+0x508], R26 ;  /* 0x0005081a01007387 */ /* 0x0001e60000100a00 */
[----:B0-----:R-:W3:Y:S01]  /*52090*/  LDL.LU.64 R26, [R1+0x6238] ;  /* 0x00623800011a7983 */ /* 0x001ee20000300a00 */
[----:B------:R-:W3:Y:S02]  /*520a0*/  LDL.LU.64 R24, [R1+0x6230] ;  /* 0x0062300001187983 */ /* 0x000ee40000300a00 */
[----:B------:R-:W3:Y:S02]  /*520b0*/  LDL.LU.64 R6, [R1+0x6228] ;  /* 0x0062280001067983 */ /* 0x000ee40000300a00 */
[C---:B---3--:R-:W-:Y:S11]  /*520c0*/  HMMA.16816.F32.BF16 R24, R20.reuse, R6, R24 ;  /* 0x000000061418723c */ /* 0x048ff60000041818 */
[----:B------:R-:W-:Y:S11]  /*520d0*/  @!UPT UIADD3 URZ, URZ, URZ, URZ ;  /* 0x0000003f3f3ff290 */ /* 0x000ff6000fffe03f */
[----:B------:R-:W-:Y:S01]  /*520e0*/  @!UPT UIADD3 URZ, URZ, URZ, URZ ;  /* 0x0000003f3f3ff290 */ /* 0x000fe2000fffe03f */
[----:B------:R-:W-:Y:S01]  /*520f0*/  STL.64 [R1+0x4f0], R24 ;  /* 0x0004f01801007387 */ /* 0x000fe20000100a00 */
[----:B------:R0:W-:Y:S03]  /*52100*/  STL.64 [R1+0x4f8], R26 ;  /* 0x0004f81a01007387 */ /* 0x0001e60000100a00 */
[----:B0-----:R-:W3:Y:S01]  /*52110*/  LDL.LU.64 R26, [R1+0x6220] ;  /* 0x00622000011a7983 */ /* 0x001ee20000300a00 */
[----:B------:R-:W-:Y:S02]  /*52120*/  IMAD.MOV.U32 R5, RZ, RZ, R7 ;  /* 0x000000ffff057224 */ /* 0x000fe400078e0007 */
[----:B------:R-:W2:Y:S01]  /*52130*/  LDL.LU.64 R6, [R1+0x6218] ;  /* 0x0062180001067983 */ /* 0x000ea20000300a00 */
[C---:B---3--:R-:W-:Y:S01]  /*52140*/  HMMA.16816.F32.BF16 R24, R20.reuse, R26, R8 ;  /* 0x0000001a1418723c */ /* 0x048fe20000041808 */
[----:B------:R-:W3:Y:S01]  /*52150*/  LDL.LU.64 R10, [R1+0x6210] ;  /* 0x00621000010a7983 */ /* 0x000ee20000300a00 */
[----:B------:R-:W3:Y:S11]  /*52160*/  LDL.LU.64 R8, [R1+0x6208] ;  /* 0x0062080001087983 */ /* 0x000ef60000300a00 */
[----:B------:R-:W-:Y:S10]  /*52170*/  @!UPT UIADD3 URZ, URZ, URZ, URZ ;  /* 0x0000003f3f3ff290 */ /* 0x000ff4000fffe03f */
[----:B------:R0:W-:Y:S01]  /*52180*/  STL.64 [R1+0x4e0], R24 ;  /* 0x0004e01801007387 */ /* 0x0001e20000100a00 */
[----:B------:R1:W-:Y:S03]  /*52190*/  STL.64 [R1+0x4e8], R26 ;  /* 0x0004e81a01007387 */ /* 0x0003e60000100a00 */
[----:B0-----:R-:W2:Y:S01]  /*521a0*/  LDL.LU R24, [R1+0xae0] ;  /* 0x000ae00001187983 */ /* 0x001ea20000300800 */
[----:B------:R-:W2:Y:S02]  /*521b0*/  LDL.LU R25, [R1+0xae4] ;  /* 0x000ae40001197983 */ /* 0x000ea40000300800 */
[----:B-1----:R-:W2:Y:S02]  /*521c0*/  LDL.LU R26, [R1+0xae8] ;  /* 0x000ae800011a7983 */ /* 0x002ea40000300800 */
[----:B------:R-:W2:Y:S02]  /*521d0*/  LDL.LU R27, [R1+0xaec] ;  /* 0x000aec00011b7983 */ /* 0x000ea40000300800 */
[----:B--2---:R0:W-:Y:S01]  /*521e0*/  STL.64 [R1+0x61b0], R26 ;  /* 0x0061b01a01007387 */ /* 0x0041e20000100a00 */
[----:B------:R-:W-:Y:S03]  /*521f0*/  STL.64 [R1+0x61a8], R24 ;  /* 0x0061a81801007387 */ /* 0x000fe60000100a00 */
[----:B0-----:R-:W2:Y:S01]  /*52200*/  LDL.64 R26, [R1+0x148] ;  /* 0x00014800011a7983 */ /* 0x001ea20000100a00 */
[C---:B---3--:R-:W-:Y:S03]  /*52210*/  HMMA.16816.F32.BF16 R8, R20.reuse, R14, R8 ;  /* 0x0000000e1408723c */ /* 0x048fe60000041808 */
[----:B--2---:R0:W-:Y:S04]  /*52220*/  STL.64 [R1+0x61c8], R26 ;  /* 0x0061c81a01007387 */ /* 0x0041e80000100a00 */
[----:B0-----:R-:W2:Y:S04]  /*52230*/  LDL.64 R26, [R1+0x158] ;  /* 0x00015800011a7983 */ /* 0x001ea80000100a00 */
[----:B--2---:R0:W-:Y:S04]  /*52240*/  STL.64 [R1+0x61d8], R26 ;  /* 0x0061d81a01007387 */ /* 0x0041e80000100a00 */
[----:B0-----:R-:W2:Y:S08]  /*52250*/  LDL.64 R26, [R1+0x38] ;  /* 0x00003800011a7983 */ /* 0x001eb00000100a00 */
[----:B------:R-:W-:Y:S02]  /*52260*/  STL.64 [R1+0x4d0], R8 ;  /* 0x0004d00801007387 */ /* 0x000fe40000100a00 */
[----:B------:R0:W-:Y:S02]  /*52270*/  STL.64 [R1+0x4d8], R10 ;  /* 0x0004d80a01007387 */ /* 0x0001e40000100a00 */
[----:B0-----:R-:W3:Y:S01]  /*52280*/  LDL.LU.64 R10, [R1+0x6200] ;  /* 0x00620000010a7983 */ /* 0x001ee20000300a00 */
[----:B------:R-:W-:Y:S01]  /*52290*/  STL [R1+0x60e4], R15 ;  /* 0x0060e40f01007387 */ /* 0x000fe20000100800 */
[C---:B---3--:R-:W-:Y:S11]  /*522a0*/  HMMA.16816.F32.BF16 R16, R20.reuse, R10, R16 ;  /* 0x0000000a1410723c */ /* 0x048ff60000041810 */
[----:B------:R-:W-:Y:S11]  /*522b0*/  @!UPT UIADD3 URZ, URZ, URZ, URZ ;  /* 0x0000003f3f3ff290 */ /* 0x000ff6000fffe03f */
[----:B------:R-:W-:Y:S01]  /*522c0*/  @!UPT UIADD3 URZ, URZ, URZ, URZ ;  /* 0x0000003f3f3ff290 */ /* 0x000fe2000fffe03f */
[----:B------:R-:W-:Y:S01]  /*522d0*/  STL.64 [R1+0x4c0], R16 ;  /* 0x0004c01001007387 */ /* 0x000fe20000100a00 */
[----:B------:R0:W-:Y:S03]  /*522e0*/  STL.64 [R1+0x4c8], R18 ;  /* 0x0004c81201007387 */ /* 0x0001e60000100a00 */
[----:B0-----:R-:W3:Y:S01]  /*522f0*/  LDL.LU.64 R18, [R1+0x61f8] ;  /* 0x0061f80001127983 */ /* 0x001ee20000300a00 */
[----:B------:R-:W3:Y:S02]  /*52300*/  LDL.LU.64 R16, [R1+0x61f0] ;  /* 0x0061f00001107983 */ /* 0x000ee40000300a00 */
[----:B------:R-:W-:Y:S02]  /*52310*/  STL [R1+0x60e0], R11 ;  /* 0x0060e00b01007387 */ /* 0x000fe40000100800 */
[----:B------:R0:W-:Y:S01]  /*52320*/  STL [R1+0x61d0], R10 ;  /* 0x0061d00a01007387 */ /* 0x0001e20000100800 */
[----:B------:R-:W2:Y:S01]  /*52330*/  LDL.LU R8, [R1+0xb00] ;  /* 0x000b000001087983 */ /* 0x000ea20000300800 */
[----:B------:R-:W2:Y:S03]  /*52340*/  LDL.LU R9, [R1+0xb04] ;  /* 0x000b040001097983 */ /* 0x000ea60000300800 */
[----:B0-----:R-:W2:Y:S01]  /*52350*/  LDL.LU R10, [R1+0xb08] ;  /* 0x000b0800010a7983 */ /* 0x001ea20000300800 */
[----:B------:R-:W2:Y:S01]  /*52360*/  LDL.LU R11, [R1+0xb0c] ;  /* 0x000b0c00010b7983 */ /* 0x000ea20000300800 */
[----:B---3--:R-:W-:Y:S02]  /*52370*/  HMMA.16816.F32.BF16 R16, R20, R6, R16 ;  /* 0x000000061410723c */ /* 0x008fe40000041810 */
[----:B--2---:R-:W-:Y:S01]  /*52380*/  STL.64 [R1+0x61e8], R10 ;  /* 0x0061e80a01007387 */ /* 0x004fe20000100a00 */
[----:B------:R0:W-:Y:S03]  /*52390*/  STL.64 [R1+0x61e0], R8 ;  /* 0x0061e00801007387 */ /* 0x0001e60000100a00 */
[----:B0-----:R-:W2:Y:S01]  /*523a0*/  LDL.LU R8, [R1+0xb10] ;  /* 0x000b100001087983 */ /* 0x001ea20000300800 */
[----:B------:R-:W2:Y:S02]  /*523b0*/  LDL.LU R9, [R1+0xb14] ;  /* 0x000b140001097983 */ /* 0x000ea40000300800 */
[----:B------:R-:W2:Y:S02]  /*523c0*/  LDL.LU R10, [R1+0xb18] ;  /* 0x000b1800010a7983 */ /* 0x000ea40000300800 */
[----:B------:R-:W2:Y:S01]  /*523d0*/  LDL.LU R11, [R1+0xb1c] ;  /* 0x000b1c00010b7983 */ /* 0x000ea20000300800 */
[----:B------:R-:W-:Y:S01]  /*523e0*/  STL.64 [R1+0x61c0], R6 ;  /* 0x0061c00601007387 */ /* 0x000fe20000100a00 */
[----:B------:R0:W-:Y:S10]  /*523f0*/  STL [R1+0x61b8], R5 ;  /* 0x0061b80501007387 */ /* 0x0001f40000100800 */
[----:B------:R-:W-:Y:S02]  /*52400*/  STL.64 [R1+0x4b0], R16 ;  /* 0x0004b01001007387 */ /* 0x000fe40000100a00 */
[----:B------:R-:W-:Y:S02]  /*52410*/  STL.64 [R1+0x4b8], R18 ;  /* 0x0004b81201007387 */ /* 0x000fe40000100a00 */
[----:B----4-:R-:W1:Y:S04]  /*52420*/  LDSM.16.MT88.4 R16, [R12+0x2000] ;  /* 0x002000000c10783b */ /* 0x010e680000004200 */
[----:B------:R-:W3:Y:S04]  /*52430*/  LDL.LU R4, [R1+0xaf0] ;  /* 0x000af00001047983 */ /* 0x000ee80000300800 */
[----:B0-----:R-:W3:Y:S01]  /*52440*/  LDL.LU R5, [R1+0xaf4] ;  /* 0x000af40001057983 */ /* 0x001ee20000300800 */
[----:B------:R-:W3:Y:S02]  /*52450*/  LDL.LU R6, [R1+0xaf8] ;  /* 0x000af80001067983 */ /* 0x000ee40000300800 */
[----:B------:R-:W3:Y:S01]  /*52460*/  LDL.LU R7, [R1+0xafc] ;  /* 0x000afc0001077983 */ /* 0x000ee20000300800 */
[----:B-1----:R0:W-:Y:S01]  /*52470*/  STL.64 [R1+0x6028], R18 ;  /* 0x0060281201007387 */ /* 0x0021e20000100a00 */
[----:B------:R1:W-:Y:S03]  /*52480*/  STL.64 [R1+0x6020], R16 ;  /* 0x0060201001007387 */ /* 0x0003e60000100a00 */
[----:B0-----:R-:W4:Y:S01]  /*52490*/  LDL.64 R18, [R1+0xd8] ;  /* 0x0000d80001127983 */ /* 0x001f220000100a00 */
[----:B------:R-:W-:-:S02]  /*524a0*/  IMAD.MOV.U32 R29, RZ, RZ, R26 ;  /* 0x000000ffff1d7224 */ /* 0x000fc400078e001a */
[----:B------:R-:W-:Y:S01]  /*524b0*/  IMAD.MOV.U32 R28, RZ, RZ, R27 ;  /* 0x000000ffff1c7224 */ /* 0x000fe200078e001b */
[C---:B--2---:R-:W-:Y:S01]  /*524c0*/  HMMA.16816.F32.BF16 R8, R20.reuse, R26, R8 ;  /* 0x0000001a1408723c */ /* 0x044fe20000041808 */
[----:B----4-:R0:W-:Y:S01]  /*524d0*/  STL.64 [R1+0x6148], R18 ;  /* 0x0061481201007387 */ /* 0x0101e20000100a00 */
[----:B-1----:R-:W2:Y:S02]  /*524e0*/  LDL.LU R16, [R1+0xad0] ;  /* 0x000ad00001107983 */ /* 0x002ea40000300800 */
[----:B------:R-:W2:Y:S01]  /*524f0*/  LDL.LU R17, [R1+0xad4] ;  /* 0x000ad40001117983 */ /* 0x000ea20000300800 */
[----:B0-----:R-:W2:Y:S01]  /*52500*/  LDL.LU R18, [R1+0xad8] ;  /* 0x000ad80001127983 */ /* 0x001ea20000300800 */
[----:B------:R-:W2:Y:S11]  /*52510*/  LDL.LU R19, [R1+0xadc] ;  /* 0x000adc0001137983 */ /* 0x000eb60000300800 */
[----:B------:R-:W-:Y:S06]  /*52520*/  @!UPT UIADD3 URZ, URZ, URZ, URZ ;  /* 0x0000003f3f3ff290 */ /* 0x000fec000fffe03f */
[----:B------:R-:W-:Y:S02]  /*52530*/  STL.64 [R1+0xd70], R8 ;  /* 0x000d700801007387 */ /* 0x000fe40000100a00 */
[----:B------:R0:W-:Y:S02]  /*52540*/  STL.64 [R1+0xd78], R10 ;  /* 0x000d780a01007387 */ /* 0x0001e40000100a00 */
[----:B0-----:R-:W4:Y:S01]  /*52550*/  LDL.LU.64 R10, [R1+0x61e8] ;  /* 0x0061e800010a7983 */ /* 0x001f220000300a00 */
[----:B------:R-:W4:Y:S02]  /*52560*/  LDL.LU.64 R8, [R1+0x61e0] ;  /* 0x0061e00001087983 */ /* 0x000f240000300a00 */
[----:B------:R-:W4:Y:S02]  /*52570*/  LDL.LU.64 R26, [R1+0x61d8] ;  /* 0x0061d800011a7983 */ /* 0x000f240000300a00 */
[----:B------:R-:W-:Y:S01]  /*52580*/  STL [R1+0x6134], R28 ;  /* 0x0061341c01007387 */ /* 0x000fe20000100800 */
[----:B------:R-:W-:Y:S01]  /*52590*/  STL [R1+0x6130], R29 ;  /* 0x0061301d01007387 */ /* 0x000fe20000100800 */
[C---:B----4-:R-:W-:Y:S11]  /*525a0*/  HMMA.16816.F32.BF16 R8, R20.reuse, R26, R8 ;  /* 0x0000001a1408723c */ /* 0x050ff60000041808 */
[----:B------:R-:W-:Y:S11]  /*525b0*/  @!UPT UIADD3 URZ, URZ, URZ, URZ ;  /* 0x0000003f3f3ff290 */ /* 0x000ff6000fffe03f */
[----:B------:R-:W-:Y:S01]  /*525c0*/  @!UPT UIADD3 URZ, URZ, URZ, URZ ;  /* 0x0000003f3f3ff290 */ /* 0x000fe2000fffe03f */
[----:B------:R0:W-:Y:S01]  /*525d0*/  STL.64 [R1+0xd60], R8 ;  /* 0x000d600801007387 */ /* 0x0001e20000100a00 */
[----:B------:R1:W-:Y:S02]  /*525e0*/  STL.64 [R1+0xd68], R10 ;  /* 0x000d680a01007387 */ /* 0x0003e40000100a00 */
[----:B0-----:R-:W-:Y:S01]  /*525f0*/  IMAD.MOV.U32 R9, RZ, RZ, R26 ;  /* 0x000000ffff097224 */ /* 0x001fe200078e001a */
[----:B-1----:R-:W4:Y:S01]  /*52600*/  LDL.LU R10, [R1+0x61d0] ;  /* 0x0061d000010a7983 */ /* 0x002f220000300800 */
[----:B------:R-:W-:Y:S02]  /*52610*/  IMAD.MOV.U32 R8, RZ, RZ, R27 ;  /* 0x000000ffff087224 */ /* 0x000fe400078e001b */
        /* <DEDUP_REMOVED lines=8> */
[----:B------:R-:W2:Y:S02]  /*526a0*/  LDL.LU R5, [R1+0x61b8] ;  /* 0x0061b80001057983 */ /* 0x000ea40000300800 */
[----:B------:R-:W2:Y:S02]  /*526b0*/  LDL.LU.64 R26, [R1+0x61b0] ;  /* 0x0061b000011a7983 */ /* 0x000ea40000300a00 */
[----:B------:R-:W2:Y:S01]  /*526c0*/  LDL.LU.64 R24, [R1+0x61a8] ;  /* 0x0061a80001187983 */ /* 0x000ea20000300a00 */
[----:B------:R-:W-:Y:S01]  /*526d0*/  STL.64 [R1+0x6198], R14 ;  /* 0x0061980e01007387 */ /* 0x000fe20000100a00 */
[----:B------:R-:W-:Y:S02]  /*526e0*/  STL [R1+0x6190], R12 ;  /* 0x0061900c01007387 */ /* 0x000fe40000100800 */
[----:B----4-:R0:W-:Y:S02]  /*526f0*/  STL.64 [R1+0x60f0], R10 ;  /* 0x0060f00a01007387 */ /* 0x0101e40000100a00 */
[----:B------:R-:W-:Y:S01]  /*52700*/  STL.64 [R1+0x60e8], R8 ;  /* 0x0060e80801007387 */ /* 0x000fe20000100a00 */
[----:B0-----:R-:W2:Y:S02]  /*52710*/  LDL.64 R10, [R1+0x138] ;  /* 0x00013800010a7983 */ /* 0x001ea40000100a00 */
[C---:B--2---:R-:W-:Y:S11]  /*52720*/  HMMA.16816.F32.BF16 R24, R20.reuse, R10, R24 ;  /* 0x0000000a1418723c */ /* 0x044ff60000041818 */
[----:B------:R-:W-:Y:S11]  /*52730*/  @!UPT UIADD3 URZ, URZ, URZ, URZ ;  /* 0x0000003f3f3ff290 */ /* 0x000ff6000fffe03f */
[----:B------:R-:W-:Y:S01]  /*52740*/  @!UPT UIADD3 URZ, URZ, URZ, URZ ;  /* 0x0000003f3f3ff290 */ /* 0x000fe2000fffe03f */
[----:B------:R-:W-:Y:S01]  /*52750*/  STL.64 [R1+0xd40], R24 ;  /* 0x000d401801007387 */ /* 0x000fe20000100a00 */
[----:B------:R0:W-:Y:S03]  /*52760*/  STL.64 [R1+0xd48], R26 ;  /* 0x000d481a01007387 */ /* 0x0001e60000100a00 */
[----:B0-----:R-:W2:Y:S01]  /*52770*/  LDL.LU.64 R26, [R1+0x61a0] ;  /* 0x0061a000011a7983 */ /* 0x001ea20000300a00 */
[----:B------:R-:W-:Y:S02]  /*52780*/  IMAD.MOV.U32 R28, RZ, RZ, R10 ;  /* 0x000000ffff1c7224 */ /* 0x000fe400078e000a */
[----:B------:R-:W-:Y:S02]  /*52790*/  IMAD.MOV.U32 R29, RZ, RZ, R11 ;  /* 0x000000ffff1d7224 */ /* 0x000fe400078e000b */
[----:B--2---:R-:W-:Y:S01]  /*527a0*/  HMMA.16816.F32.BF16 R8, R20, R26, R16 ;  /* 0x0000001a1408723c */ /* 0x004fe20000041810 */
[----:B------:R-:W-:-:S02]  /*527b0*/  IMAD.MOV.U32 R4, RZ, RZ, R26 ;  /* 0x000000ffff047224 */ /* 0x000fc400078e001a */
[----:B------:R-:W-:Y:S11]  /*527c0*/  IMAD.MOV.U32 R3, RZ, RZ, R27 ;  /* 0x000000ffff037224 */ /* 0x000ff600078e001b */
[----:B------:R-:W-:Y:S09]  /*527d0*/  @!UPT UIADD3 URZ, URZ, URZ, URZ ;  /* 0x0000003f3f3ff290 */ /* 0x000ff2000fffe03f */
[----:B------:R-:W-:Y:S01]  /*527e0*/  STL.64 [R1+0xd30], R8 ;  /* 0x000d300801007387 */ /* 0x000fe20000100a00 */
[----:B------:R-:W-:Y:S02]  /*527f0*/  STL.64 [R1+0xd38], R10 ;  /* 0x000d380a01007387 */ /* 0x000fe40000100a00 */
[----:B------:R-:W2:Y:S02]  /*52800*/  LDL.LU R24, [R1+0x4a0] ;  /* 0x0004a00001187983 */ /* 0x000ea40000300800 */
[----:B------:R-:W2:Y:S01]  /*52810*/  LDL.LU R25, [R1+0x4a4] ;  /* 0x0004a40001197983 */ /* 0x000ea20000300800 */
[----:B------:R-:W4:Y:S01]  /*52820*/  LDL.LU R26, [R1+0x4a8] ;  /* 0x0004a800011a7983 */ /* 0x000f220000300800 */
[----:B------:R-:W4:Y:S02]  /*52830*/  LDL.LU R27, [R1+0x4ac] ;  /* 0x0004ac00011b7983 */ /* 0x000f240000300800 */
[----:B------:R-:W-:Y:S01]  /*52840*/  IMAD.MOV.U32 R19, RZ, RZ, R13 ;  /* 0x000000ffff137224 */ /* 0x000fe200078e000d */
[----:B----4-:R-:W-:Y:S01]  /*52850*/  STL.64 [R1+0x6158], R26 ;  /* 0x0061581a01007387 */ /* 0x010fe20000100a00 */
[----:B--2---:R-:W-:Y:S02]  /*52860*/  STL.64 [R1+0x6150], R24 ;  /* 0x0061501801007387 */ /* 0x004fe40000100a00 */
[----:B------:R-:W2:Y:S02]  /*52870*/  LDL R18, [R1+0xe8] ;  /* 0x0000e80001127983 */ /* 0x000ea40000100800 */
[----:B------:R-:W4:Y:S01]  /*52880*/  LDL.LU R12, [R1+0xac0] ;  /* 0x000ac000010c7983 */ /* 0x000f220000300800 */
[----:B------:R-:W4:Y:S01]  /*52890*/  LDL.LU R13, [R1+0xac4] ;  /* 0x000ac400010d7983 */ /* 0x000f220000300800 */
[----:B------:R-:W4:Y:S02]  /*528a0*/  LDL.LU R14, [R1+0xac8] ;  /* 0x000ac800010e7983 */ /* 0x000f240000300800 */
[----:B------:R-:W4:Y:S01]  /*528b0*/  LDL.LU R15, [R1+0xacc] ;  /* 0x000acc00010f7983 */ /* 0x000f220000300800 */
[----:B--2---:R0:W-:Y:S04]  /*528c0*/  STL.64 [R1+0x6160], R18 ;  /* 0x0061601201007387 */ /* 0x0041e80000100a00 */
[----:B0-----:R-:W2:Y:S04]  /*528d0*/  LDL.64 R18, [R1+0xf8] ;  /* 0x0000f80001127983 */ /* 0x001ea80000100a00 */
[----:B--2---:R0:W-:Y:S01]  /*528e0*/  STL.64 [R1+0x6178], R18 ;  /* 0x0061781201007387 */ /* 0x0041e20000100a00 */
[----:B------:R-:W2:Y:S02]  /*528f0*/  LDL.LU R24, [R1+0xa90] ;  /* 0x000a900001187983 */ /* 0x000ea40000300800 */
[----:B------:R-:W2:Y:S02]  /*52900*/  LDL.LU R25, [R1+0xa94] ;  /* 0x000a940001197983 */ /* 0x000ea40000300800 */
[----:B------:R-:W2:Y:S01]  /*52910*/  LDL.LU R26, [R1+0xa98] ;  /* 0x000a9800011a7983 */ /* 0x000ea20000300800 */
[----:B------:R-:W2:Y:S04]  /*52920*/  LDL.LU R27, [R1+0xa9c] ;  /* 0x000a9c00011b7983 */ /* 0x000ea80000300800 */
[----:B0-----:R-:W3:Y:S04]  /*52930*/  LDL.64 R18, [R1+0x108] ;  /* 0x0001080001127983 */ /* 0x001ee80000100a00 */
        /* <DEDUP_REMOVED lines=8> */
[----:B0-----:R-:W3:Y:S01]  /*529c0*/  LDL.LU R24, [R1+0xab0] ;  /* 0x000ab00001187983 */ /* 0x001ee20000300800 */
[----:B------:R-:W3:Y:S02]  /*529d0*/  LDL.LU R25, [R1+0xab4] ;  /* 0x000ab40001197983 */ /* 0x000ee40000300800 */
[----:B------:R-:W3:Y:S02]  /*529e0*/  LDL.LU R26, [R1+0xab8] ;  /* 0x000ab800011a7983 */ /* 0x000ee40000300800 */
[----:B------:R-:W3:Y:S01]  /*529f0*/  LDL.LU R27, [R1+0xabc] ;  /* 0x000abc00011b7983 */ /* 0x000ee20000300800 */
[----:B------:R-:W2:Y:S01]  /*52a00*/  LDL.LU R8, [R1+0x290] ;  /* 0x0002900001087983 */ /* 0x000ea20000300800 */
[----:B------:R-:W2:Y:S02]  /*52a10*/  LDL.LU R9, [R1+0x294] ;  /* 0x0002940001097983 */ /* 0x000ea40000300800 */
[----:B------:R-:W2:Y:S02]  /*52a20*/  LDL.LU R10, [R1+0x298] ;  /* 0x00029800010a7983 */ /* 0x000ea40000300800 */
[----:B------:R-:W2:Y:S02]  /*52a30*/  LDL.LU R11, [R1+0x29c] ;  /* 0x00029c00010b7983 */ /* 0x000ea40000300800 */
[----:B--2---:R0:W-:Y:S01]  /*52a40*/  STL.64 [R1+0x6100], R10 ;  /* 0x0061000a01007387 */ /* 0x0041e20000100a00 */
[----:B------:R-:W-:Y:S03]  /*52a50*/  STL.64 [R1+0x60f8], R8 ;  /* 0x0060f80801007387 */ /* 0x000fe60000100a00 */
[----:B0-----:R-:W2:Y:S01]  /*52a60*/  LDL R10, [R1+0x18] ;  /* 0x00001800010a7983 */ /* 0x001ea20000100800 */
[----:B------:R-:W-:-:S05]  /*52a70*/  IMAD.MOV.U32 R11, RZ, RZ, R5 ;  /* 0x000000ffff0b7224 */ /* 0x000fca00078e0005 */
[----:B--2---:R0:W-:Y:S04]  /*52a80*/  STL.64 [R1+0x6118], R10 ;  /* 0x0061180a01007387 */ /* 0x0041e80000100a00 */
[----:B0-----:R-:W4:Y:S02]  /*52a90*/  LDL.64 R10, [R1+0x118] ;  /* 0x00011800010a7983 */ /* 0x001f240000100a00 */
[C---:B----4-:R-:W-:Y:S11]  /*52aa0*/  HMMA.16816.F32.BF16 R12, R20.reuse, R10, R12 ;  /* 0x0000000a140c723c */ /* 0x050ff6000004180c */
[----:B------:R-:W-:Y:S11]  /*52ab0*/  @!UPT UIADD3 URZ, URZ, URZ, URZ ;  /* 0x0000003f3f3ff290 */ /* 0x000ff6000fffe03f */
[----:B------:R-:W-:Y:S01]  /*52ac0*/  @!UPT UIADD3 URZ, URZ, URZ, URZ ;  /* 0x0000003f3f3ff290 */ /* 0x000fe2000fffe03f */
[----:B------:R-:W-:Y:S01]  /*52ad0*/  STL.64 [R1+0xb10], R12 ;  /* 0x000b100c01007387 */ /* 0x000fe20000100a00 */
[----:B------:R0:W-:Y:S03]  /*52ae0*/  STL.64 [R1+0xb18], R14 ;  /* 0x000b180e01007387 */ /* 0x0001e60000100a00 */
[----:B0-----:R-:W2:Y:S01]  /*52af0*/  LDL.LU.64 R14, [R1+0x6198] ;  /* 0x00619800010e7983 */ /* 0x001ea20000300a00 */
[----:B------:R-:W4:Y:S01]  /*52b00*/  LDL.LU R12, [R1+0x6190] ;  /* 0x00619000010c7983 */ /* 0x000f220000300800 */
[----:B---3--:R-:W-:Y:S01]  /*52b10*/  HMMA.16816.F32.BF16 R24, R20, R18, R24 ;  /* 0x000000121418723c */ /* 0x008fe20000041818 */
[----:B------:R-:W-:Y:S01]  /*52b20*/  IMAD.MOV.U32 R5, RZ, RZ, R11 ;  /* 0x000000ffff057224 */ /* 0x000fe200078e000b */
[----:B------:R-:W-:Y:S01]  /*52b30*/  STL.64 [R1+0x6128], R6 ;  /* 0x0061280601007387 */ /* 0x000fe20000100a00 */
[----:B------:R-:W-:-:S03]  /*52b40*/  IMAD.MOV.U32 R13, RZ, RZ, R10 ;  /* 0x000000ffff0d7224 */ /* 0x000fc600078e000a */
[----:B------:R0:W-:Y:S04]  /*52b50*/  STL.64 [R1+0x6120], R4 ;  /* 0x0061200401007387 */ /* 0x0001e80000100a00 */
[----:B0-----:R-:W3:Y:S01]  /*52b60*/  LDL.LU R4, [R1+0x2b0] ;  /* 0x0002b00001047983 */ /* 0x001ee20000300800 */
[----:B------:R-:W3:Y:S02]  /*52b70*/  LDL.LU R5, [R1+0x2b4] ;  /* 0x0002b40001057983 */ /* 0x000ee40000300800 */
[----:B------:R-:W3:Y:S02]  /*52b80*/  LDL.LU R6, [R1+0x2b8] ;  /* 0x0002b80001067983 */ /* 0x000ee40000300800 */
[----:B------:R-:W3:Y:S02]  /*52b90*/  LDL.LU R7, [R1+0x2bc] ;  /* 0x0002bc0001077983 */ /* 0x000ee40000300800 */
[----:B------:R-:W-:-:S02]  /*52ba0*/  IMAD.MOV.U32 R9, RZ, RZ, R18 ;  /* 0x000000ffff097224 */ /* 0x000fc400078e0012 */
[----:B------:R-:W-:Y:S01]  /*52bb0*/  IMAD.MOV.U32 R8, RZ, RZ, R19 ;  /* 0x000000ffff087224 */ /* 0x000fe200078e0013 */
[----:B--2---:R-:W-:Y:S01]  /*52bc0*/  STL.64 [R1+0x6110], R14 ;  /* 0x0061100e01007387 */ /* 0x004fe20000100a00 */
[----:B----4-:R0:W-:Y:S03]  /*52bd0*/  STL.64 [R1+0x6108], R12 ;  /* 0x0061080c01007387 */ /* 0x0101e60000100a00 */
[----:B0-----:R-:W2:Y:S01]  /*52be0*/  LDL.LU R12, [R1+0x2a0] ;  /* 0x0002a000010c7983 */ /* 0x001ea20000300800 */
[----:B------:R-:W2:Y:S02]  /*52bf0*/  LDL.LU R13, [R1+0x2a4] ;  /* 0x0002a400010d7983 */ /* 0x000ea40000300800 */
[----:B------:R-:W2:Y:S02]  /*52c00*/  LDL.LU R14, [R1+0x2a8] ;  /* 0x0002a800010e7983 */ /* 0x000ea40000300800 */
[----:B------:R-:W2:Y:S01]  /*52c10*/  LDL.LU R15, [R1+0x2ac] ;  /* 0x0002ac00010f7983 */ /* 0x000ea20000300800 */
[----:B------:R-:W-:Y:S01]  /*52c20*/  STL.64 [R1+0xb00], R24 ;  /* 0x000b001801007387 */ /* 0x000fe20000100a00 */
[----:B------:R0:W-:Y:S03]  /*52c30*/  STL.64 [R1+0xb08], R26 ;  /* 0x000b081a01007387 */ /* 0x0001e60000100a00 */
[----:B0-----:R-:W4:Y:S01]  /*52c40*/  LDL.LU.64 R26, [R1+0x6188] ;  /* 0x00618800011a7983 */ /* 0x001f220000300a00 */
[----:B------:R-:W4:Y:S02]  /*52c50*/  LDL.LU.64 R24, [R1+0x6180] ;  /* 0x0061800001187983 */ /* 0x000f240000300a00 */
[----:B------:R-:W4:Y:S02]  /*52c60*/  LDL.LU.64 R18, [R1+0x6178] ;  /* 0x0061780001127983 */ /* 0x000f240000300a00 */
[----:B------:R-:W-:-:S02]  /*52c70*/  IMAD.MOV.U32 R10, RZ, RZ, R2 ;  /* 0x000000ffff0a7224 */ /* 0x000fc400078e0002 */
[----:B------:R-:W-:Y:S01]  /*52c80*/  IMAD.MOV.U32 R11, RZ, RZ, R0 ;  /* 0x000000ffff0b7224 */ /* 0x000fe200078e0000 */
        /* <DEDUP_REMOVED lines=16> */
[----:B----4-:R-:W-:Y:S02]  /*52d90*/  HMMA.16816.F32.BF16 R20, R20, R18, R24 ;  /* 0x000000121414723c */ /* 0x010fe40000041818 */
[----:B------:R-:W3:Y:S01]  /*52da0*/  LDL.LU.64 R26, [R1+0x6140] ;  /* 0x00614000011a7983 */ /* 0x000ee20000300a00 */
[----:B------:R-:W3:Y:S11]  /*52db0*/  LDL.LU.64 R24, [R1+0x6138] ;  /* 0x0061380001187983 */ /* 0x000ef60000300a00 */
[----:B------:R-:W-:Y:S09]  /*52dc0*/  @!UPT UIADD3 URZ, URZ, URZ, URZ ;  /* 0x0000003f3f3ff290 */ /* 0x000ff2000fffe03f */
[----:B------:R0:W-:Y:S01]  /*52dd0*/  STL.64 [R1+0x4a0], R20 ;  /* 0x0004a01401007387 */ /* 0x0001e20000100a00 */
[----:B------:R1:W-:Y:S03]  /*52de0*/  STL.64 [R1+0x4a8], R22 ;  /* 0x0004a81601007387 */ /* 0x0003e60000100a00 */
[----:B0-----:R-:W4:Y:S01]  /*52df0*/  LDL.LU R20, [R1+0x270] ;  /* 0x0002700001147983 */ /* 0x001f220000300800 */
[----:B------:R-:W4:Y:S02]  /*52e00*/  LDL.LU R21, [R1+0x274] ;  /* 0x0002740001157983 */ /* 0x000f240000300800 */
[----:B-1----:R-:W4:Y:S02]  /*52e10*/  LDL.LU R22, [R1+0x278] ;  /* 0x0002780001167983 */ /* 0x002f240000300800 */
[----:B------:R-:W4:Y:S01]  /*52e20*/  LDL.LU R23, [R1+0x27c] ;  /* 0x00027c0001177983 */ /* 0x000f220000300800 */
[----:B------:R0:W-:Y:S02]  /*52e30*/  STL.64 [R1+0x6040], R18 ;  /* 0x0060401201007387 */ /* 0x0001e40000100a00 */
[----:B0-----:R-:W-:-:S02]  /*52e40*/  IMAD.MOV.U32 R18, RZ, RZ, R9 ;  /* 0x000000ffff127224 */ /* 0x001fc400078e0009 */
[----:B------:R-:W-:-:S05]  /*52e50*/  IMAD.MOV.U32 R19, RZ, RZ, R8 ;  /* 0x000000ffff137224 */ /* 0x000fca00078e0008 */
[----:B------:R0:W-:Y:S01]  /*52e60*/  STL.64 [R1+0x6070], R18 ;  /* 0x0060701201007387 */ /* 0x0001e20000100a00 */
[----:B------:R-:W2:Y:S02]  /*52e70*/  LDL.LU R16, [R1+0x920] ;  /* 0x0009200001107983 */ /* 0x000ea40000300800 */
[----:B------:R-:W2:Y:S01]  /*52e80*/  LDL.LU R17, [R1+0x924] ;  /* 0x0009240001117983 */ /* 0x000ea20000300800 */
[----:B0-----:R-:W2:Y:S01]  /*52e90*/  LDL.LU R18, [R1+0x928] ;  /* 0x0009280001127983 */ /* 0x001ea20000300800 */
[----:B------:R-:W2:Y:S01]  /*52ea0*/  LDL.LU R19, [R1+0x92c] ;  /* 0x00092c0001137983 */ /* 0x000ea20000300800 */
[----:B---3--:R-:W-:Y:S02]  /*52eb0*/  HMMA.16816.F32.BF16 R8, R24, R10, R4 ;  /* 0x0000000a1808723c */ /* 0x008fe40000041804 */
[----:B--2---:R0:W-:Y:S01]  /*52ec0*/  STL.64 [R1+0x6080], R18 ;  /* 0x0060801201007387 */ /* 0x0041e20000100a00 */
[----:B------:R-:W-:Y:S02]  /*52ed0*/  STL.64 [R1+0x6078], R16 ;  /* 0x0060781001007387 */ /* 0x000fe40000100a00 */
[----:B0-----:R-:W-:-:S02]  /*52ee0*/  IMAD.MOV.U32 R18, RZ, RZ, R28 ;  /* 0x000000ffff127224 */ /* 0x001fc400078e001c */
[----:B------:R-:W-:Y:S01]  /*52ef0*/  IMAD.MOV.U32 R19, RZ, RZ, R29 ;  /* 0x000000ffff137224 */ /* 0x000fe200078e001d */
[----:B------:R-:W2:Y:S01]  /*52f00*/  LDL.LU R28, [R1+0x6134] ;  /* 0x00613400011c7983 */ /* 0x000ea20000300800 */
[----:B------:R-:W3:Y:S03]  /*52f10*/  LDL.LU R29, [R1+0x6130] ;  /* 0x00613000011d7983 */ /* 0x000ee60000300800 */
[----:B------:R0:W-:Y:S04]  /*52f20*/  STL.64 [R1+0x6098], R18 ;  /* 0x0060981201007387 */ /* 0x0001e80000100a00 */
[----:B0-----:R-:W2:Y:S04]  /*52f30*/  LDL R18, [R1+0x8] ;  /* 0x0000080001127983 */ /* 0x001ea80000100800 */
[----:B------:R-:W2:Y:S01]  /*52f40*/  LDL R19, [R1+0xc] ;  /* 0x00000c0001137983 */ /* 0x000ea20000100800 */
[----:B------:R-:W2:Y:S02]  /*52f50*/  LDL.LU.64 R6, [R1+0x6128] ;  /* 0x0061280001067983 */ /* 0x000ea40000300a00 */
[----:B------:R-:W2:Y:S02]  /*52f60*/  LDL.LU.64 R4, [R1+0x6120] ;  /* 0x0061200001047983 */ /* 0x000ea40000300a00 */
[----:B------:R-:W-:Y:S01]  /*52f70*/  STL.64 [R1+0x2b0], R8 ;  /* 0x0002b00801007387 */ /* 0x000fe20000100a00 */
[----:B------:R0:W-:Y:S04]  /*52f80*/  STL.64 [R1+0x2b8], R10 ;  /* 0x0002b80a01007387 */ /* 0x0001e80000100a00 */
        /* <DEDUP_REMOVED lines=9> */
[----:B--2---:R-:W-:Y:S01]  /*53020*/  HMMA.16816.F32.BF16 R16, R24, R18, R8 ;  /* 0x000000121810723c */ /* 0x004fe20000041808 */
[----:B------:R-:W2:Y:S01]  /*53030*/  LDL.LU.64 R10, [R1+0x60f0] ;  /* 0x0060f000010a7983 */ /* 0x000ea20000300a00 */
[----:B------:R-:W3:Y:S11]  /*53040*/  LDL.LU.64 R8, [R1+0x60e8] ;  /* 0x0060e80001087983 */ /* 0x000ef60000300a00 */
[----:B------:R-:W-:Y:S10]  /*53050*/  @!UPT UIADD3 URZ, URZ, URZ, URZ ;  /* 0x0000003f3f3ff290 */ /* 0x000ff4000fffe03f */
[----:B------:R-:W-:Y:S01]  /*53060*/  STL.64 [R1+0x290], R16 ;  /* 0x0002901001007387 */ /* 0x000fe20000100a00 */
[----:B------:R0:W-:Y:S02]  /*53070*/  STL.64 [R1+0x298], R18 ;  /* 0x0002981201007387 */ /* 0x0001e40000100a00 */
[----:B0-----:R-:W-:Y:S02]  /*53080*/  IMAD.MOV.U32 R18, RZ, RZ, R15 ;  /* 0x000000ffff127224 */ /* 0x001fe400078e000f */
[----:B------:R-:W3:Y:S01]  /*53090*/  LDL.LU R15, [R1+0x60e4] ;  /* 0x0060e400010f7983 */ /* 0x000ee20000300800 */
[----:B--2---:R-:W-:-:S03]  /*530a0*/  IMAD.MOV.U32 R19, RZ, RZ, R11 ;  /* 0x000000ffff137224 */ /* 0x004fc600078e000b */
[----:B------:R-:W4:Y:S02]  /*530b0*/  LDL.LU R11, [R1+0x60e0] ;  /* 0x0060e000010b7983 */ /* 0x000f240000300800 */
[----:B------:R0:W-:Y:S02]  /*530c0*/  STL.64 [R1+0x60b0], R18 ;  /* 0x0060b01201007387 */ /* 0x0001e40000100a00 */
[----:B------:R-:W3:Y:S02]  /*530d0*/  LDL.LU R16, [R1+0x280] ;  /* 0x0002800001107983 */ /* 0x000ee40000300800 */
[----:B------:R-:W3:Y:S01]  /*530e0*/  LDL.LU R17, [R1+0x284] ;  /* 0x0002840001117983 */ /* 0x000ee20000300800 */
[----:B0-----:R-:W3:Y:S01]  /*530f0*/  LDL.LU R18, [R1+0x288] ;  /* 0x0002880001127983 */ /* 0x001ee20000300800 */
[----:B------:R-:W3:Y:S01]  /*53100*/  LDL.LU R19, [R1+0x28c] ;  /* 0x00028c0001137983 */ /* 0x000ee20000300800 */
[C---:B----4-:R-:W-:Y:S08]  /*53110*/  HMMA.16816.F32.BF16 R20, R24.reuse, R10, R20 ;  /* 0x0000000a1814723c */ /* 0x050ff00000041814 */
[C---:B---3--:R-:W-:Y:S11]  /*53120*/  HMMA.16816.F32.BF16 R16, R24.reuse, R14, R16 ;  /* 0x0000000e1810723c */ /* 0x048ff60000041810 */
[----:B------:R-:W-:Y:S11]  /*53130*/  @!UPT UIADD3 URZ, URZ, URZ, URZ ;  /* 0x0000003f3f3ff290 */ /* 0x000ff6000fffe03f */
[----:B------:R-:W-:Y:S01]  /*53140*/  @!UPT UIADD3 URZ, URZ, URZ, URZ ;  /* 0x0000003f3f3ff290 */ /* 0x000fe2000fffe03f */
[----:B------:R-:W-:Y:S01]  /*53150*/  STL.64 [R1+0x280], R16 ;  /* 0x0002801001007387 */ /* 0x000fe20000100a00 */
[----:B------:R0:W-:Y:S02]  /*53160*/  STL.64 [R1+0x288], R18 ;  /* 0x0002881201007387 */ /* 0x0001e40000100a00 */
[----:B------:R1:W-:Y:S02]  /*53170*/  STL.64 [R1+0x270], R20 ;  /* 0x0002701401007387 */ /* 0x0003e40000100a00 */
[----:B------:R2:W-:Y:S02]  /*53180*/  STL.64 [R1+0x278], R22 ;  /* 0x0002781601007387 */ /* 0x0005e40000100a00 */
[----:B0-----:R-:W-:Y:S02]  /*53190*/  IMAD.MOV.U32 R18, RZ, RZ, R9 ;  /* 0x000000ffff127224 */ /* 0x001fe400078e0009 */
[----:B------:R-:W-:Y:S01]  /*531a0*/  IMAD.MOV.U32 R19, RZ, RZ, R8 ;  /* 0x000000ffff137224 */ /* 0x000fe200078e0008 */
[----:B-1----:R-:W3:Y:S01]  /*531b0*/  LDL.LU R20, [R1+0x260] ;  /* 0x0002600001147983 */ /* 0x002ee20000300800 */
[----:B------:R-:W3:Y:S02]  /*531c0*/  LDL.LU R21, [R1+0x264] ;  /* 0x0002640001157983 */ /* 0x000ee40000300800 */
[----:B--2---:R-:W3:Y:S02]  /*531d0*/  LDL.LU R22, [R1+0x268] ;  /* 0x0002680001167983 */ /* 0x004ee40000300800 */
[----:B------:R-:W3:Y:S01]  /*531e0*/  LDL.LU R23, [R1+0x26c] ;  /* 0x00026c0001177983 */ /* 0x000ee20000300800 */
[----:B------:R-:W-:Y:S01]  /*531f0*/  STL.64 [R1+0x60c8], R18 ;  /* 0x0060c81201007387 */ /* 0x000fe20000100a00 */
[----:B------:R0:W-:Y:S02]  /*53200*/  STL.64 [R1+0x5fe0], R10 ;  /* 0x005fe00a01007387 */ /* 0x0001e40000100a00 */
[----:B------:R-:W2:Y:S02]  /*53210*/  LDL.LU R8, [R1+0x900] ;  /* 0x0009000001087983 */ /* 0x000ea40000300800 */
[----:B------:R-:W2:Y:S01]  /*53220*/  LDL.LU R9, [R1+0x904] ;  /* 0x0009040001097983 */ /* 0x000ea20000300800 */
[----:B0-----:R-:W4:Y:S01]  /*53230*/  LDL.LU R10, [R1+0x908] ;  /* 0x00090800010a7983 */ /* 0x001f220000300800 */
[----:B------:R-:W4:Y:S03]  /*53240*/  LDL.LU R11, [R1+0x90c] ;  /* 0x00090c00010b7983 */ /* 0x000f260000300800 */
[----:B----4-:R-:W-:Y:S01]  /*53250*/  STL.64 [R1+0x6090], R10 ;  /* 0x0060900a01007387 */ /* 0x010fe20000100a00 */
[----:B--2---:R0:W-:Y:S03]  /*53260*/  STL.64 [R1+0x6088], R8 ;  /* 0x0060880801007387 */ /* 0x0041e60000100a00 */
[----:B0-----:R-:W2:Y:S01]  /*53270*/  LDL.LU R8, [R1+0x930] ;  /* 0x0009300001087983 */ /* 0x001ea20000300800 */
[----:B------:R-:W2:Y:S02]  /*53280*/  LDL.LU R9, [R1+0x934] ;  /* 0x0009340001097983 */ /* 0x000ea40000300800 */
[----:B------:R-:W4:Y:S02]  /*53290*/  LDL.LU R10, [R1+0x938] ;  /* 0x00093800010a7983 */ /* 0x000f240000300800 */
[----:B------:R-:W4:Y:S02]  /*532a0*/  LDL.LU R11, [R1+0x93c] ;  /* 0x00093c00010b7983 */ /* 0x000f240000300800 */
        /* <DEDUP_REMOVED lines=11> */
[----:B------:R-:W4:Y:S01]  /*53360*/  LDL.LU R11, [R1+0x95c] ;  /* 0x00095c00010b7983 */ /* 0x000f220000300800 */
[----:B---3--:R-:W-:Y:S01]  /*53370*/  HMMA.16816.F32.BF16 R20, R24, R6, R20 ;  /* 0x000000061814723c */ /* 0x008fe20000041814 */
[----:B------:R-:W-:Y:S01]  /*53380*/  IMAD.MOV.U32 R18, RZ, RZ, R29 ;  /* 0x000000ffff127224 */ /* 0x000fe200078e001d */
[----:B----4-:R-:W-:Y:S01]  /*53390*/  STL.64 [R1+0x60d8], R10 ;  /* 0x0060d80a01007387 */ /* 0x010fe20000100a00 */
[----:B--2---:R0:W-:Y:S03]  /*533a0*/  STL.64 [R1+0x60d0], R8 ;  /* 0x0060d00801007387 */ /* 0x0041e60000100a00 */
[----:B0-----:R-:W2:Y:S01]  /*533b0*/  LDL.LU R8, [R1+0x960] ;  /* 0x0009600001087983 */ /* 0x001ea20000300800 */
[----:B------:R-:W2:Y:S02]  /*533c0*/  LDL.LU R9, [R1+0x964] ;  /* 0x0009640001097983 */ /* 0x000ea40000300800 */
[----:B------:R-:W2:Y:S02]  /*533d0*/  LDL.LU R10, [R1+0x968] ;  /* 0x00096800010a7983 */ /* 0x000ea40000300800 */
[----:B------:R-:W2:Y:S01]  /*533e0*/  LDL.LU R11, [R1+0x96c] ;  /* 0x00096c00010b7983 */ /* 0x000ea20000300800 */
[----:B------:R0:W-:Y:S11]  /*533f0*/  STL.64 [R1+0x5fd8], R6 ;  /* 0x005fd80601007387 */ /* 0x0001f60000100a00 */
[----:B------:R-:W-:Y:S02]  /*53400*/  STL.64 [R1+0x260], R20 ;  /* 0x0002601401007387 */ /* 0x000fe40000100a00 */
[----:B------:R-:W-:Y:S02]  /*53410*/  STL.64 [R1+0x268], R22 ;  /* 0x0002681601007387 */ /* 0x000fe40000100a00 */
[----:B------:R-:W1:Y:S01]  /*53420*/  LDSM.16.MT88.4 R20, [R12+0x2080] ;  /* 0x002080000c14783b */ /* 0x000e620000004200 */
[----:B------:R-:W-:-:S03]  /*53430*/  IMAD.MOV.U32 R19, RZ, RZ, R28 ;  /* 0x000000ffff137224 */ /* 0x000fc600078e001c */
[----:B------:R-:W-:Y:S01]  /*53440*/  STL.64 [R1+0x5ff0], R14 ;  /* 0x005ff00e01007387 */ /* 0x000fe20000100a00 */
[----:B------:R3:W-:Y:S02]  /*53450*/  STL [R1+0x5fe8], R12 ;  /* 0x005fe80c01007387 */ /* 0x0007e40000100800 */
[----:B0-----:R-:W-:Y:S01]  /*53460*/  IMAD.MOV.U32 R6, RZ, RZ, R13 ;  /* 0x000000ffff067224 */ /* 0x001fe200078e000d */
[----:B---3--:R-:W3:Y:S01]  /*53470*/  LDL.LU R12, [R1+0x910] ;  /* 0x00091000010c7983 */ /* 0x008ee20000300800 */
[----:B------:R-:W3:Y:S02]  /*53480*/  LDL.LU R13, [R1+0x914] ;  /* 0x00091400010d7983 */ /* 0x000ee40000300800 */
[----:B------:R-:W3:Y:S02]  /*53490*/  LDL.LU R14, [R1+0x918] ;  /* 0x00091800010e7983 */ /* 0x000ee40000300800 */
[----:B------:R-:W3:Y:S01]  /*534a0*/  LDL.LU R15, [R1+0x91c] ;  /* 0x00091c00010f7983 */ /* 0x000ee20000300800 */
[----:B-1----:R-:W-:Y:S01]  /*534b0*/  STL.64 [R1+0x5f18], R22 ;  /* 0x005f181601007387 */ /* 0x002fe20000100a00 */
[----:B------:R-:W-:Y:S01]  /*534c0*/  STL.64 [R1+0x5f10], R20 ;  /* 0x005f101401007387 */ /* 0x000fe20000100a00 */
        /* <DEDUP_REMOVED lines=22> */
[----:B------:R-:W2:Y:S01]  /*53630*/  LDL.LU.64 R10, [R1+0x6090] ;  /* 0x00609000010a7983 */ /* 0x000ea20000300a00 */
[----:B------:R-:W2:Y:S11]  /*53640*/  LDL.LU.64 R8, [R1+0x6088] ;  /* 0x0060880001087983 */ /* 0x000eb60000300a00 */
[----:B------:R-:W-:Y:S09]  /*53650*/  @!UPT UIADD3 URZ, URZ, URZ, URZ ;  /* 0x0000003f3f3ff290 */ /* 0x000ff2000fffe03f */
[----:B------:R-:W-:Y:S01]  /*53660*/  STL.64 [R1+0xaa0], R16 ;  /* 0x000aa01001007387 */ /* 0x000fe20000100a00 */
[----:B------:R0:W-:Y:S03]  /*53670*/  STL.64 [R1+0xaa8], R18 ;  /* 0x000aa81201007387 */ /* 0x0001e60000100a00 */
[----:B0-----:R-:W4:Y:S01]  /*53680*/  LDL.LU.64 R18, [R1+0x6080] ;  /* 0x0060800001127983 */ /* 0x001f220000300a00 */
[----:B------:R-:W4:Y:S02]  /*53690*/  LDL.LU.64 R16, [R1+0x6078] ;  /* 0x0060780001107983 */ /* 0x000f240000300a00 */
[----:B------:R-:W-:Y:S02]  /*536a0*/  IMAD.MOV.U32 R22, RZ, RZ, R4 ;  /* 0x000000ffff167224 */ /* 0x000fe400078e0004 */
[----:B------:R-:W-:Y:S02]  /*536b0*/  IMAD.MOV.U32 R23, RZ, RZ, R3 ;  /* 0x000000ffff177224 */ /* 0x000fe400078e0003 */
[----:B------:R-:W-:-:S05]  /*536c0*/  IMAD.MOV.U32 R7, RZ, RZ, R5 ;  /* 0x000000ffff077224 */ /* 0x000fca00078e0005 */
[C---:B----4-:R-:W-:Y:S01]  /*536d0*/  HMMA.16816.F32.BF16 R20, R24.reuse, R22, R16 ;  /* 0x000000161814723c */ /* 0x050fe20000041810 */
[----:B------:R-:W2:Y:S07]  /*536e0*/  LDL.LU.64 R18, [R1+0x6070] ;  /* 0x0060700001127983 */ /* 0x000eae0000300a00 */
[C---:B---3--:R-:W-:Y:S11]  /*536f0*/  HMMA.16816.F32.BF16 R12, R24.reuse, R6, R12 ;  /* 0x00000006180c723c */ /* 0x048ff6000004180c */
[----:B------:R-:W-:Y:S04]  /*53700*/  @!UPT UIADD3 URZ, URZ, URZ, URZ ;  /* 0x0000003f3f3ff290 */ /* 0x000fe8000fffe03f */
[----:B------:R0:W-:Y:S01]  /*53710*/  STL.64 [R1+0xa90], R20 ;  /* 0x000a901401007387 */ /* 0x0001e20000100a00 */
[----:B------:R1:W-:Y:S03]  /*53720*/  STL.64 [R1+0xa98], R22 ;  /* 0x000a981601007387 */ /* 0x0003e60000100a00 */
[----:B0-----:R-:W3:Y:S04]  /*53730*/  LDL.LU R20, [R1+0x7d0] ;  /* 0x0007d00001147983 */ /* 0x001ee80000300800 */
[----:B------:R-:W-:Y:S02]  /*53740*/  STL.64 [R1+0x960], R12 ;  /* 0x0009600c01007387 */ /* 0x000fe40000100a00 */
[----:B------:R-:W-:Y:S01]  /*53750*/  STL.64 [R1+0x968], R14 ;  /* 0x0009680e01007387 */ /* 0x000fe20000100a00 */
[----:B--2---:R-:W-:Y:S11]  /*53760*/  HMMA.16816.F32.BF16 R4, R24, R18, R8 ;  /* 0x000000121804723c */ /* 0x004ff60000041808 */
[----:B------:R-:W-:Y:S11]  /*53770*/  @!UPT UIADD3 URZ, URZ, URZ, URZ ;  /* 0x0000003f3f3ff290 */ /* 0x000ff6000fffe03f */
[----:B------:R-:W-:Y:S01]  /*53780*/  @!UPT UIADD3 URZ, URZ, URZ, URZ ;  /* 0x0000003f3f3ff290 */ /* 0x000fe2000fffe03f */
[----:B------:R-:W-:Y:S01]  /*53790*/  STL.64 [R1+0x950], R4 ;  /* 0x0009500401007387 */ /* 0x000fe20000100a00 */
[----:B------:R-:W-:Y:S02]  /*537a0*/  STL.64 [R1+0x958], R6 ;  /* 0x0009580601007387 */ /* 0x000fe40000100a00 */
[----:B------:R-:W3:Y:S02]  /*537b0*/  LDL.LU R21, [R1+0x7d4] ;  /* 0x0007d40001157983 */ /* 0x000ee40000300800 */
[----:B-1----:R-:W2:Y:S01]  /*537c0*/  LDL.LU R22, [R1+0x7d8] ;  /* 0x0007d80001167983 */ /* 0x002ea20000300800 */
[----:B------:R-:W2:Y:S01]  /*537d0*/  LDL.LU R23, [R1+0x7dc] ;  /* 0x0007dc0001177983 */ /* 0x000ea20000300800 */
[----:B------:R-:W4:Y:S03]  /*537e0*/  LDL.64 R18, [R1+0xe8] ;  /* 0x0000e80001127983 */ /* 0x000f260000100a00 */
[----:B----4-:R-:W-:Y:S01]  /*537f0*/  STL.64 [R1+0x6058], R18 ;  /* 0x0060581201007387 */ /* 0x010fe20000100a00 */
[----:B--2---:R-:W-:Y:S02]  /*53800*/  STL.64 [R1+0x6038], R22 ;  /* 0x0060381601007387 */ /* 0x004fe40000100a00 */
[----:B---3--:R0:W-:Y:S02]  /*53810*/  STL.64 [R1+0x6030], R20 ;  /* 0x0060301401007387 */ /* 0x0081e40000100a00 */
        /* <DEDUP_REMOVED lines=16> */
[----:B------:R-:W3:Y:S01]  /*53920*/  LDL.LU R8, [R1+0x7a0] ;  /* 0x0007a00001087983 */ /* 0x000ee20000300800 */
[----:B------:R-:W3:Y:S02]  /*53930*/  LDL.LU R9, [R1+0x7a4] ;  /* 0x0007a40001097983 */ /* 0x000ee40000300800 */
[----:B------:R-:W4:Y:S02]  /*53940*/  LDL.LU R10, [R1+0x7a8] ;  /* 0x0007a800010a7983 */ /* 0x000f240000300800 */
[----:B------:R-:W4:Y:S02]  /*53950*/  LDL.LU R11, [R1+0x7ac] ;  /* 0x0007ac00010b7983 */ /* 0x000f240000300800 */
[----:B----4-:R-:W-:Y:S01]  /*53960*/  STL.64 [R1+0x6000], R10 ;  /* 0x0060000a01007387 */ /* 0x010fe20000100a00 */
[----:B---3--:R0:W-:Y:S03]  /*53970*/  STL.64 [R1+0x5ff8], R8 ;  /* 0x005ff80801007387 */ /* 0x0081e60000100a00 */
[----:B0-----:R-:W3:Y:S01]  /*53980*/  LDL.LU R8, [R1+0x7b0] ;  /* 0x0007b00001087983 */ /* 0x001ee20000300800 */
[----:B------:R-:W3:Y:S02]  /*53990*/  LDL.LU R9, [R1+0x7b4] ;  /* 0x0007b40001097983 */ /* 0x000ee40000300800 */
[----:B------:R-:W4:Y:S02]  /*539a0*/  LDL.LU R10, [R1+0x7b8] ;  /* 0x0007b800010a7983 */ /* 0x000f240000300800 */
[----:B------:R-:W4:Y:S02]  /*539b0*/  LDL.LU R11, [R1+0x7bc] ;  /* 0x0007bc00010b7983 */ /* 0x000f240000300800 */
[----:B------:R-:W-:-:S02]  /*539c0*/  IMAD.MOV.U32 R18, RZ, RZ, R2 ;  /* 0x000000ffff127224 */ /* 0x000fc400078e0002 */
[----:B------:R-:W-:-:S07]  /*539d0*/  IMAD.MOV.U32 R19, RZ, RZ, R0 ;  /* 0x000000ffff137224 */ /* 0x000fce00078e0000 */
[C---:B--2---:R-:W-:Y:S01]  /*539e0*/  HMMA.16816.F32.BF16 R16, R24.reuse, R18, R20 ;  /* 0x000000121810723c */ /* 0x044fe20000041814 */
[----:B----4-:R0:W-:Y:S01]  /*539f0*/  STL.64 [R1+0x6010], R10 ;  /* 0x0060100a01007387 */ /* 0x0101e20000100a00 */
[----:B---3--:R-:W-:Y:S02]  /*53a00*/  STL.64 [R1+0x6008], R8 ;  /* 0x0060080801007387 */ /* 0x008fe40000100a00 */
[----:B------:R-:W2:Y:S01]  /*53a10*/  LDL.64 R14, [R1+0x8] ;  /* 0x00000800010e7983 */ /* 0x000ea20000100a00 */
[----:B0-----:R-:W3:Y:S04]  /*53a20*/  LDL.64 R10, [R1+0x18] ;  /* 0x00001800010a7983 */ /* 0x001ee80000100a00 */
[----:B--2---:R0:W-:Y:S01]  /*53a30*/  STL.64 [R1+0x6018], R14 ;  /* 0x0060180e01007387 */ /* 0x0041e20000100a00 */
[----:B------:R-:W3:Y:S02]  /*53a40*/  LDL.LU R12, [R1+0x7c0] ;  /* 0x0007c000010c7983 */ /* 0x000ee40000300800 */
[----:B------:R-:W3:Y:S01]  /*53a50*/  LDL.LU R13, [R1+0x7c4] ;  /* 0x0007c400010d7983 */ /* 0x000ee20000300800 */
[----:B0-----:R-:W3:Y:S01]  /*53a60*/  LDL.LU R14, [R1+0x7c8] ;  /* 0x0007c800010e7983 */ /* 0x001ee20000300800 */
[----:B------:R-:W3:Y:S02]  /*53a70*/  LDL.LU R15, [R1+0x7cc] ;  /* 0x0007cc00010f7983 */ /* 0x000ee40000300800 */
[----:B------:R-:W2:Y:S02]  /*53a80*/  LDL.LU R4, [R1+0x790] ;  /* 0x0007900001047983 */ /* 0x000ea40000300800 */
[----:B------:R-:W2:Y:S01]  /*53a90*/  LDL.LU R5, [R1+0x794] ;  /* 0x0007940001057983 */ /* 0x000ea20000300800 */
[----:B------:R-:W2:Y:S01]  /*53aa0*/  LDL.LU R6, [R1+0x798] ;  /* 0x0007980001067983 */ /* 0x000ea20000300800 */
[----:B------:R-:W2:Y:S02]  /*53ab0*/  LDL.LU R7, [R1+0x79c] ;  /* 0x00079c0001077983 */ /* 0x000ea40000300800 */
[----:B------:R-:W4:Y:S02]  /*53ac0*/  LDL.LU.64 R22, [R1+0x6068] ;  /* 0x0060680001167983 */ /* 0x000f240000300a00 */
[----:B------:R-:W4:Y:S01]  /*53ad0*/  LDL.LU.64 R20, [R1+0x6060] ;  /* 0x0060600001147983 */ /* 0x000f220000300a00 */
[----:B------:R-:W-:Y:S01]  /*53ae0*/  STL.64 [R1+0x940], R16 ;  /* 0x0009401001007387 */ /* 0x000fe20000100a00 */
[----:B------:R0:W-:Y:S03]  /*53af0*/  STL.64 [R1+0x948], R18 ;  /* 0x0009481201007387 */ /* 0x0001e60000100a00 */
        /* <DEDUP_REMOVED lines=12> */
[----:B----4-:R-:W-:Y:S03]  /*53bc0*/  HMMA.16816.F32.BF16 R24, R24, R18, R20 ;  /* 0x000000121818723c */ /* 0x010fe60000041814 */
[----:B------:R-:W4:Y:S01]  /*53bd0*/  LDL.LU.64 R22, [R1+0x6038] ;  /* 0x0060380001167983 */ /* 0x000f220000300a00 */
[----:B------:R-:W4:Y:S02]  /*53be0*/  LDL.LU.64 R20, [R1+0x6030] ;  /* 0x0060300001147983 */ /* 0x000f240000300a00 */
[----:B------:R-:W-:-:S02]  /*53bf0*/  IMAD.MOV.U32 R2, RZ, RZ, R18 ;  /* 0x000000ffff027224 */ /* 0x000fc400078e0012 */
[----:B------:R-:W-:Y:S11]  /*53c00*/  IMAD.MOV.U32 R0, RZ, RZ, R19 ;  /* 0x000000ffff007224 */ /* 0x000ff600078e0013 */
[----:B------:R-:W-:Y:S04]  /*53c10*/  @!UPT UIADD3 URZ, URZ, URZ, URZ ;  /* 0x0000003f3f3ff290 */ /* 0x000fe8000fffe03f */
[----:B------:R-:W-:Y:S01]  /*53c20*/  STL.64 [R1+0x250], R24 ;  /* 0x0002501801007387 */ /* 0x000fe20000100a00 */
[----:B------:R0:W-:Y:S02]  /*53c30*/  STL.64 [R1+0x258], R26 ;  /* 0x0002581a01007387 */ /* 0x0001e40000100a00 */
[----:B------:R-:W3:Y:S02]  /*53c40*/  LDL.LU.64 R18, [R1+0x6028] ;  /* 0x0060280001127983 */ /* 0x000ee40000300a00 */
[----:B------:R-:W3:Y:S01]  /*53c50*/  LDL.LU.64 R16, [R1+0x6020] ;  /* 0x0060200001107983 */ /* 0x000ee20000300a00 */
[----:B0-----:R-:W4:Y:S01]  /*53c60*/  LDL.64 R26, [R1+0x28] ;  /* 0x00002800011a7983 */ /* 0x001f220000100a00 */
[C---:B---3--:R-:W-:Y:S08]  /*53c70*/  HMMA.16816.F32.BF16 R12, R16.reuse, R10, R12 ;  /* 0x0000000a100c723c */ /* 0x048ff0000004180c */
[----:B----4-:R-:W-:Y:S11]  /*53c80*/  HMMA.16816.F32.BF16 R20, R16, R26, R20 ;  /* 0x0000001a1014723c */ /* 0x010ff60000041814 */
[----:B------:R-:W-:Y:S11]  /*53c90*/  @!UPT UIADD3 URZ, URZ, URZ, URZ ;  /* 0x0000003f3f3ff290 */ /* 0x000ff6000fffe03f */
[----:B------:R-:W-:Y:S01]  /*53ca0*/  @!UPT UIADD3 URZ, URZ, URZ, URZ ;  /* 0x0000003f3f3ff290 */ /* 0x000fe2000fffe03f */
[----:B------:R0:W-:Y:S01]  /*53cb0*/  STL.64 [R1+0x820], R20 ;  /* 0x0008201401007387 */ /* 0x0001e20000100a00 */
[----:B------:R1:W-:Y:S02]  /*53cc0*/  STL.64 [R1+0x828], R22 ;  /* 0x0008281601007387 */ /* 0x0003e40000100a00 */
[----:B------:R-:W3:Y:S02]  /*53cd0*/  LDL.LU R24, [R1+0x780] ;  /* 0x0007800001187983 */ /* 0x000ee40000300800 */
[----:B------:R-:W3:Y:S02]  /*53ce0*/  LDL.LU R25, [R1+0x784] ;  /* 0x0007840001197983 */ /* 0x000ee40000300800 */
[----:B0-----:R-:W-:Y:S02]  /*53cf0*/  IMAD.MOV.U32 R21, RZ, RZ, R26 ;  /* 0x000000ffff157224 */ /* 0x001fe400078e001a */
[----:B------:R-:W-:Y:S01]  /*53d00*/  IMAD.MOV.U32 R20, RZ, RZ, R27 ;  /* 0x000000ffff147224 */ /* 0x000fe200078e001b */
[----:B------:R-:W3:Y:S01]  /*53d10*/  LDL.LU R26, [R1+0x788] ;  /* 0x00078800011a7983 */ /* 0x000ee20000300800 */
[----:B------:R-:W3:Y:S02]  /*53d20*/  LDL.LU R27, [R1+0x78c] ;  /* 0x00078c00011b7983 */ /* 0x000ee40000300800 */
[----:B------:R-:W-:Y:S02]  /*53d30*/  STL.64 [R1+0x810], R12 ;  /* 0x0008100c01007387 */ /* 0x000fe40000100a00 */
[----:B-1----:R-:W-:-:S02]  /*53d40*/  IMAD.MOV.U32 R23, RZ, RZ, R10 ;  /* 0x000000ffff177224 */ /* 0x002fc400078e000a */
[----:B------:R-:W-:Y:S01]  /*53d50*/  IMAD.MOV.U32 R22, RZ, RZ, R11 ;  /* 0x000000ffff167224 */ /* 0x000fe200078e000b */
[----:B------:R0:W-:Y:S04]  /*53d60*/  STL.64 [R1+0x818], R14 ;  /* 0x0008180e01007387 */ /* 0x0001e80000100a00 */
[----:B0-----:R-:W4:Y:S01]  /*53d70*/  LDL.LU.64 R14, [R1+0x6018] ;  /* 0x00601800010e7983 */ /* 0x001f220000300a00 */
[----:B------:R-:W4:Y:S02]  /*53d80*/  LDL.LU.64 R10, [R1+0x6010] ;  /* 0x00601000010a7983 */ /* 0x000f240000300a00 */
[----:B------:R-:W4:Y:S02]  /*53d90*/  LDL.LU.64 R8, [R1+0x6008] ;  /* 0x0060080001087983 */ /* 0x000f240000300a00 */
[----:B------:R0:W-:Y:S01]  /*53da0*/  STL.64 [R1+0x5f98], R22 ;  /* 0x005f981601007387 */ /* 0x0001e20000100a00 */
[----:B------:R-:W-:Y:S04]  /*53db0*/  STL.64 [R1+0x5f90], R20 ;  /* 0x005f901401007387 */ /* 0x000fe80000100a00 */
[----:B0-----:R-:W2:Y:S04]  /*53dc0*/  LDL.64 R22, [R1+0x148] ;  /* 0x0001480001167983 */ /* 0x001ea80000100a00 */
[----:B--2---:R0:W-:Y:S04]  /*53dd0*/  STL.64 [R1+0x5fa8], R22 ;  /* 0x005fa81601007387 */ /* 0x0041e80000100a00 */
[----:B0-----:R-:W2:Y:S01]  /*53de0*/  LDL.64 R22, [R1+0x158] ;  /* 0x0001580001167983 */ /* 0x001ea20000100a00 */
[----:B----4-:R-:W-:Y:S01]  /*53df0*/  HMMA.16816.F32.BF16 R8, R16, R14, R8 ;  /* 0x0000000e1008723c */ /* 0x010fe20000041808 */
[----:B------:R-:W-:-:S02]  /*53e00*/  IMAD.MOV.U32 R28, RZ, RZ, R14 ;  /* 0x000000ffff1c7224 */ /* 0x000fc400078e000e */
[----:B------:R-:W-:Y:S01]  /*53e10*/  IMAD.MOV.U32 R29, RZ, RZ, R15 ;  /* 0x000000ffff1d7224 */ /* 0x000fe200078e000f */
[----:B--2---:R0:W-:Y:S04]  /*53e20*/  STL.64 [R1+0x5fc0], R22 ;  /* 0x005fc01601007387 */ /* 0x0041e80000100a00 */
[----:B0-----:R-:W2:Y:S11]  /*53e30*/  LDL.64 R22, [R1+0x38] ;  /* 0x0000380001167983 */ /* 0x001eb60000100a00 */
[----:B------:R-:W-:Y:S04]  /*53e40*/  @!UPT UIADD3 URZ, URZ, URZ, URZ ;  /* 0x0000003f3f3ff290 */ /* 0x000fe8000fffe03f */
[----:B------:R-:W-:Y:S02]  /*53e50*/  STL.64 [R1+0x800], R8 ;  /* 0x0008000801007387 */ /* 0x000fe40000100a00 */
[----:B------:R0:W-:Y:S02]  /*53e60*/  STL.64 [R1+0x808], R10 ;  /* 0x0008080a01007387 */ /* 0x0001e40000100a00 */
[----:B0-----:R-:W4:Y:S01]  /*53e70*/  LDL.LU.64 R10, [R1+0x6000] ;  /* 0x00600000010a7983 */ /* 0x001f220000300a00 */
[----:B------:R-:W4:Y:S02]  /*53e80*/  LDL.LU.64 R8, [R1+0x5ff8] ;  /* 0x005ff80001087983 */ /* 0x000f240000300a00 */
[----:B------:R-:W4:Y:S02]  /*53e90*/  LDL.LU.64 R14, [R1+0x5ff0] ;  /* 0x005ff000010e7983 */ /* 0x000f240000300a00 */
[----:B------:R-:W2:Y:S01]  /*53ea0*/  LDL.LU R12, [R1+0x5fe8] ;  /* 0x005fe800010c7983 */ /* 0x000ea20000300800 */
[C---:B----4-:R-:W-:Y:S11]  /*53eb0*/  HMMA.16816.F32.BF16 R8, R16.reuse, R14, R8 ;  /* 0x0000000e1008723c */ /* 0x050ff60000041808 */
[----:B------:R-:W-:Y:S11]  /*53ec0*/  @!UPT UIADD3 URZ, URZ, URZ, URZ ;  /* 0x0000003f3f3ff290 */ /* 0x000ff6000fffe03f */
[----:B------:R-:W-:Y:S01]  /*53ed0*/  @!UPT UIADD3 URZ, URZ, URZ, URZ ;  /* 0x0000003f3f3ff290 */ /* 0x000fe2000fffe03f */
[----:B------:R-:W-:Y:S01]  /*53ee0*/  STL.64 [R1+0x7f0], R8 ;  /* 0x0007f00801007387 */ /* 0x000fe20000100a00 */
[----:B------:R0:W-:Y:S03]  /*53ef0*/  STL.64 [R1+0x7f8], R10 ;  /* 0x0007f80a01007387 */ /* 0x0001e60000100a00 */
[----:B0-----:R-:W4:Y:S02]  /*53f00*/  LDL.LU.64 R10, [R1+0x5fe0] ;  /* 0x005fe000010a7983 */ /* 0x001f240000300a00 */
[C---:B----4-:R-:W-:Y:S11]  /*53f10*/  HMMA.16816.F32.BF16 R4, R16.reuse, R10, R4 ;  /* 0x0000000a1004723c */ /* 0x050ff60000041804 */
[----:B------:R-:W-:Y:S11]  /*53f20*/  @!UPT UIADD3 URZ, URZ, URZ, URZ ;  /* 0x0000003f3f3ff290 */ /* 0x000ff6000fffe03f */
[----:B------:R-:W-:Y:S01]  /*53f30*/  @!UPT UIADD3 URZ, URZ, URZ, URZ ;  /* 0x0000003f3f3ff290 */ /* 0x000fe2000fffe03f */
[----:B------:R-:W-:Y:S01]  /*53f40*/  STL.64 [R1+0x7e0], R4 ;  /* 0x0007e00401007387 */ /* 0x000fe20000100a00 */
[----:B------:R0:W-:Y:S03]  /*53f50*/  STL.64 [R1+0x7e8], R6 ;  /* 0x0007e80601007387 */ /* 0x0001e60000100a00 */
[----:B0-----:R-:W3:Y:S01]  /*53f60*/  LDL.LU.64 R6, [R1+0x5fd8] ;  /* 0x005fd80001067983 */ /* 0x001ee20000300a00 */
[----:B------:R0:W-:Y:S02]  /*53f70*/  STL.64 [R1+0x5fa0], R10 ;  /* 0x005fa00a01007387 */ /* 0x0001e40000100a00 */
[----:B------:R-:W4:Y:S02]  /*53f80*/  LDL.LU R8, [R1+0xf30] ;  /* 0x000f300001087983 */ /* 0x000f240000300800 */
[----:B------:R-:W4:Y:S01]  /*53f90*/  LDL.LU R9, [R1+0xf34] ;  /* 0x000f340001097983 */ /* 0x000f220000300800 */
[----:B0-----:R-:W2:Y:S01]  /*53fa0*/  LDL.LU R10, [R1+0xf38] ;  /* 0x000f3800010a7983 */ /* 0x001ea20000300800 */
[----:B------:R-:W2:Y:S03]  /*53fb0*/  LDL.LU R11, [R1+0xf3c] ;  /* 0x000f3c00010b7983 */ /* 0x000ea60000300800 */
[----:B--2---:R-:W-:Y:S01]  /*53fc0*/  STL.64 [R1+0x5fb8], R10 ;  /* 0x005fb80a01007387 */ /* 0x004fe20000100a00 */
[----:B----4-:R0:W-:Y:S03]  /*53fd0*/  STL.64 [R1+0x5fb0], R8 ;  /* 0x005fb00801007387 */ /* 0x0101e60000100a00 */
[----:B0-----:R-:W2:Y:S01]  /*53fe0*/  LDL.LU R8, [R1+0xf40] ;  /* 0x000f400001087983 */ /* 0x001ea20000300800 */
[----:B------:R-:W2:Y:S02]  /*53ff0*/  LDL.LU R9, [R1+0xf44] ;  /* 0x000f440001097983 */ /* 0x000ea40000300800 */
[----:B------:R-:W4:Y:S02]  /*54000*/  LDL.LU R10, [R1+0xf48] ;  /* 0x000f4800010a7983 */ /* 0x000f240000300800 */
[----:B------:R-:W4:Y:S01]  /*54010*/  LDL.LU R11, [R1+0xf4c] ;  /* 0x000f4c00010b7983 */ /* 0x000f220000300800 */
[----:B---3--:R-:W-:Y:S01]  /*54020*/  HMMA.16816.F32.BF16 R24, R16, R6, R24 ;  /* 0x000000061018723c */ /* 0x008fe20000041818 */
[----:B----4-:R-:W-:Y:S01]  /*54030*/  STL.64 [R1+0x5fd0], R10 ;  /* 0x005fd00a01007387 */ /* 0x010fe20000100a00 */
[----:B--2---:R0:W-:Y:S03]  /*54040*/  STL.64 [R1+0x5fc8], R8 ;  /* 0x005fc80801007387 */ /* 0x0041e60000100a00 */
[----:B0-----:R-:W2:Y:S01]  /*54050*/  LDL.LU R8, [R1+0xf50] ;  /* 0x000f500001087983 */ /* 0x001ea20000300800 */
[----:B------:R-:W2:Y:S02]  /*54060*/  LDL.LU R9, [R1+0xf54] ;  /* 0x000f540001097983 */ /* 0x000ea40000300800 */
[----:B------:R-:W2:Y:S02]  /*54070*/  LDL.LU R10, [R1+0xf58] ;  /* 0x000f5800010a7983 */ /* 0x000ea40000300800 */
[----:B------:R-:W2:Y:S11]  /*54080*/  LDL.LU R11, [R1+0xf5c] ;  /* 0x000f5c00010b7983 */ /* 0x000eb60000300800 */
[----:B------:R-:W-:Y:S02]  /*54090*/  @!UPT UIADD3 URZ, URZ, URZ, URZ ;  /* 0x0000003f3f3ff290 */ /* 0x000fe4000fffe03f */
[----:B------:R-:W-:Y:S01]  /*540a0*/  STL.64 [R1+0x7d0], R24 ;  /* 0x0007d01801007387 */ /* 0x000fe20000100a00 */
[----:B------:R-:W-:Y:S02]  /*540b0*/  STL.64 [R1+0x7d8], R26 ;  /* 0x0007d81a01007387 */ /* 0x000fe40000100a00 */
[----:B------:R-:W0:Y:S04]  /*540c0*/  LDSM.16.MT88.4 R24, [R12+0x2100] ;  /* 0x002100000c18783b */ /* 0x000e280000004200 */
[----:B------:R-:W-:Y:S01]  /*540d0*/  IMAD.MOV.U32 R13, RZ, RZ, R23 ;  /* 0x000000ffff0d7224 */ /* 0x000fe200078e0017 */
[----:B0-----:R0:W-:Y:S01]  /*540e0*/  STL.64 [R1+0x5dc8], R26 ;  /* 0x005dc81a01007387 */ /* 0x0011e20000100a00 */
[----:B------:R-:W-:Y:S02]  /*540f0*/  STL.64 [R1+0x5dc0], R24 ;  /* 0x005dc01801007387 */ /* 0x000fe40000100a00 */
[----:B0-----:R-:W-:-:S02]  /*54100*/  IMAD.MOV.U32 R26, RZ, RZ, R2 ;  /* 0x000000ffff1a7224 */ /* 0x001fc400078e0002 */
[----:B------:R-:W-:-:S05]  /*54110*/  IMAD.MOV.U32 R27, RZ, RZ, R0 ;  /* 0x000000ffff1b7224 */ /* 0x000fca00078e0000 */
[----:B------:R0:W-:Y:S04]  /*54120*/  STL.64 [R1+0x5f80], R26 ;  /* 0x005f801a01007387 */ /* 0x0001e80000100a00 */
[----:B0-----:R-:W3:Y:S01]  /*54130*/  LDL.64 R26, [R1+0x138] ;  /* 0x00013800011a7983 */ /* 0x001ee20000100a00 */
        /* <DEDUP_REMOVED lines=8> */
[----:B------:R-:W-:Y:S01]  /*541c0*/  STL.64 [R1+0x5ec8], R14 ;  /* 0x005ec80e01007387 */ /* 0x000fe20000100a00 */
[----:B------:R0:W-:Y:S04]  /*541d0*/  STL.64 [R1+0x5ec0], R12 ;  /* 0x005ec00c01007387 */ /* 0x0001e80000100a00 */
[----:B0-----:R-:W3:Y:S01]  /*541e0*/  LDL.LU R12, [R1+0xf20] ;  /* 0x000f2000010c7983 */ /* 0x001ee20000300800 */
[----:B------:R-:W3:Y:S02]  /*541f0*/  LDL.LU R13, [R1+0xf24] ;  /* 0x000f2400010d7983 */ /* 0x000ee40000300800 */
[----:B------:R-:W3:Y:S02]  /*54200*/  LDL.LU R14, [R1+0xf28] ;  /* 0x000f2800010e7983 */ /* 0x000ee40000300800 */
[----:B------:R-:W3:Y:S01]  /*54210*/  LDL.LU R15, [R1+0xf2c] ;  /* 0x000f2c00010f7983 */ /* 0x000ee20000300800 */
        /* <DEDUP_REMOVED lines=19> */
[----:B------:R-:W4:Y:S01]  /*54350*/  LDL.LU.64 R22, [R1+0x5f98] ;  /* 0x005f980001167983 */ /* 0x000f220000300a00 */
[----:B------:R-:W4:Y:S02]  /*54360*/  LDL.LU.64 R20, [R1+0x5f90] ;  /* 0x005f900001147983 */ /* 0x000f240000300a00 */
[----:B------:R-:W-:Y:S02]  /*54370*/  STL [R1+0x5e9c], R4 ;  /* 0x005e9c0401007387 */ /* 0x000fe40000100800 */
[----:B------:R-:W-:Y:S01]  /*54380*/  STL [R1+0x5e98], R5 ;  /* 0x005e980501007387 */ /* 0x000fe20000100800 */
[----:B------:R3:W-:Y:S01]  /*54390*/  STL.64 [R1+0x5f40], R6 ;  /* 0x005f400601007387 */ /* 0x0007e20000100a00 */
[----:B------:R-:W4:Y:S01]  /*543a0*/  LDL R2, [R1+0x1dc8] ;  /* 0x001dc80001027983 */ /* 0x000f220000100800 */
[----:B---3--:R-:W-:Y:S01]  /*543b0*/  HMMA.16816.F32.BF16 R4, R16, R26, R12 ;  /* 0x0000001a1004723c */ /* 0x008fe2000004180c */
[----:B------:R-:W-:-:S02]  /*543c0*/  IMAD.MOV.U32 R9, RZ, RZ, R26 ;  /* 0x000000ffff097224 */ /* 0x000fc400078e001a */
[----:B------:R-:W-:-:S04]  /*543d0*/  IMAD.MOV.U32 R8, RZ, RZ, R27 ;  /* 0x000000ffff087224 */ /* 0x000fc800078e001b */
[----:B------:R-:W-:Y:S02]  /*543e0*/  IMAD.MOV.U32 R14, RZ, RZ, R28 ;  /* 0x000000ffff0e7224 */ /* 0x000fe400078e001c */
[----:B------:R-:W-:Y:S11]  /*543f0*/  IMAD.MOV.U32 R15, RZ, RZ, R29 ;  /* 0x000000ffff0f7224 */ /* 0x000ff600078e001d */
[----:B------:R-:W-:Y:S03]  /*54400*/  @!UPT UIADD3 URZ, URZ, URZ, URZ ;  /* 0x0000003f3f3ff290 */ /* 0x000fe6000fffe03f */
[----:B------:R-:W-:Y:S01]  /*54410*/  STL.64 [R1+0x12d0], R4 ;  /* 0x0012d00401007387 */ /* 0x000fe20000100a00 */
[----:B------:R-:W-:Y:S02]  /*54420*/  STL.64 [R1+0x12d8], R6 ;  /* 0x0012d80601007387 */ /* 0x000fe40000100a00 */
[----:B------:R-:W3:Y:S02]  /*54430*/  LDL.LU R28, [R1+0x5f8c] ;  /* 0x005f8c00011c7983 */ /* 0x000ee40000300800 */
[----:B------:R-:W3:Y:S01]  /*54440*/  LDL.LU R29, [R1+0x5f88] ;  /* 0x005f8800011d7983 */ /* 0x000ee20000300800 */
[----:B------:R-:W-:Y:S04]  /*54450*/  STL.64 [R1+0x5ee0], R14 ;  /* 0x005ee00e01007387 */ /* 0x000fe80000100a00 */
[----:B--2---:R-:W-:Y:S01]  /*54460*/  STL.64 [R1+0x5eb8], R10 ;  /* 0x005eb80a01007387 */ /* 0x004fe20000100a00 */
[----:B------:R0:W-:Y:S03]  /*54470*/  STL.64 [R1+0x5eb0], R8 ;  /* 0x005eb00801007387 */ /* 0x0001e60000100a00 */
[----:B0-----:R-:W2:Y:S01]  /*54480*/  LDL.LU R8, [R1+0x5c0] ;  /* 0x0005c00001087983 */ /* 0x001ea20000300800 */
[----:B------:R-:W2:Y:S02]  /*54490*/  LDL.LU R9, [R1+0x5c4] ;  /* 0x0005c40001097983 */ /* 0x000ea40000300800 */
[----:B------:R-:W2:Y:S02]  /*544a0*/  LDL.LU R10, [R1+0x5c8] ;  /* 0x0005c800010a7983 */ /* 0x000ea40000300800 */
[----:B------:R-:W2:Y:S02]  /*544b0*/  LDL.LU R11, [R1+0x5cc] ;  /* 0x0005cc00010b7983 */ /* 0x000ea40000300800 */
[----:B----4-:R-:W-:-:S02]  /*544c0*/  IMAD.MOV.U32 R14, RZ, RZ, R23 ;  /* 0x000000ffff0e7224 */ /* 0x010fc400078e0017 */
[----:B------:R-:W-:-:S05]  /*544d0*/  IMAD.MOV.U32 R15, RZ, RZ, R22 ;  /* 0x000000ffff0f7224 */ /* 0x000fca00078e0016 */
[----:B------:R0:W-:Y:S02]  /*544e0*/  STL.64 [R1+0x5ef8], R14 ;  /* 0x005ef80e01007387 */ /* 0x0001e40000100a00 */
[----:B0-----:R-:W-:Y:S02]  /*544f0*/  IMAD.MOV.U32 R14, RZ, RZ, R21 ;  /* 0x000000ffff0e7224 */ /* 0x001fe400078e0015 */
[----:B------:R-:W-:Y:S01]  /*54500*/  IMAD.MOV.U32 R15, RZ, RZ, R20 ;  /* 0x000000ffff0f7224 */ /* 0x000fe200078e0014 */
[----:B--2---:R-:W-:Y:S01]  /*54510*/  STL.64 [R1+0x5ed8], R10 ;  /* 0x005ed80a01007387 */ /* 0x004fe20000100a00 */
[----:B------:R0:W-:Y:S03]  /*54520*/  STL.64 [R1+0x5ed0], R8 ;  /* 0x005ed00801007387 */ /* 0x0001e60000100a00 */
[----:B0-----:R-:W2:Y:S01]  /*54530*/  LDL.LU R8, [R1+0x5d0] ;  /* 0x0005d00001087983 */ /* 0x001ea20000300800 */
[----:B------:R-:W2:Y:S02]  /*54540*/  LDL.LU R9, [R1+0x5d4] ;  /* 0x0005d40001097983 */ /* 0x000ea40000300800 */
[----:B------:R-:W4:Y:S02]  /*54550*/  LDL.LU R10, [R1+0x5d8] ;  /* 0x0005d800010a7983 */ /* 0x000f240000300800 */
[----:B------:R-:W4:Y:S01]  /*54560*/  LDL.LU R11, [R1+0x5dc] ;  /* 0x0005dc00010b7983 */ /* 0x000f220000300800 */
[----:B------:R-:W-:Y:S01]  /*54570*/  STL.64 [R1+0x5f20], R14 ;  /* 0x005f200e01007387 */ /* 0x000fe20000100a00 */
        /* <DEDUP_REMOVED lines=8> */
[----:B------:R-:W3:Y:S02]  /*54600*/  LDL.LU R24, [R1+0xf10] ;  /* 0x000f100001187983 */ /* 0x000ee40000300800 */
[----:B------:R-:W3:Y:S02]  /*54610*/  LDL.LU R25, [R1+0xf14] ;  /* 0x000f140001197983 */ /* 0x000ee40000300800 */
[----:B------:R-:W3:Y:S01]  /*54620*/  LDL.LU R26, [R1+0xf18] ;  /* 0x000f1800011a7983 */ /* 0x000ee20000300800 */
[----:B------:R-:W3:Y:S04]  /*54630*/  LDL.LU R27, [R1+0xf1c] ;  /* 0x000f1c00011b7983 */ /* 0x000ee80000300800 */
[----:B--2---:R0:W-:Y:S01]  /*54640*/  STL.64 [R1+0x5f50], R6 ;  /* 0x005f500601007387 */ /* 0x0041e20000100a00 */
[----:B------:R-:W-:Y:S03]  /*54650*/  STL.64 [R1+0x5f48], R4 ;  /* 0x005f480401007387 */ /* 0x000fe60000100a00 */
[----:B0-----:R-:W2:Y:S04]  /*54660*/  LDL.64 R6, [R1+0x108] ;  /* 0x0001080001067983 */ /* 0x001ea80000100a00 */
[----:B--2---:R0:W-:Y:S04]  /*54670*/  STL.64 [R1+0x5f60], R6 ;  /* 0x005f600601007387 */ /* 0x0041e80000100a00 */
[----:B0-----:R-:W2:Y:S01]  /*54680*/  LDL.64 R6, [R1+0x118] ;  /* 0x0001180001067983 */ /* 0x001ea20000100a00 */
[----:B---3--:R-:W-:-:S02]  /*54690*/  IMAD.MOV.U32 R14, RZ, RZ, R29 ;  /* 0x000000ffff0e7224 */ /* 0x008fc400078e001d */
[----:B------:R-:W-:Y:S01]  /*546a0*/  IMAD.MOV.U32 R15, RZ, RZ, R28 ;  /* 0x000000ffff0f7224 */ /* 0x000fe200078e001c */
[----:B--2---:R0:W-:Y:S04]  /*546b0*/  STL.64 [R1+0x5f78], R6 ;  /* 0x005f780601007387 */ /* 0x0041e80000100a00 */
[----:B0-----:R-:W2:Y:S01]  /*546c0*/  LDL.64 R6, [R1+0x128] ;  /* 0x0001280001067983 */ /* 0x001ea20000100a00 */
[----:B------:R-:W-:Y:S02]  /*546d0*/  STL.64 [R1+0x5f30], R22 ;  /* 0x005f301601007387 */ /* 0x000fe40000100a00 */
[----:B------:R-:W-:Y:S02]  /*546e0*/  STL.64 [R1+0x5f28], R20 ;  /* 0x005f281401007387 */ /* 0x000fe40000100a00 */
[----:B------:R0:W-:Y:S02]  /*546f0*/  STL.64 [R1+0x5f38], R14 ;  /* 0x005f380e01007387 */ /* 0x0001e40000100a00 */
[----:B0-----:R-:W3:Y:S04]  /*54700*/  LDL.64 R14, [R1+0xf8] ;  /* 0x0000f800010e7983 */ /* 0x001ee80000100a00 */
[----:B---3--:R0:W-:Y:S01]  /*54710*/  STL.64 [R1+0x5f58], R14 ;  /* 0x005f580e01007387 */ /* 0x0081e20000100a00 */
[----:B------:R-:W3:Y:S02]  /*54720*/  LDL.LU R12, [R1+0xef0] ;  /* 0x000ef000010c7983 */ /* 0x000ee40000300800 */
[----:B------:R-:W3:Y:S01]  /*54730*/  LDL.LU R13, [R1+0xef4] ;  /* 0x000ef400010d7983 */ /* 0x000ee20000300800 */
[----:B0-----:R-:W3:Y:S01]  /*54740*/  LDL.LU R14, [R1+0xef8] ;  /* 0x000ef800010e7983 */ /* 0x001ee20000300800 */
[----:B------:R-:W3:Y:S01]  /*54750*/  LDL.LU R15, [R1+0xefc] ;  /* 0x000efc00010f7983 */ /* 0x000ee20000300800 */
[----:B--2---:R-:W-:Y:S02]  /*54760*/  HMMA.16816.F32.BF16 R24, R16, R6, R24 ;  /* 0x000000061018723c */ /* 0x004fe40000041818 */
[----:B---3--:R-:W-:Y:S01]  /*54770*/  STL.64 [R1+0x5f70], R14 ;  /* 0x005f700e01007387 */ /* 0x008fe20000100a00 */
[----:B------:R0:W-:Y:S03]  /*54780*/  STL.64 [R1+0x5f68], R12 ;  /* 0x005f680c01007387 */ /* 0x0001e60000100a00 */
[----:B0-----:R-:W2:Y:S01]  /*54790*/  LDL.LU R12, [R1+0xf00] ;  /* 0x000f0000010c7983 */ /* 0x001ea20000300800 */
[----:B------:R-:W2:Y:S02]  /*547a0*/  LDL.LU R13, [R1+0xf04] ;  /* 0x000f0400010d7983 */ /* 0x000ea40000300800 */
[----:B------:R-:W2:Y:S02]  /*547b0*/  LDL.LU R14, [R1+0xf08] ;  /* 0x000f0800010e7983 */ /* 0x000ea40000300800 */
[----:B------:R-:W2:Y:S01]  /*547c0*/  LDL.LU R15, [R1+0xf0c] ;  /* 0x000f0c00010f7983 */ /* 0x000ea20000300800 */
[----:B------:R-:W3:Y:S01]  /*547d0*/  LDL.LU R20, [R1+0xed0] ;  /* 0x000ed00001147983 */ /* 0x000ee20000300800 */
[----:B------:R-:W3:Y:S02]  /*547e0*/  LDL.LU R21, [R1+0xed4] ;  /* 0x000ed40001157983 */ /* 0x000ee40000300800 */
[----:B------:R-:W3:Y:S02]  /*547f0*/  LDL.LU R22, [R1+0xed8] ;  /* 0x000ed80001167983 */ /* 0x000ee40000300800 */
[----:B------:R-:W3:Y:S01]  /*54800*/  LDL.LU R23, [R1+0xedc] ;  /* 0x000edc0001177983 */ /* 0x000ee20000300800 */
[----:B----4-:R-:W-:Y:S01]  /*54810*/  STL.64 [R1+0x5ef0], R10 ;  /* 0x005ef00a01007387 */ /* 0x010fe20000100a00 */
[----:B------:R0:W-:Y:S03]  /*54820*/  STL.64 [R1+0x5ee8], R8 ;  /* 0x005ee80801007387 */ /* 0x0001e60000100a00 */
[----:B0-----:R-:W4:Y:S01]  /*54830*/  LDL.LU R8, [R1+0x5e0] ;  /* 0x0005e00001087983 */ /* 0x001f220000300800 */
[----:B------:R-:W4:Y:S02]  /*54840*/  LDL.LU R9, [R1+0x5e4] ;  /* 0x0005e40001097983 */ /* 0x000f240000300800 */
[----:B------:R-:W2:Y:S02]  /*54850*/  LDL.LU R10, [R1+0x5e8] ;  /* 0x0005e800010a7983 */ /* 0x000ea40000300800 */
[----:B------:R-:W2:Y:S02]  /*54860*/  LDL.LU R11, [R1+0x5ec] ;  /* 0x0005ec00010b7983 */ /* 0x000ea40000300800 */
[----:B--2---:R-:W-:Y:S01]  /*54870*/  STL.64 [R1+0x5f08], R10 ;  /* 0x005f080a01007387 */ /* 0x004fe20000100a00 */
[----:B----4-:R0:W-:Y:S03]  /*54880*/  STL.64 [R1+0x5f00], R8 ;  /* 0x005f000801007387 */ /* 0x0101e60000100a00 */
[----:B0-----:R-:W2:Y:S01]  /*54890*/  LDL.LU R8, [R1+0x5f0] ;  /* 0x0005f00001087983 */ /* 0x001ea20000300800 */
[----:B------:R-:W2:Y:S02]  /*548a0*/  LDL.LU R9, [R1+0x5f4] ;  /* 0x0005f40001097983 */ /* 0x000ea40000300800 */
[----:B------:R-:W2:Y:S02]  /*548b0*/  LDL.LU R10, [R1+0x5f8] ;  /* 0x0005f800010a7983 */ /* 0x000ea40000300800 */
[----:B------:R-:W2:Y:S01]  /*548c0*/  LDL.LU R11, [R1+0x5fc] ;  /* 0x0005fc00010b7983 */ /* 0x000ea20000300800 */
[----:B------:R0:W-:Y:S01]  /*548d0*/  STL.64 [R1+0x12c0], R24 ;  /* 0x0012c01801007387 */ /* 0x0001e20000100a00 */
[----:B------:R1:W-:Y:S02]  /*548e0*/  STL.64 [R1+0x12c8], R26 ;  /* 0x0012c81a01007387 */ /* 0x0003e40000100a00 */
[----:B0-----:R-:W-:Y:S01]  /*548f0*/  IMAD.MOV.U32 R25, RZ, RZ, R6 ;  /* 0x000000ffff197224 */ /* 0x001fe200078e0006 */
[----:B-1----:R-:W4:Y:S01]  /*54900*/  LDL.LU.64 R26, [R1+0x5f80] ;  /* 0x005f8000011a7983 */ /* 0x002f220000300a00 */
[----:B------:R-:W-:-:S02]  /*54910*/  IMAD.MOV.U32 R24, RZ, RZ, R7 ;  /* 0x000000ffff187224 */ /* 0x000fc400078e0007 */
        /* <DEDUP_REMOVED lines=27> */
[----:B------:R-:W3:Y:S04]  /*54ad0*/  LDL.LU.64 R14, [R1+0x5f38] ;  /* 0x005f3800010e7983 */ /* 0x000ee80000300a00 */
[----:B--2---:R-:W-:Y:S01]  /*54ae0*/  STL.64 [R1+0x5ea8], R6 ;  /* 0x005ea80601007387 */ /* 0x004fe20000100a00 */
[----:B------:R0:W-:Y:S01]  /*54af0*/  STL.64 [R1+0x5ea0], R4 ;  /* 0x005ea00401007387 */ /* 0x0001e20000100a00 */
[C---:B---3--:R-:W-:Y:S02]  /*54b00*/  HMMA.16816.F32.BF16 R12, R16.reuse, R14, R20 ;  /* 0x0000000e100c723c */ /* 0x048fe40000041814 */
[----:B0-----:R-:W2:Y:S01]  /*54b10*/  LDL.LU R4, [R1+0x5b0] ;  /* 0x0005b00001047983 */ /* 0x001ea20000300800 */
[----:B------:R-:W2:Y:S02]  /*54b20*/  LDL.LU R5, [R1+0x5b4] ;  /* 0x0005b40001057983 */ /* 0x000ea40000300800 */
[----:B------:R-:W2:Y:S02]  /*54b30*/  LDL.LU R6, [R1+0x5b8] ;  /* 0x0005b80001067983 */ /* 0x000ea40000300800 */
[----:B------:R-:W2:Y:S01]  /*54b40*/  LDL.LU R7, [R1+0x5bc] ;  /* 0x0005bc0001077983 */ /* 0x000ea20000300800 */
[----:B------:R-:W4:Y:S01]  /*54b50*/  LDL.LU.64 R22, [R1+0x5f30] ;  /* 0x005f300001167983 */ /* 0x000f220000300a00 */
[----:B------:R-:W4:Y:S11]  /*54b60*/  LDL.LU.64 R20, [R1+0x5f28] ;  /* 0x005f280001147983 */ /* 0x000f360000300a00 */
[----:B------:R-:W-:Y:S03]  /*54b70*/  @!UPT UIADD3 URZ, URZ, URZ, URZ ;  /* 0x0000003f3f3ff290 */ /* 0x000fe6000fffe03f */
[----:B------:R-:W-:Y:S01]  /*54b80*/  STL.64 [R1+0xf20], R12 ;  /* 0x000f200c01007387 */ /* 0x000fe20000100a00 */
[----:B------:R0:W-:Y:S03]  /*54b90*/  STL.64 [R1+0xf28], R14 ;  /* 0x000f280e01007387 */ /* 0x0001e60000100a00 */
[----:B0-----:R-:W3:Y:S01]  /*54ba0*/  LDL.LU.64 R14, [R1+0x5f20] ;  /* 0x005f2000010e7983 */ /* 0x001ee20000300a00 */
[----:B----4-:R-:W-:Y:S03]  /*54bb0*/  HMMA.16816.F32.BF16 R16, R16, R26, R20 ;  /* 0x0000001a1010723c */ /* 0x010fe60000041814 */
[----:B------:R-:W3:Y:S01]  /*54bc0*/  LDL.LU.64 R22, [R1+0x5f18] ;  /* 0x005f180001167983 */ /* 0x000ee20000300a00 */
[----:B------:R-:W3:Y:S11]  /*54bd0*/  LDL.LU.64 R20, [R1+0x5f10] ;  /* 0x005f100001147983 */ /* 0x000ef60000300a00 */
[----:B------:R-:W-:Y:S08]  /*54be0*/  @!UPT UIADD3 URZ, URZ, URZ, URZ ;  /* 0x0000003f3f3ff290 */ /* 0x000ff0000fffe03f */
[----:B------:R0:W-:Y:S01]  /*54bf0*/  STL.64 [R1+0x7c0], R16 ;  /* 0x0007c01001007387 */ /* 0x0001e20000100a00 */
[----:B------:R1:W-:Y:S03]  /*54c00*/  STL.64 [R1+0x7c8], R18 ;  /* 0x0007c81201007387 */ /* 0x0003e60000100a00 */
[----:B0-----:R-:W4:Y:S01]  /*54c10*/  LDL.LU R16, [R1+0x5a0] ;  /* 0x0005a00001107983 */ /* 0x001f220000300800 */
[----:B------:R-:W4:Y:S02]  /*54c20*/  LDL.LU R17, [R1+0x5a4] ;  /* 0x0005a40001117983 */ /* 0x000f240000300800 */
[----:B-1----:R-:W4:Y:S02]  /*54c30*/  LDL.LU R18, [R1+0x5a8] ;  /* 0x0005a80001127983 */ /* 0x002f240000300800 */
[----:B------:R-:W4:Y:S01]  /*54c40*/  LDL.LU R19, [R1+0x5ac] ;  /* 0x0005ac0001137983 */ /* 0x000f220000300800 */
[----:B------:R-:W-:Y:S01]  /*54c50*/  STL.64 [R1+0x5de0], R26 ;  /* 0x005de01a01007387 */ /* 0x000fe20000100a00 */
[C---:B---3--:R-:W-:Y:S03]  /*54c60*/  HMMA.16816.F32.BF16 R12, R20.reuse, R14, R8 ;  /* 0x0000000e140c723c */ /* 0x048fe60000041808 */
[----:B------:R-:W3:Y:S01]  /*54c70*/  LDL.LU.64 R10, [R1+0x5f08] ;  /* 0x005f0800010a7983 */ /* 0x000ee20000300a00 */
[----:B------:R-:W3:Y:S11]  /*54c80*/  LDL.LU.64 R8, [R1+0x5f00] ;  /* 0x005f000001087983 */ /* 0x000ef60000300a00 */
[----:B------:R-:W-:Y:S08]  /*54c90*/  @!UPT UIADD3 URZ, URZ, URZ, URZ ;  /* 0x0000003f3f3ff290 */ /* 0x000ff0000fffe03f */
        /* <DEDUP_REMOVED lines=16> */
[----:B0-----:R-:W3:Y:S01]  /*54da0*/  LDL.LU.64 R14, [R1+0x5ec8] ;  /* 0x005ec800010e7983 */ /* 0x001ee20000300a00 */
[----:B------:R-:W2:Y:S01]  /*54db0*/  LDL.LU.64 R12, [R1+0x5ec0] ;  /* 0x005ec000010c7983 */ /* 0x000ea20000300a00 */
[C---:B---3--:R-:W-:Y:S11]  /*54dc0*/  HMMA.16816.F32.BF16 R8, R20.reuse, R14, R8 ;  /* 0x0000000e1408723c */ /* 0x048ff60000041808 */
[----:B------:R-:W-:Y:S11]  /*54dd0*/  @!UPT UIADD3 URZ, URZ, URZ, URZ ;  /* 0x0000003f3f3ff290 */ /* 0x000ff6000fffe03f */
[----:B------:R-:W-:Y:S01]  /*54de0*/  @!UPT UIADD3 URZ, URZ, URZ, URZ ;  /* 0x0000003f3f3ff290 */ /* 0x000fe2000fffe03f */
[----:B------:R-:W-:Y:S01]  /*54df0*/  STL.64 [R1+0x630], R8 ;  /* 0x0006300801007387 */ /* 0x000fe20000100a00 */
[----:B------:R0:W-:Y:S03]  /*54e00*/  STL.64 [R1+0x638], R10 ;  /* 0x0006380a01007387 */ /* 0x0001e60000100a00 */
[----:B0-----:R-:W2:Y:S01]  /*54e10*/  LDL.LU.64 R10, [R1+0x5eb8] ;  /* 0x005eb800010a7983 */ /* 0x001ea20000300a00 */
[----:B------:R-:W3:Y:S02]  /*54e20*/  LDL.LU.64 R8, [R1+0x5eb0] ;  /* 0x005eb00001087983 */ /* 0x000ee40000300a00 */
[----:B------:R0:W-:Y:S02]  /*54e30*/  STL.64 [R1+0x5db8], R14 ;  /* 0x005db80e01007387 */ /* 0x0001e40000100a00 */
[----:B0-----:R-:W3:Y:S01]  /*54e40*/  LDL R14, [R1+0x38] ;  /* 0x00003800010e7983 */ /* 0x001ee20000100800 */
[C---:B--2---:R-:W-:Y:S11]  /*54e50*/  HMMA.16816.F32.BF16 R4, R20.reuse, R10, R4 ;  /* 0x0000000a1404723c */ /* 0x044ff60000041804 */
[----:B------:R-:W-:Y:S11]  /*54e60*/  @!UPT UIADD3 URZ, URZ, URZ, URZ ;  /* 0x0000003f3f3ff290 */ /* 0x000ff6000fffe03f */
[----:B------:R-:W-:Y:S01]  /*54e70*/  @!UPT UIADD3 URZ, URZ, URZ, URZ ;  /* 0x0000003f3f3ff290 */ /* 0x000fe2000fffe03f */
[----:B------:R-:W-:Y:S01]  /*54e80*/  STL.64 [R1+0x620], R4 ;  /* 0x0006200401007387 */ /* 0x000fe20000100a00 */
[----:B------:R0:W-:Y:S03]  /*54e90*/  STL.64 [R1+0x628], R6 ;  /* 0x0006280601007387 */ /* 0x0001e60000100a00 */
[----:B0-----:R-:W4:Y:S01]  /*54ea0*/  LDL.LU.64 R6, [R1+0x5ea8] ;  /* 0x005ea80001067983 */ /* 0x001f220000300a00 */
[----:B------:R-:W2:Y:S02]  /*54eb0*/  LDL.LU.64 R4, [R1+0x5ea0] ;  /* 0x005ea00001047983 */ /* 0x000ea40000300a00 */
[----:B------:R-:W-:Y:S01]  /*54ec0*/  STL.64 [R1+0x5d80], R10 ;  /* 0x005d800a01007387 */ /* 0x000fe20000100a00 */
[----:B----4-:R-:W-:Y:S01]  /*54ed0*/  HMMA.16816.F32.BF16 R16, R20, R6, R16 ;  /* 0x000000061410723c */ /* 0x010fe20000041810 */
[----:B------:R-:W-:Y:S11]  /*54ee0*/  STL.64 [R1+0x5d78], R6 ;  /* 0x005d780601007387 */ /* 0x000ff60000100a00 */
[----:B------:R-:W-:Y:S11]  /*54ef0*/  @!UPT UIADD3 URZ, URZ, URZ, URZ ;  /* 0x0000003f3f3ff290 */ /* 0x000ff6000fffe03f */
[----:B------:R-:W-:Y:S01]  /*54f00*/  STL.64 [R1+0x610], R16 ;  /* 0x0006101001007387 */ /* 0x000fe20000100a00 */
[----:B------:R-:W-:Y:S02]  /*54f10*/  STL.64 [R1+0x618], R18 ;  /* 0x0006181201007387 */ /* 0x000fe40000100a00 */
[----:B------:R-:W0:Y:S02]  /*54f20*/  LDSM.16.MT88.4 R16, [R12+0x2180] ;  /* 0x002180000c10783b */ /* 0x000e240000004200 */
[----:B0-----:R0:W-:Y:S02]  /*54f30*/  STL [R1+0x5cd4], R16 ;  /* 0x005cd41001007387 */ /* 0x0011e40000100800 */
[----:B------:R1:W-:Y:S02]  /*54f40*/  STL [R1+0x5cd0], R17 ;  /* 0x005cd01101007387 */ /* 0x0003e40000100800 */
[----:B------:R4:W-:Y:S02]  /*54f50*/  STL [R1+0x5ccc], R18 ;  /* 0x005ccc1201007387 */ /* 0x0009e40000100800 */
[----:B------:R2:W-:Y:S01]  /*54f60*/  STL [R1+0x5cc8], R19 ;  /* 0x005cc81301007387 */ /* 0x0005e20000100800 */
[----:B0-----:R-:W3:Y:S01]  /*54f70*/  LDL.LU R16, [R1+0xd20] ;  /* 0x000d200001107983 */ /* 0x001ee20000300800 */
[----:B-1----:R-:W3:Y:S02]  /*54f80*/  LDL.LU R17, [R1+0xd24] ;  /* 0x000d240001117983 */ /* 0x002ee40000300800 */
[----:B----4-:R-:W3:Y:S02]  /*54f90*/  LDL.LU R18, [R1+0xd28] ;  /* 0x000d280001127983 */ /* 0x010ee40000300800 */
[----:B--2---:R-:W3:Y:S02]  /*54fa0*/  LDL.LU R19, [R1+0xd2c] ;  /* 0x000d2c0001137983 */ /* 0x004ee40000300800 */
[----:B------:R-:W-:-:S07]  /*54fb0*/  IMAD.MOV.U32 R15, RZ, RZ, R13 ;  /* 0x000000ffff0f7224 */ /* 0x000fce00078e000d */
[----:B---3--:R-:W-:Y:S01]  /*54fc0*/  HMMA.16816.F32.BF16 R12, R20, R14, R16 ;  /* 0x0000000e140c723c */ /* 0x008fe20000041810 */
[----:B------:R-:W2:Y:S11]  /*54fd0*/  LDL.LU R16, [R1+0x470] ;  /* 0x0004700001107983 */ /* 0x000eb60000300800 */
[----:B------:R-:W-:Y:S11]  /*54fe0*/  @!UPT UIADD3 URZ, URZ, URZ, URZ ;  /* 0x0000003f3f3ff290 */ /* 0x000ff6000fffe03f */
[----:B------:R0:W-:Y:S01]  /*54ff0*/  STL.64 [R1+0x1250], R12 ;  /* 0x0012500c01007387 */ /* 0x0001e20000100a00 */
[----:B------:R1:W-:Y:S02]  /*55000*/  STL.64 [R1+0x1258], R14 ;  /* 0x0012580e01007387 */ /* 0x0003e40000100a00 */
[----:B------:R-:W2:Y:S02]  /*55010*/  LDL.LU R17, [R1+0x474] ;  /* 0x0004740001117983 */ /* 0x000ea40000300800 */
[----:B------:R-:W3:Y:S01]  /*55020*/  LDL.LU R18, [R1+0x478] ;  /* 0x0004780001127983 */ /* 0x000ee20000300800 */
[----:B------:R-:W3:Y:S04]  /*55030*/  LDL.LU R19, [R1+0x47c] ;  /* 0x00047c0001137983 */ /* 0x000ee80000300800 */
[----:B0-----:R-:W4:Y:S01]  /*55040*/  LDL.LU R12, [R1+0x490] ;  /* 0x00049000010c7983 */ /* 0x001f220000300800 */
[----:B------:R-:W4:Y:S02]  /*55050*/  LDL.LU R13, [R1+0x494] ;  /* 0x00049400010d7983 */ /* 0x000f240000300800 */
[----:B-1----:R-:W2:Y:S02]  /*55060*/  LDL.LU R14, [R1+0x498] ;  /* 0x00049800010e7983 */ /* 0x002ea40000300800 */
[----:B------:R-:W2:Y:S01]  /*55070*/  LDL.LU R15, [R1+0x49c] ;  /* 0x00049c00010f7983 */ /* 0x000ea20000300800 */
[----:B------:R-:W2:Y:S04]  /*55080*/  LDL.64 R26, [R1+0xe8] ;  /* 0x0000e800011a7983 */ /* 0x000ea80000100a00 */
[----:B--2---:R-:W-:Y:S01]  /*55090*/  STL.64 [R1+0x5df8], R26 ;  /* 0x005df81a01007387 */ /* 0x004fe20000100a00 */
[----:B------:R-:W-:Y:S02]  /*550a0*/  STL.64 [R1+0x5dd8], R14 ;  /* 0x005dd80e01007387 */ /* 0x000fe40000100a00 */
[----:B----4-:R0:W-:Y:S02]  /*550b0*/  STL.64 [R1+0x5dd0], R12 ;  /* 0x005dd00c01007387 */ /* 0x0101e40000100a00 */
[----:B0-----:R-:W2:Y:S01]  /*550c0*/  LDL.LU R12, [R1+0x590] ;  /* 0x00059000010c7983 */ /* 0x001ea20000300800 */
[----:B------:R-:W2:Y:S02]  /*550d0*/  LDL.LU R13, [R1+0x594] ;  /* 0x00059400010d7983 */ /* 0x000ea40000300800 */
[----:B------:R-:W4:Y:S02]  /*550e0*/  LDL.LU R14, [R1+0x598] ;  /* 0x00059800010e7983 */ /* 0x000f240000300800 */
[----:B------:R-:W4:Y:S02]  /*550f0*/  LDL.LU R15, [R1+0x59c] ;  /* 0x00059c00010f7983 */ /* 0x000f240000300800 */
[----:B------:R-:W-:-:S02]  /*55100*/  IMAD.MOV.U32 R26, RZ, RZ, R4 ;  /* 0x000000ffff1a7224 */ /* 0x000fc400078e0004 */
[----:B------:R-:W-:Y:S01]  /*55110*/  IMAD.MOV.U32 R27, RZ, RZ, R5 ;  /* 0x000000ffff1b7224 */ /* 0x000fe200078e0005 */
[----:B------:R-:W3:Y:S01]  /*55120*/  LDL.LU R4, [R1+0x5e9c] ;  /* 0x005e9c0001047983 */ /* 0x000ee20000300800 */
[----:B------:R-:W3:Y:S03]  /*55130*/  LDL.LU R5, [R1+0x5e98] ;  /* 0x005e980001057983 */ /* 0x000ee60000300800 */
[----:B------:R-:W-:Y:S04]  /*55140*/  STL.64 [R1+0x5e10], R26 ;  /* 0x005e101a01007387 */ /* 0x000fe80000100a00 */
[----:B----4-:R-:W-:Y:S01]  /*55150*/  STL.64 [R1+0x5df0], R14 ;  /* 0x005df00e01007387 */ /* 0x010fe20000100a00 */
[----:B--2---:R0:W-:Y:S03]  /*55160*/  STL.64 [R1+0x5de8], R12 ;  /* 0x005de80c01007387 */ /* 0x0041e60000100a00 */
        /* <DEDUP_REMOVED lines=16> */
[----:B------:R-:W-:Y:S02]  /*55270*/  IMAD.MOV.U32 R27, RZ, RZ, R28 ;  /* 0x000000ffff1b7224 */ /* 0x000fe400078e001c */
[----:B------:R-:W-:Y:S02]  /*55280*/  IMAD.MOV.U32 R6, RZ, RZ, R9 ;  /* 0x000000ffff067224 */ /* 0x000fe400078e0009 */
[----:B------:R-:W-:Y:S01]  /*55290*/  IMAD.MOV.U32 R7, RZ, RZ, R8 ;  /* 0x000000ffff077224 */ /* 0x000fe200078e0008 */
[----:B------:R0:W-:Y:S02]  /*552a0*/  STL.64 [R1+0x5e40], R26 ;  /* 0x005e401a01007387 */ /* 0x0001e40000100a00 */
[----:B0-----:R-:W-:Y:S02]  /*552b0*/  IMAD.MOV.U32 R26, RZ, RZ, R25 ;  /* 0x000000ffff1a7224 */ /* 0x001fe400078e0019 */
[----:B------:R-:W-:Y:S01]  /*552c0*/  IMAD.MOV.U32 R27, RZ, RZ, R24 ;  /* 0x000000ffff1b7224 */ /* 0x000fe200078e0018 */
[----:B----4-:R-:W-:Y:S01]  /*552d0*/  STL.64 [R1+0x5e20], R14 ;  /* 0x005e200e01007387 */ /* 0x010fe20000100a00 */
[----:B--2---:R0:W-:Y:S03]  /*552e0*/  STL.64 [R1+0x5e18], R12 ;  /* 0x005e180c01007387 */ /* 0x0041e60000100a00 */
[----:B0-----:R-:W2:Y:S01]  /*552f0*/  LDL.LU R12, [R1+0xcc0] ;  /* 0x000cc000010c7983 */ /* 0x001ea20000300800 */
[----:B------:R-:W2:Y:S02]  /*55300*/  LDL.LU R13, [R1+0xcc4] ;  /* 0x000cc400010d7983 */ /* 0x000ea40000300800 */
[----:B------:R-:W4:Y:S02]  /*55310*/  LDL.LU R14, [R1+0xcc8] ;  /* 0x000cc800010e7983 */ /* 0x000f240000300800 */
[----:B------:R-:W4:Y:S01]  /*55320*/  LDL.LU R15, [R1+0xccc] ;  /* 0x000ccc00010f7983 */ /* 0x000f220000300800 */
[----:B------:R0:W-:Y:S01]  /*55330*/  STL.64 [R1+0x5e58], R26 ;  /* 0x005e581a01007387 */ /* 0x0001e20000100a00 */
[----:B------:R3:W-:Y:S02]  /*55340*/  STL.64 [R1+0x5e60], R6 ;  /* 0x005e600601007387 */ /* 0x0007e40000100a00 */
[----:B------:R-:W2:Y:S02]  /*55350*/  LDL.LU R24, [R1+0xcf0] ;  /* 0x000cf00001187983 */ /* 0x000ea40000300800 */
[----:B------:R-:W2:Y:S01]  /*55360*/  LDL.LU R25, [R1+0xcf4] ;  /* 0x000cf40001197983 */ /* 0x000ea20000300800 */
[----:B0-----:R-:W2:Y:S01]  /*55370*/  LDL.LU R26, [R1+0xcf8] ;  /* 0x000cf800011a7983 */ /* 0x001ea20000300800 */
[----:B------:R-:W2:Y:S02]  /*55380*/  LDL.LU R27, [R1+0xcfc] ;  /* 0x000cfc00011b7983 */ /* 0x000ea40000300800 */
[----:B---3--:R-:W-:-:S02]  /*55390*/  IMAD.MOV.U32 R6, RZ, RZ, R5 ;  /* 0x000000ffff067224 */ /* 0x008fc400078e0005 */
[----:B------:R-:W-:Y:S01]  /*553a0*/  IMAD.MOV.U32 R7, RZ, RZ, R4 ;  /* 0x000000ffff077224 */ /* 0x000fe200078e0004 */
[----:B--2---:R-:W-:Y:S01]  /*553b0*/  STL.64 [R1+0x5e70], R26 ;  /* 0x005e701a01007387 */ /* 0x004fe20000100a00 */
[----:B------:R0:W-:Y:S03]  /*553c0*/  STL.64 [R1+0x5e68], R24 ;  /* 0x005e681801007387 */ /* 0x0001e60000100a00 */
[----:B------:R-:W-:Y:S01]  /*553d0*/  STL.64 [R1+0x5e78], R6 ;  /* 0x005e780601007387 */ /* 0x000fe20000100a00 */
        /* <DEDUP_REMOVED lines=10> */
[----:B----4-:R-:W-:Y:S01]  /*55480*/  STL.64 [R1+0x5e38], R14 ;  /* 0x005e380e01007387 */ /* 0x010fe20000100a00 */
[----:B------:R0:W-:Y:S03]  /*55490*/  STL.64 [R1+0x5e30], R12 ;  /* 0x005e300c01007387 */ /* 0x0001e60000100a00 */
[----:B0-----:R-:W3:Y:S01]  /*554a0*/  LDL.LU R12, [R1+0xcd0] ;  /* 0x000cd000010c7983 */ /* 0x001ee20000300800 */
[----:B------:R-:W3:Y:S02]  /*554b0*/  LDL.LU R13, [R1+0xcd4] ;  /* 0x000cd400010d7983 */ /* 0x000ee40000300800 */
[----:B------:R-:W4:Y:S02]  /*554c0*/  LDL.LU R14, [R1+0xcd8] ;  /* 0x000cd800010e7983 */ /* 0x000f240000300800 */
[----:B------:R-:W4:Y:S02]  /*554d0*/  LDL.LU R15, [R1+0xcdc] ;  /* 0x000cdc00010f7983 */ /* 0x000f240000300800 */
[----:B----4-:R-:W-:Y:S01]  /*554e0*/  STL.64 [R1+0x5e50], R14 ;  /* 0x005e500e01007387 */ /* 0x010fe20000100a00 */
[----:B---3--:R0:W-:Y:S03]  /*554f0*/  STL.64 [R1+0x5e48], R12 ;  /* 0x005e480c01007387 */ /* 0x0081e60000100a00 */
[----:B0-----:R-:W3:Y:S01]  /*55500*/  LDL.LU R12, [R1+0xce0] ;  /* 0x000ce000010c7983 */ /* 0x001ee20000300800 */
[----:B------:R-:W3:Y:S02]  /*55510*/  LDL.LU R13, [R1+0xce4] ;  /* 0x000ce400010d7983 */ /* 0x000ee40000300800 */
[----:B------:R-:W3:Y:S02]  /*55520*/  LDL.LU R14, [R1+0xce8] ;  /* 0x000ce800010e7983 */ /* 0x000ee40000300800 */
[----:B------:R-:W3:Y:S01]  /*55530*/  LDL.LU R15, [R1+0xcec] ;  /* 0x000cec00010f7983 */ /* 0x000ee20000300800 */
[----:B------:R0:W-:Y:S01]  /*55540*/  STL.64 [R1+0x5da0], R18 ;  /* 0x005da01201007387 */ /* 0x0001e20000100a00 */
[----:B------:R-:W-:Y:S03]  /*55550*/  STL.64 [R1+0x5d98], R16 ;  /* 0x005d981001007387 */ /* 0x000fe60000100a00 */
[----:B0-----:R-:W4:Y:S04]  /*55560*/  LDL.64 R18, [R1+0x18] ;  /* 0x0000180001127983 */ /* 0x001f280000100a00 */
[----:B----4-:R0:W-:Y:S04]  /*55570*/  STL.64 [R1+0x5db0], R18 ;  /* 0x005db01201007387 */ /* 0x0101e80000100a00 */
[----:B0-----:R-:W4:Y:S01]  /*55580*/  LDL.64 R18, [R1+0x28] ;  /* 0x0000280001127983 */ /* 0x001f220000100a00 */
[----:B------:R-:W3:Y:S02]  /*55590*/  LDL.LU R8, [R1+0x460] ;  /* 0x0004600001087983 */ /* 0x000ee40000300800 */
[----:B------:R-:W3:Y:S02]  /*555a0*/  LDL.LU R9, [R1+0x464] ;  /* 0x0004640001097983 */ /* 0x000ee40000300800 */
[----:B------:R-:W3:Y:S01]  /*555b0*/  LDL.LU R10, [R1+0x468] ;  /* 0x00046800010a7983 */ /* 0x000ee20000300800 */
[----:B------:R-:W3:Y:S01]  /*555c0*/  LDL.LU R11, [R1+0x46c] ;  /* 0x00046c00010b7983 */ /* 0x000ee20000300800 */
[----:B------:R-:W-:-:S02]  /*555d0*/  IMAD.MOV.U32 R6, RZ, RZ, R3 ;  /* 0x000000ffff067224 */ /* 0x000fc400078e0003 */
[----:B------:R-:W-:-:S07]  /*555e0*/  IMAD.MOV.U32 R7, RZ, RZ, R0 ;  /* 0x000000ffff077224 */ /* 0x000fce00078e0000 */
[C---:B--2---:R-:W-:Y:S01]  /*555f0*/  HMMA.16816.F32.BF16 R4, R20.reuse, R6, R24 ;  /* 0x000000061404723c */ /* 0x044fe20000041818 */
[----:B---3--:R0:W-:Y:S01]  /*55600*/  STL.64 [R1+0x5d90], R10 ;  /* 0x005d900a01007387 */ /* 0x0081e20000100a00 */
[----:B------:R1:W-:Y:S03]  /*55610*/  STL.64 [R1+0x5d88], R8 ;  /* 0x005d880801007387 */ /* 0x0003e60000100a00 */
[----:B0-----:R-:W2:Y:S04]  /*55620*/  LDL.64 R10, [R1+0x8] ;  /* 0x00000800010a7983 */ /* 0x001ea80000100a00 */
[----:B--2---:R0:W-:Y:S01]  /*55630*/  STL.64 [R1+0x5da8], R10 ;  /* 0x005da80a01007387 */ /* 0x0041e20000100a00 */
[----:B-1----:R-:W2:Y:S02]  /*55640*/  LDL.LU R8, [R1+0x480] ;  /* 0x0004800001087983 */ /* 0x002ea40000300800 */
[----:B------:R-:W2:Y:S01]  /*55650*/  LDL.LU R9, [R1+0x484] ;  /* 0x0004840001097983 */ /* 0x000ea20000300800 */
[----:B0-----:R-:W2:Y:S01]  /*55660*/  LDL.LU R10, [R1+0x488] ;  /* 0x00048800010a7983 */ /* 0x001ea20000300800 */
[----:B------:R-:W2:Y:S02]  /*55670*/  LDL.LU R11, [R1+0x48c] ;  /* 0x00048c00010b7983 */ /* 0x000ea40000300800 */
[----:B------:R-:W3:Y:S02]  /*55680*/  LDL.LU.64 R26, [R1+0x5e88] ;  /* 0x005e8800011a7983 */ /* 0x000ee40000300a00 */
[----:B------:R-:W3:Y:S05]  /*55690*/  LDL.LU.64 R24, [R1+0x5e80] ;  /* 0x005e800001187983 */ /* 0x000eea0000300a00 */
        /* <DEDUP_REMOVED lines=11> */
[----:B------:R-:W3:Y:S11]  /*55750*/  LDL.LU.64 R26, [R1+0x5e58] ;  /* 0x005e5800011a7983 */ /* 0x000ef60000300a00 */
[----:B------:R-:W-:Y:S10]  /*55760*/  @!UPT UIADD3 URZ, URZ, URZ, URZ ;  /* 0x0000003f3f3ff290 */ /* 0x000ff4000fffe03f */
[----:B------:R0:W-:Y:S01]  /*55770*/  STL.64 [R1+0x1220], R4 ;  /* 0x0012200401007387 */ /* 0x0001e20000100a00 */
[----:B------:R1:W-:Y:S03]  /*55780*/  STL.64 [R1+0x1228], R6 ;  /* 0x0012280601007387 */ /* 0x0003e60000100a00 */
[----:B0-----:R-:W2:Y:S01]  /*55790*/  LDL.LU R4, [R1+0x450] ;  /* 0x0004500001047983 */ /* 0x001ea20000300800 */
[----:B------:R-:W2:Y:S02]  /*557a0*/  LDL.LU R5, [R1+0x454] ;  /* 0x0004540001057983 */ /* 0x000ea40000300800 */
[----:B-1----:R-:W2:Y:S02]  /*557b0*/  LDL.LU R6, [R1+0x458] ;  /* 0x0004580001067983 */ /* 0x002ea40000300800 */
[----:B------:R-:W2:Y:S01]  /*557c0*/  LDL.LU R7, [R1+0x45c] ;  /* 0x00045c0001077983 */ /* 0x000ea20000300800 */
        /* <DEDUP_REMOVED lines=38> */
[----:B------:R-:W4:Y:S01]  /*55a30*/  LDL.LU.64 R14, [R1+0x5dd8] ;  /* 0x005dd800010e7983 */ /* 0x000f220000300a00 */
[----:B------:R-:W4:Y:S02]  /*55a40*/  LDL.LU.64 R12, [R1+0x5dd0] ;  /* 0x005dd000010c7983 */ /* 0x000f240000300a00 */
[----:B------:R-:W4:Y:S02]  /*55a50*/  LDL.LU.64 R26, [R1+0x5dc8] ;  /* 0x005dc800011a7983 */ /* 0x000f240000300a00 */
[----:B------:R-:W4:Y:S11]  /*55a60*/  LDL.LU.64 R24, [R1+0x5dc0] ;  /* 0x005dc00001187983 */ /* 0x000f360000300a00 */
[----:B------:R-:W-:Y:S06]  /*55a70*/  @!UPT UIADD3 URZ, URZ, URZ, URZ ;  /* 0x0000003f3f3ff290 */ /* 0x000fec000fffe03f */
[----:B------:R0:W-:Y:S01]  /*55a80*/  STL.64 [R1+0x600], R20 ;  /* 0x0006001401007387 */ /* 0x0001e20000100a00 */
[----:B------:R1:W-:Y:S03]  /*55a90*/  STL.64 [R1+0x608], R22 ;  /* 0x0006081601007387 */ /* 0x0003e60000100a00 */
[----:B0-----:R-:W3:Y:S01]  /*55aa0*/  LDL.LU R20, [R1+0x440] ;  /* 0x0004400001147983 */ /* 0x001ee20000300800 */
[----:B------:R-:W3:Y:S02]  /*55ab0*/  LDL.LU R21, [R1+0x444] ;  /* 0x0004440001157983 */ /* 0x000ee40000300800 */
[----:B-1----:R-:W3:Y:S02]  /*55ac0*/  LDL.LU R22, [R1+0x448] ;  /* 0x0004480001167983 */ /* 0x002ee40000300800 */
[----:B------:R-:W3:Y:S01]  /*55ad0*/  LDL.LU R23, [R1+0x44c] ;  /* 0x00044c0001177983 */ /* 0x000ee20000300800 */
[C---:B----4-:R-:W-:Y:S11]  /*55ae0*/  HMMA.16816.F32.BF16 R12, R24.reuse, R18, R12 ;  /* 0x00000012180c723c */ /* 0x050ff6000004180c */
[----:B------:R-:W-:Y:S11]  /*55af0*/  @!UPT UIADD3 URZ, URZ, URZ, URZ ;  /* 0x0000003f3f3ff290 */ /* 0x000ff6000fffe03f */
[----:B------:R-:W-:Y:S01]  /*55b00*/  @!UPT UIADD3 URZ, URZ, URZ, URZ ;  /* 0x0000003f3f3ff290 */ /* 0x000fe2000fffe03f */
[----:B------:R0:W-:Y:S01]  /*55b10*/  STL.64 [R1+0x490], R12 ;  /* 0x0004900c01007387 */ /* 0x0001e20000100a00 */
[----:B------:R1:W-:Y:S02]  /*55b20*/  STL.64 [R1+0x498], R14 ;  /* 0x0004980e01007387 */ /* 0x0003e40000100a00 */
[----:B0-----:R-:W-:Y:S01]  /*55b30*/  IMAD.MOV.U32 R13, RZ, RZ, R18 ;  /* 0x000000ffff0d7224 */ /* 0x001fe200078e0012 */
[----:B-1----:R-:W4:Y:S01]  /*55b40*/  LDL.LU.64 R14, [R1+0x5db8] ;  /* 0x005db800010e7983 */ /* 0x002f220000300a00 */
[----:B------:R-:W-:Y:S02]  /*55b50*/  IMAD.MOV.U32 R12, RZ, RZ, R19 ;  /* 0x000000ffff0c7224 */ /* 0x000fe400078e0013 */
        /* <DEDUP_REMOVED lines=17> */
[----:B------:R-:W4:Y:S01]  /*55c70*/  LDL.LU.64 R10, [R1+0x5d90] ;  /* 0x005d9000010a7983 */ /* 0x000f220000300a00 */
[----:B------:R-:W4:Y:S02]  /*55c80*/  LDL.LU.64 R8, [R1+0x5d88] ;  /* 0x005d880001087983 */ /* 0x000f240000300a00 */
[----:B------:R0:W-:Y:S02]  /*55c90*/  STL.64 [R1+0x5d40], R18 ;  /* 0x005d401201007387 */ /* 0x0001e40000100a00 */
[----:B0-----:R-:W2:Y:S01]  /*55ca0*/  LDL.64 R18, [R1+0x158] ;  /* 0x0001580001127983 */ /* 0x001ea20000100a00 */
[C---:B----4-:R-:W-:Y:S11]  /*55cb0*/  HMMA.16816.F32.BF16 R8, R24.reuse, R14, R8 ;  /* 0x0000000e1808723c */ /* 0x050ff60000041808 */
[----:B------:R-:W-:Y:S11]  /*55cc0*/  @!UPT UIADD3 URZ, URZ, URZ, URZ ;  /* 0x0000003f3f3ff290 */ /* 0x000ff6000fffe03f */
[----:B------:R-:W-:Y:S01]  /*55cd0*/  @!UPT UIADD3 URZ, URZ, URZ, URZ ;  /* 0x0000003f3f3ff290 */ /* 0x000fe2000fffe03f */
[----:B------:R-:W-:Y:S01]  /*55ce0*/  STL.64 [R1+0x460], R8 ;  /* 0x0004600801007387 */ /* 0x000fe20000100a00 */
[----:B------:R0:W-:Y:S03]  /*55cf0*/  STL.64 [R1+0x468], R10 ;  /* 0x0004680a01007387 */ /* 0x0001e60000100a00 */
[----:B0-----:R-:W4:Y:S01]  /*55d00*/  LDL.LU.64 R10, [R1+0x5d80] ;  /* 0x005d8000010a7983 */ /* 0x001f220000300a00 */
[----:B------:R-:W-:Y:S02]  /*55d10*/  STL.64 [R1+0x5c80], R14 ;  /* 0x005c800e01007387 */ /* 0x000fe40000100a00 */
[----:B------:R0:W-:Y:S02]  /*55d20*/  STL.64 [R1+0x5d70], R12 ;  /* 0x005d700c01007387 */ /* 0x0001e40000100a00 */
[----:B0-----:R-:W2:Y:S01]  /*55d30*/  LDL.LU R12, [R1+0xa70] ;  /* 0x000a7000010c7983 */ /* 0x001ea20000300800 */
[----:B------:R-:W2:Y:S02]  /*55d40*/  LDL.LU R13, [R1+0xa74] ;  /* 0x000a7400010d7983 */ /* 0x000ea40000300800 */
[----:B------:R-:W2:Y:S02]  /*55d50*/  LDL.LU R14, [R1+0xa78] ;  /* 0x000a7800010e7983 */ /* 0x000ea40000300800 */
[----:B------:R-:W2:Y:S01]  /*55d60*/  LDL.LU R15, [R1+0xa7c] ;  /* 0x000a7c00010f7983 */ /* 0x000ea20000300800 */
[C---:B----4-:R-:W-:Y:S11]  /*55d70*/  HMMA.16816.F32.BF16 R4, R24.reuse, R10, R4 ;  /* 0x0000000a1804723c */ /* 0x050ff60000041804 */
[----:B------:R-:W-:Y:S11]  /*55d80*/  @!UPT UIADD3 URZ, URZ, URZ, URZ ;  /* 0x0000003f3f3ff290 */ /* 0x000ff6000fffe03f */
[----:B------:R-:W-:Y:S01]  /*55d90*/  @!UPT UIADD3 URZ, URZ, URZ, URZ ;  /* 0x0000003f3f3ff290 */ /* 0x000fe2000fffe03f */
[----:B------:R-:W-:Y:S01]  /*55da0*/  STL.64 [R1+0x450], R4 ;  /* 0x0004500401007387 */ /* 0x000fe20000100a00 */
[----:B------:R0:W-:Y:S03]  /*55db0*/  STL.64 [R1+0x458], R6 ;  /* 0x0004580601007387 */ /* 0x0001e60000100a00 */
[----:B0-----:R-:W3:Y:S01]  /*55dc0*/  LDL.LU.64 R6, [R1+0x5d78] ;  /* 0x005d780001067983 */ /* 0x001ee20000300a00 */
[----:B------:R0:W-:Y:S03]  /*55dd0*/  STL.64 [R1+0x5d18], R10 ;  /* 0x005d180a01007387 */ /* 0x0001e60000100a00 */
[----:B0-----:R-:W4:Y:S01]  /*55de0*/  LDL.64 R10, [R1+0x38] ;  /* 0x00003800010a7983 */ /* 0x001f220000100a00 */
[C---:B---3--:R-:W-:Y:S03]  /*55df0*/  HMMA.16816.F32.BF16 R20, R24.reuse, R6, R20 ;  /* 0x000000061814723c */ /* 0x048fe60000041814 */
[----:B------:R0:W-:Y:S01]  /*55e00*/  STL.64 [R1+0x5c68], R6 ;  /* 0x005c680601007387 */ /* 0x0001e20000100a00 */
[----:B------:R-:W4:Y:S11]  /*55e10*/  LDL.LU R4, [R1+0xa80] ;  /* 0x000a800001047983 */ /* 0x000f360000300800 */
[----:B------:R-:W-:Y:S08]  /*55e20*/  @!UPT UIADD3 URZ, URZ, URZ, URZ ;  /* 0x0000003f3f3ff290 */ /* 0x000ff0000fffe03f */
[----:B------:R-:W-:Y:S01]  /*55e30*/  STL.64 [R1+0x430], R20 ;  /* 0x0004301401007387 */ /* 0x000fe20000100a00 */
[----:B------:R-:W-:Y:S02]  /*55e40*/  STL.64 [R1+0x438], R22 ;  /* 0x0004381601007387 */ /* 0x000fe40000100a00 */
[----:B------:R-:W1:Y:S04]  /*55e50*/  LDSM.16.MT88.4 R20, [R2+0x2000] ;  /* 0x002000000214783b */ /* 0x000e680000004200 */
[----:B------:R-:W4:Y:S01]  /*55e60*/  LDL.LU R5, [R1+0xa84] ;  /* 0x000a840001057983 */ /* 0x000f220000300800 */
[----:B0-----:R-:W4:Y:S01]  /*55e70*/  LDL.LU R6, [R1+0xa88] ;  /* 0x000a880001067983 */ /* 0x001f220000300800 */
[----:B------:R-:W4:Y:S03]  /*55e80*/  LDL.LU R7, [R1+0xa8c] ;  /* 0x000a8c0001077983 */ /* 0x000f260000300800 */
[----:B-1----:R0:W-:Y:S01]  /*55e90*/  STL.64 [R1+0x5bb0], R22 ;  /* 0x005bb01601007387 */ /* 0x0021e20000100a00 */
[----:B------:R-:W-:Y:S03]  /*55ea0*/  STL.64 [R1+0x5ba8], R20 ;  /* 0x005ba81401007387 */ /* 0x000fe60000100a00 */
[----:B0-----:R-:W3:Y:S04]  /*55eb0*/  LDL.64 R22, [R1+0xd8] ;  /* 0x0000d80001167983 */ /* 0x001ee80000100a00 */
[----:B---3--:R4:W-:Y:S02]  /*55ec0*/  STL.64 [R1+0x5d58], R22 ;  /* 0x005d581601007387 */ /* 0x0089e40000100a00 */
[----:B----4-:R-:W-:Y:S07]  /*55ed0*/  HMMA.16816.F32.BF16 R20, R24, R10, R4 ;  /* 0x0000000a1814723c */ /* 0x010fee0000041804 */
[----:B------:R-:W-:-:S02]  /*55ee0*/  IMAD.MOV.U32 R5, RZ, RZ, R10 ;  /* 0x000000ffff057224 */ /* 0x000fc400078e000a */
[----:B------:R-:W-:Y:S02]  /*55ef0*/  IMAD.MOV.U32 R4, RZ, RZ, R11 ;  /* 0x000000ffff047224 */ /* 0x000fe400078e000b */
[----:B--2---:R-:W-:Y:S01]  /*55f00*/  HMMA.16816.F32.BF16 R8, R24, R18, R12 ;  /* 0x000000121808723c */ /* 0x004fe2000004180c */
[----:B------:R-:W-:Y:S02]  /*55f10*/  IMAD.MOV.U32 R7, RZ, RZ, R18 ;  /* 0x000000ffff077224 */ /* 0x000fe400078e0012 */
[----:B------:R-:W-:-:S09]  /*55f20*/  IMAD.MOV.U32 R6, RZ, RZ, R19 ;  /* 0x000000ffff067224 */ /* 0x000fd200078e0013 */
[----:B------:R-:W-:Y:S01]  /*55f30*/  STL.64 [R1+0x11c0], R20 ;  /* 0x0011c01401007387 */ /* 0x000fe20000100a00 */
[----:B------:R-:W-:Y:S10]  /*55f40*/  STL.64 [R1+0x11c8], R22 ;  /* 0x0011c81601007387 */ /* 0x000ff40000100a00 */
[----:B------:R0:W-:Y:S01]  /*55f50*/  STL.64 [R1+0x11b0], R8 ;  /* 0x0011b00801007387 */ /* 0x0001e20000100a00 */
[----:B------:R1:W-:Y:S03]  /*55f60*/  STL.64 [R1+0x11b8], R10 ;  /* 0x0011b80a01007387 */ /* 0x0003e60000100a00 */
[----:B0-----:R-:W2:Y:S01]  /*55f70*/  LDL.LU R8, [R1+0xa20] ;  /* 0x000a200001087983 */ /* 0x001ea20000300800 */
[----:B------:R-:W2:Y:S02]  /*55f80*/  LDL.LU R9, [R1+0xa24] ;  /* 0x000a240001097983 */ /* 0x000ea40000300800 */
[----:B-1----:R-:W3:Y:S02]  /*55f90*/  LDL.LU R10, [R1+0xa28] ;  /* 0x000a2800010a7983 */ /* 0x002ee40000300800 */
[----:B------:R-:W3:Y:S01]  /*55fa0*/  LDL.LU R11, [R1+0xa2c] ;  /* 0x000a2c00010b7983 */ /* 0x000ee20000300800 */
[----:B------:R-:W4:Y:S01]  /*55fb0*/  LDL.LU R16, [R1+0xa40] ;  /* 0x000a400001107983 */ /* 0x000f220000300800 */
[----:B------:R-:W4:Y:S02]  /*55fc0*/  LDL.LU R17, [R1+0xa44] ;  /* 0x000a440001117983 */ /* 0x000f240000300800 */
[----:B------:R-:W2:Y:S02]  /*55fd0*/  LDL.LU R18, [R1+0xa48] ;  /* 0x000a480001127983 */ /* 0x000ea40000300800 */
[----:B------:R-:W2:Y:S01]  /*55fe0*/  LDL.LU R19, [R1+0xa4c] ;  /* 0x000a4c0001137983 */ /* 0x000ea20000300800 */
[----:B------:R-:W2:Y:S01]  /*55ff0*/  LDL.LU R20, [R1+0xa50] ;  /* 0x000a500001147983 */ /* 0x000ea20000300800 */
[----:B------:R-:W2:Y:S02]  /*56000*/  LDL.LU R21, [R1+0xa54] ;  /* 0x000a540001157983 */ /* 0x000ea40000300800 */
[----:B------:R-:W2:Y:S02]  /*56010*/  LDL.LU R22, [R1+0xa58] ;  /* 0x000a580001167983 */ /* 0x000ea40000300800 */
[----:B------:R-:W2:Y:S01]  /*56020*/  LDL.LU R23, [R1+0xa5c] ;  /* 0x000a5c0001177983 */ /* 0x000ea20000300800 */
[----:B------:R-:W3:Y:S01]  /*56030*/  LDL.LU R12, [R1+0xa60] ;  /* 0x000a6000010c7983 */ /* 0x000ee20000300800 */
[----:B------:R-:W3:Y:S02]  /*56040*/  LDL.LU R13, [R1+0xa64] ;  /* 0x000a6400010d7983 */ /* 0x000ee40000300800 */
[----:B------:R-:W3:Y:S02]  /*56050*/  LDL.LU R14, [R1+0xa68] ;  /* 0x000a6800010e7983 */ /* 0x000ee40000300800 */
[----:B------:R-:W3:Y:S01]  /*56060*/  LDL.LU R15, [R1+0xa6c] ;  /* 0x000a6c00010f7983 */ /* 0x000ee20000300800 */
[----:B--2---:R0:W-:Y:S01]  /*56070*/  STL.64 [R1+0x5d68], R22 ;  /* 0x005d681601007387 */ /* 0x0041e20000100a00 */
[----:B------:R-:W-:Y:S03]  /*56080*/  STL.64 [R1+0x5d60], R20 ;  /* 0x005d601401007387 */ /* 0x000fe60000100a00 */
[----:B0-----:R-:W2:Y:S01]  /*56090*/  LDL.64 R22, [R1+0x148] ;  /* 0x0001480001167983 */ /* 0x001ea20000100a00 */
[----:B------:R0:W-:Y:S02]  /*560a0*/  STL.64 [R1+0x5d50], R18 ;  /* 0x005d501201007387 */ /* 0x0001e40000100a00 */
[----:B----4-:R-:W-:Y:S01]  /*560b0*/  STL.64 [R1+0x5d48], R16 ;  /* 0x005d481001007387 */ /* 0x010fe20000100a00 */
[----:B0-----:R-:W4:Y:S01]  /*560c0*/  LDL.64 R18, [R1+0x138] ;  /* 0x0001380001127983 */ /* 0x001f220000100a00 */
[----:B---3--:R0:W-:Y:S02]  /*560d0*/  STL.64 [R1+0x5d28], R10 ;  /* 0x005d280a01007387 */ /* 0x0081e40000100a00 */
[----:B------:R-:W-:Y:S01]  /*560e0*/  STL.64 [R1+0x5d20], R8 ;  /* 0x005d200801007387 */ /* 0x000fe20000100a00 */
[----:B0-----:R-:W3:Y:S04]  /*560f0*/  LDL.64 R10, [R1+0x118] ;  /* 0x00011800010a7983 */ /* 0x001ee80000100a00 */
[----:B---3--:R0:W-:Y:S04]  /*56100*/  STL.64 [R1+0x5d38], R10 ;  /* 0x005d380a01007387 */ /* 0x0081e80000100a00 */
[----:B0-----:R-:W3:Y:S01]  /*56110*/  LDL.64 R10, [R1+0x128] ;  /* 0x00012800010a7983 */ /* 0x001ee20000100a00 */
[----:B------:R-:W-:Y:S02]  /*56120*/  STL.64 [R1+0x5ce0], R6 ;  /* 0x005ce00601007387 */ /* 0x000fe40000100a00 */
[----:B------:R0:W-:Y:S02]  /*56130*/  STL.64 [R1+0x5cd8], R4 ;  /* 0x005cd80401007387 */ /* 0x0001e40000100a00 */
[----:B0-----:R-:W2:Y:S01]  /*56140*/  LDL.LU R4, [R1+0x420] ;  /* 0x0004200001047983 */ /* 0x001ea20000300800 */
[----:B------:R-:W2:Y:S02]  /*56150*/  LDL.LU R5, [R1+0x424] ;  /* 0x0004240001057983 */ /* 0x000ea40000300800 */
[----:B------:R-:W2:Y:S02]  /*56160*/  LDL.LU R6, [R1+0x428] ;  /* 0x0004280001067983 */ /* 0x000ea40000300800 */
[----:B------:R-:W2:Y:S02]  /*56170*/  LDL.LU R7, [R1+0x42c] ;  /* 0x00042c0001077983 */ /* 0x000ea40000300800 */
[----:B--2---:R0:W-:Y:S01]  /*56180*/  STL.64 [R1+0x5cf0], R6 ;  /* 0x005cf00601007387 */ /* 0x0041e20000100a00 */
[----:B------:R-:W-:Y:S02]  /*56190*/  STL.64 [R1+0x5ce8], R4 ;  /* 0x005ce80401007387 */ /* 0x000fe40000100a00 */
[----:B0-----:R-:W-:-:S02]  /*561a0*/  IMAD.MOV.U32 R6, RZ, RZ, R3 ;  /* 0x000000ffff067224 */ /* 0x001fc400078e0003 */
[----:B------:R-:W-:-:S05]  /*561b0*/  IMAD.MOV.U32 R7, RZ, RZ, R0 ;  /* 0x000000ffff077224 */ /* 0x000fca00078e0000 */
[----:B------:R0:W-:Y:S04]  /*561c0*/  STL.64 [R1+0x5d08], R6 ;  /* 0x005d080601007387 */ /* 0x0001e80000100a00 */
[----:B0-----:R-:W2:Y:S01]  /*561d0*/  LDL.64 R6, [R1+0xf8] ;  /* 0x0000f80001067983 */ /* 0x001ea20000100a00 */
[----:B------:R-:W-:Y:S03]  /*561e0*/  HMMA.16816.F32.BF16 R12, R24, R22, R12 ;  /* 0x00000016180c723c */ /* 0x000fe6000004180c */
[----:B--2---:R0:W-:Y:S04]  /*561f0*/  STL.64 [R1+0x5d10], R6 ;  /* 0x005d100601007387 */ /* 0x0041e80000100a00 */
[----:B0-----:R-:W2:Y:S04]  /*56200*/  LDL.64 R6, [R1+0x108] ;  /* 0x0001080001067983 */ /* 0x001ea80000100a00 */
[----:B--2---:R0:W-:Y:S01]  /*56210*/  STL.64 [R1+0x5d30], R6 ;  /* 0x005d300601007387 */ /* 0x0041e20000100a00 */
[----:B------:R-:W2:Y:S02]  /*56220*/  LDL.LU R4, [R1+0xa30] ;  /* 0x000a300001047983 */ /* 0x000ea40000300800 */
[----:B------:R-:W2:Y:S01]  /*56230*/  LDL.LU R5, [R1+0xa34] ;  /* 0x000a340001057983 */ /* 0x000ea20000300800 */
[----:B0-----:R-:W2:Y:S01]  /*56240*/  LDL.LU R6, [R1+0xa38] ;  /* 0x000a380001067983 */ /* 0x001ea20000300800 */
[----:B------:R-:W2:Y:S07]  /*56250*/  LDL.LU R7, [R1+0xa3c] ;  /* 0x000a3c0001077983 */ /* 0x000eae0000300800 */
[----:B------:R0:W-:Y:S02]  /*56260*/  STL.64 [R1+0xf10], R12 ;  /* 0x000f100c01007387 */ /* 0x0001e40000100a00 */
[----:B------:R1:W-:Y:S01]  /*56270*/  STL.64 [R1+0xf18], R14 ;  /* 0x000f180e01007387 */ /* 0x0003e20000100a00 */
[----:B0-----:R-:W2:Y:S01]  /*56280*/  LDL.LU.64 R12, [R1+0x5d70] ;  /* 0x005d7000010c7983 */ /* 0x001ea20000300a00 */
[----:B-1----:R-:W-:-:S02]  /*56290*/  IMAD.MOV.U32 R15, RZ, RZ, R22 ;  /* 0x000000ffff0f7224 */ /* 0x002fc400078e0016 */
[----:B------:R-:W-:Y:S02]  /*562a0*/  IMAD.MOV.U32 R14, RZ, RZ, R23 ;  /* 0x000000ffff0e7224 */ /* 0x000fe400078e0017 */
[----:B------:R-:W4:Y:S01]  /*562b0*/  LDL.LU.64 R22, [R1+0x5d68] ;  /* 0x005d680001167983 */ /* 0x000f220000300a00 */
[----:B------:R-:W4:Y:S02]  /*562c0*/  LDL.LU.64 R20, [R1+0x5d60] ;  /* 0x005d600001147983 */ /* 0x000f240000300a00 */
[----:B------:R-:W-:Y:S01]  /*562d0*/  STL.64 [R1+0x5d00], R14 ;  /* 0x005d000e01007387 */ /* 0x000fe20000100a00 */
[C---:B----4-:R-:W-:Y:S01]  /*562e0*/  HMMA.16816.F32.BF16 R20, R24.reuse, R18, R20 ;  /* 0x000000121814723c */ /* 0x050fe20000041814 */
[----:B--2---:R0:W-:Y:S04]  /*562f0*/  STL.64 [R1+0x5cf8], R12 ;  /* 0x005cf80c01007387 */ /* 0x0041e80000100a00 */
        /* <DEDUP_REMOVED lines=8> */
[----:B-1----:R-:W4:Y:S01]  /*56380*/  LDL.LU.64 R22, [R1+0x5d58] ;  /* 0x005d580001167983 */ /* 0x002f220000300a00 */
[----:B------:R-:W-:Y:S02]  /*56390*/  IMAD.MOV.U32 R20, RZ, RZ, R19 ;  /* 0x000000ffff147224 */ /* 0x000fe400078e0013 */
[----:B------:R-:W3:Y:S02]  /*563a0*/  LDL.LU.64 R18, [R1+0x5d50] ;  /* 0x005d500001127983 */ /* 0x000ee40000300a00 */
[----:B------:R-:W3:Y:S02]  /*563b0*/  LDL.LU.64 R16, [R1+0x5d48] ;  /* 0x005d480001107983 */ /* 0x000ee40000300a00 */
[C---:B---3--:R-:W-:Y:S11]  /*563c0*/  HMMA.16816.F32.BF16 R16, R24.reuse, R10, R16 ;  /* 0x0000000a1810723c */ /* 0x048ff60000041810 */
[----:B------:R-:W-:Y:S11]  /*563d0*/  @!UPT UIADD3 URZ, URZ, URZ, URZ ;  /* 0x0000003f3f3ff290 */ /* 0x000ff6000fffe03f */
[----:B------:R-:W-:Y:S01]  /*563e0*/  @!UPT UIADD3 URZ, URZ, URZ, URZ ;  /* 0x0000003f3f3ff290 */ /* 0x000fe2000fffe03f */
[----:B------:R0:W-:Y:S01]  /*563f0*/  STL.64 [R1+0xef0], R16 ;  /* 0x000ef01001007387 */ /* 0x0001e20000100a00 */
[----:B------:R1:W-:Y:S02]  /*56400*/  STL.64 [R1+0xef8], R18 ;  /* 0x000ef81201007387 */ /* 0x0003e40000100a00 */
[----:B0-----:R-:W-:Y:S01]  /*56410*/  IMAD.MOV.U32 R16, RZ, RZ, R10 ;  /* 0x000000ffff107224 */ /* 0x001fe200078e000a */
[----:B-1----:R-:W3:Y:S01]  /*56420*/  LDL.LU.64 R18, [R1+0x5d40] ;  /* 0x005d400001127983 */ /* 0x002ee20000300a00 */
        /* <DEDUP_REMOVED lines=21> */
[----:B------:R0:W-:Y:S03]  /*56580*/  STL.64 [R1+0x5c70], R8 ;  /* 0x005c700801007387 */ /* 0x0001e60000100a00 */
[----:B0-----:R-:W3:Y:S01]  /*56590*/  LDL.LU R8, [R1+0xa10] ;  /* 0x000a100001087983 */ /* 0x001ee20000300800 */
[----:B------:R-:W3:Y:S02]  /*565a0*/  LDL.LU R9, [R1+0xa14] ;  /* 0x000a140001097983 */ /* 0x000ee40000300800 */
[----:B------:R-:W3:Y:S02]  /*565b0*/  LDL.LU R10, [R1+0xa18] ;  /* 0x000a1800010a7983 */ /* 0x000ee40000300800 */
[----:B------:R-:W3:Y:S02]  /*565c0*/  LDL.LU R11, [R1+0xa1c] ;  /* 0x000a1c00010b7983 */ /* 0x000ee40000300800 */
[C---:B---3--:R-:W-:Y:S11]  /*565d0*/  HMMA.16816.F32.BF16 R8, R24.reuse, R6, R8 ;  /* 0x000000061808723c */ /* 0x048ff60000041808 */
[----:B------:R-:W-:Y:S11]  /*565e0*/  @!UPT UIADD3 URZ, URZ, URZ, URZ ;  /* 0x0000003f3f3ff290 */ /* 0x000ff6000fffe03f */
[----:B------:R-:W-:Y:S01]  /*565f0*/  @!UPT UIADD3 URZ, URZ, URZ, URZ ;  /* 0x0000003f3f3ff290 */ /* 0x000fe2000fffe03f */
[----:B------:R0:W-:Y:S01]  /*56600*/  STL.64 [R1+0xa60], R8 ;  /* 0x000a600801007387 */ /* 0x0001e20000100a00 */
[----:B------:R-:W-:Y:S02]  /*56610*/  STL.64 [R1+0xa68], R10 ;  /* 0x000a680a01007387 */ /* 0x000fe40000100a00 */
[----:B0-----:R-:W-:Y:S02]  /*56620*/  IMAD.MOV.U32 R9, RZ, RZ, R6 ;  /* 0x000000ffff097224 */ /* 0x001fe400078e0006 */
[----:B------:R-:W-:Y:S02]  /*56630*/  IMAD.MOV.U32 R8, RZ, RZ, R7 ;  /* 0x000000ffff087224 */ /* 0x000fe400078e0007 */
[----:B------:R-:W2:Y:S02]  /*56640*/  LDL.LU.64 R6, [R1+0x5d08] ;  /* 0x005d080001067983 */ /* 0x000ea40000300a00 */
[C---:B--2---:R-:W-:Y:S02]  /*56650*/  HMMA.16816.F32.BF16 R4, R24.reuse, R6, R12 ;  /* 0x000000061804723c */ /* 0x044fe4000004180c */
[----:B------:R-:W2:Y:S01]  /*56660*/  LDL.LU.64 R14, [R1+0x5d00] ;  /* 0x005d0000010e7983 */ /* 0x000ea20000300a00 */
[----:B------:R-:W3:Y:S11]  /*56670*/  LDL.LU.64 R12, [R1+0x5cf8] ;  /* 0x005cf800010c7983 */ /* 0x000ef60000300a00 */
[----:B------:R-:W-:Y:S09]  /*56680*/  @!UPT UIADD3 URZ, URZ, URZ, URZ ;  /* 0x0000003f3f3ff290 */ /* 0x000ff2000fffe03f */
[----:B------:R-:W-:Y:S01]  /*56690*/  STL.64 [R1+0xa50], R4 ;  /* 0x000a500401007387 */ /* 0x000fe20000100a00 */
[----:B------:R0:W-:Y:S03]  /*566a0*/  STL.64 [R1+0xa58], R6 ;  /* 0x000a580601007387 */ /* 0x0001e60000100a00 */
[----:B0-----:R-:W4:Y:S01]  /*566b0*/  LDL.LU.64 R6, [R1+0x5cf0] ;  /* 0x005cf00001067983 */ /* 0x001f220000300a00 */
[----:B------:R-:W4:Y:S02]  /*566c0*/  LDL.LU.64 R4, [R1+0x5ce8] ;  /* 0x005ce80001047983 */ /* 0x000f240000300a00 */
[----:B----4-:R-:W-:Y:S01]  /*566d0*/  HMMA.16816.F32.BF16 R24, R24, R22, R4 ;  /* 0x000000161818723c */ /* 0x010fe20000041804 */
[----:B------:R-:W4:Y:S01]  /*566e0*/  LDL.LU.64 R6, [R1+0x5ce0] ;  /* 0x005ce00001067983 */ /* 0x000f220000300a00 */
[----:B------:R-:W2:Y:S11]  /*566f0*/  LDL.LU.64 R4, [R1+0x5cd8] ;  /* 0x005cd80001047983 */ /* 0x000eb60000300a00 */
[----:B------:R-:W-:Y:S10]  /*56700*/  @!UPT UIADD3 URZ, URZ, URZ, URZ ;  /* 0x0000003f3f3ff290 */ /* 0x000ff4000fffe03f */
[----:B------:R-:W-:Y:S01]  /*56710*/  STL.64 [R1+0x420], R24 ;  /* 0x0004201801007387 */ /* 0x000fe20000100a00 */
[----:B------:R0:W-:Y:S02]  /*56720*/  STL.64 [R1+0x428], R26 ;  /* 0x0004281a01007387 */ /* 0x0001e40000100a00 */
[----:B0-----:R-:W-:Y:S02]  /*56730*/  IMAD.MOV.U32 R26, RZ, RZ, R9 ;  /* 0x000000ffff1a7224 */ /* 0x001fe400078e0009 */
[----:B------:R-:W-:-:S05]  /*56740*/  IMAD.MOV.U32 R27, RZ, RZ, R8 ;  /* 0x000000ffff1b7224 */ /* 0x000fca00078e0008 */
[----:B------:R0:W-:Y:S01]  /*56750*/  STL.64 [R1+0x5bd8], R26 ;  /* 0x005bd81a01007387 */ /* 0x0001e20000100a00 */
        /* <DEDUP_REMOVED lines=12> */
[----:B------:R-:W-:-:S05]  /*56820*/  IMAD.MOV.U32 R27, RZ, RZ, R20 ;  /* 0x000000ffff1b7224 */ /* 0x000fca00078e0014 */
[----:B------:R-:W-:Y:S01]  /*56830*/  STL.64 [R1+0x5c18], R26 ;  /* 0x005c181a01007387 */ /* 0x000fe20000100a00 */
[----:B------:R0:W-:Y:S02]  /*56840*/  STL.64 [R1+0x5bc8], R22 ;  /* 0x005bc81601007387 */ /* 0x0001e40000100a00 */
[----:B------:R-:W2:Y:S02]  /*56850*/  LDL.LU R20, [R1+0x160] ;  /* 0x0001600001147983 */ /* 0x000ea40000300800 */
[----:B------:R-:W2:Y:S01]  /*56860*/  LDL.LU R21, [R1+0x164] ;  /* 0x0001640001157983 */ /* 0x000ea20000300800 */
[----:B0-----:R-:W2:Y:S01]  /*56870*/  LDL.LU R22, [R1+0x168] ;  /* 0x0001680001167983 */ /* 0x001ea20000300800 */
[----:B------:R-:W2:Y:S02]  /*56880*/  LDL.LU R23, [R1+0x16c] ;  /* 0x00016c0001177983 */ /* 0x000ea40000300800 */
[----:B------:R-:W-:Y:S02]  /*56890*/  IMAD.MOV.U32 R26, RZ, RZ, R15 ;  /* 0x000000ffff1a7224 */ /* 0x000fe400078e000f */
[----:B------:R-:W-:-:S05]  /*568a0*/  IMAD.MOV.U32 R27, RZ, RZ, R14 ;  /* 0x000000ffff1b7224 */ /* 0x000fca00078e000e */
[----:B------:R4:W-:Y:S02]  /*568b0*/  STL.64 [R1+0x5c30], R26 ;  /* 0x005c301a01007387 */ /* 0x0009e40000100a00 */
[----:B----4-:R-:W-:Y:S02]  /*568c0*/  IMAD.MOV.U32 R26, RZ, RZ, R7 ;  /* 0x000000ffff1a7224 */ /* 0x010fe400078e0007 */
[----:B------:R-:W-:Y:S01]  /*568d0*/  IMAD.MOV.U32 R27, RZ, RZ, R6 ;  /* 0x000000ffff1b7224 */ /* 0x000fe200078e0006 */
[----:B--2---:R-:W-:Y:S01]  /*568e0*/  STL.64 [R1+0x5bf8], R22 ;  /* 0x005bf81601007387 */ /* 0x004fe20000100a00 */
[----:B------:R0:W-:Y:S03]  /*568f0*/  STL.64 [R1+0x5bf0], R20 ;  /* 0x005bf01401007387 */ /* 0x0001e60000100a00 */
[----:B0-----:R-:W2:Y:S01]  /*56900*/  LDL.LU R20, [R1+0x190] ;  /* 0x0001900001147983 */ /* 0x001ea20000300800 */
[----:B------:R-:W2:Y:S02]  /*56910*/  LDL.LU R21, [R1+0x194] ;  /* 0x0001940001157983 */ /* 0x000ea40000300800 */
[----:B------:R-:W4:Y:S02]  /*56920*/  LDL.LU R22, [R1+0x198] ;  /* 0x0001980001167983 */ /* 0x000f240000300800 */
[----:B------:R-:W4:Y:S01]  /*56930*/  LDL.LU R23, [R1+0x19c] ;  /* 0x00019c0001177983 */ /* 0x000f220000300800 */
[----:B------:R0:W-:Y:S02]  /*56940*/  STL.64 [R1+0x5c48], R26 ;  /* 0x005c481a01007387 */ /* 0x0001e40000100a00 */
[----:B0-----:R-:W-:-:S02]  /*56950*/  IMAD.MOV.U32 R27, RZ, RZ, R4 ;  /* 0x000000ffff1b7224 */ /* 0x001fc400078e0004 */
[----:B------:R-:W-:Y:S01]  /*56960*/  IMAD.MOV.U32 R26, RZ, RZ, R5 ;  /* 0x000000ffff1a7224 */ /* 0x000fe200078e0005 */
[----:B------:R-:W2:Y:S01]  /*56970*/  LDL.LU R4, [R1+0x1f0] ;  /* 0x0001f00001047983 */ /* 0x000ea20000300800 */
[----:B------:R-:W2:Y:S02]  /*56980*/  LDL.LU R5, [R1+0x1f4] ;  /* 0x0001f40001057983 */ /* 0x000ea40000300800 */
[----:B------:R-:W2:Y:S02]  /*56990*/  LDL.LU R6, [R1+0x1f8] ;  /* 0x0001f80001067983 */ /* 0x000ea40000300800 */
[----:B------:R-:W2:Y:S02]  /*569a0*/  LDL.LU R7, [R1+0x1fc] ;  /* 0x0001fc0001077983 */ /* 0x000ea40000300800 */
[----:B--2---:R-:W-:Y:S01]  /*569b0*/  STL.64 [R1+0x5c90], R6 ;  /* 0x005c900601007387 */ /* 0x004fe20000100a00 */
[----:B------:R0:W-:Y:S02]  /*569c0*/  STL.64 [R1+0x5c88], R4 ;  /* 0x005c880401007387 */ /* 0x0001e40000100a00 */
[----:B------:R-:W2:Y:S02]  /*569d0*/  LDL.LU R8, [R1+0x200] ;  /* 0x0002000001087983 */ /* 0x000ea40000300800 */
[----:B------:R-:W2:Y:S01]  /*569e0*/  LDL.LU R9, [R1+0x204] ;  /* 0x0002040001097983 */ /* 0x000ea20000300800 */
[----:B------:R-:W2:Y:S01]  /*569f0*/  LDL.LU R10, [R1+0x208] ;  /* 0x00020800010a7983 */ /* 0x000ea20000300800 */
[----:B------:R-:W2:Y:S02]  /*56a00*/  LDL.LU R11, [R1+0x20c] ;  /* 0x00020c00010b7983 */ /* 0x000ea40000300800 */
[----:B------:R-:W-:-:S02]  /*56a10*/  IMAD.MOV.U32 R14, RZ, RZ, R18 ;  /* 0x000000ffff0e7224 */ /* 0x000fc400078e0012 */
[----:B------:R-:W-:Y:S01]  /*56a20*/  IMAD.MOV.U32 R15, RZ, RZ, R19 ;  /* 0x000000ffff0f7224 */ /* 0x000fe200078e0013 */
[----:B--2---:R1:W-:Y:S01]  /*56a30*/  STL.64 [R1+0x5ca0], R10 ;  /* 0x005ca00a01007387 */ /* 0x0043e20000100a00 */
[----:B------:R2:W-:Y:S02]  /*56a40*/  STL.64 [R1+0x5c98], R8 ;  /* 0x005c980801007387 */ /* 0x0005e40000100a00 */
[----:B------:R-:W2:Y:S02]  /*56a50*/  LDL.LU R18, [R1+0x5ccc] ;  /* 0x005ccc0001127983 */ /* 0x000ea40000300800 */
[----:B------:R-:W2:Y:S01]  /*56a60*/  LDL.LU R19, [R1+0x5cc8] ;  /* 0x005cc80001137983 */ /* 0x000ea20000300800 */
[----:B------:R-:W-:Y:S01]  /*56a70*/  STL.64 [R1+0x5ca8], R14 ;  /* 0x005ca80e01007387 */ /* 0x000fe20000100a00 */
[----:B0-----:R-:W2:Y:S02]  /*56a80*/  LDL.LU R4, [R1+0x210] ;  /* 0x0002100001047983 */ /* 0x001ea40000300800 */
[----:B------:R-:W2:Y:S02]  /*56a90*/  LDL.LU R5, [R1+0x214] ;  /* 0x0002140001057983 */ /* 0x000ea40000300800 */
[----:B------:R-:W2:Y:S01]  /*56aa0*/  LDL.LU R6, [R1+0x218] ;  /* 0x0002180001067983 */ /* 0x000ea20000300800 */
[----:B------:R-:W2:Y:S01]  /*56ab0*/  LDL.LU R7, [R1+0x21c] ;  /* 0x00021c0001077983 */ /* 0x000ea20000300800 */
[----:B-1----:R-:W-:-:S02]  /*56ac0*/  IMAD.MOV.U32 R10, RZ, RZ, R29 ;  /* 0x000000ffff0a7224 */ /* 0x002fc400078e001d */
[----:B------:R-:W-:Y:S01]  /*56ad0*/  IMAD.MOV.U32 R11, RZ, RZ, R28 ;  /* 0x000000ffff0b7224 */ /* 0x000fe200078e001c */
[----:B--2---:R3:W-:Y:S01]  /*56ae0*/  STL.64 [R1+0x5cb8], R6 ;  /* 0x005cb80601007387 */ /* 0x0047e20000100a00 */
[----:B------:R-:W-:Y:S03]  /*56af0*/  STL.64 [R1+0x5cb0], R4 ;  /* 0x005cb00401007387 */ /* 0x000fe60000100a00 */
[----:B------:R0:W-:Y:S02]  /*56b00*/  STL.64 [R1+0x5cc0], R10 ;  /* 0x005cc00a01007387 */ /* 0x0001e40000100a00 */
[----:B------:R-:W2:Y:S01]  /*56b10*/  LDL.LU R8, [R1+0x240] ;  /* 0x0002400001087983 */ /* 0x000ea20000300800 */
[----:B------:R-:W2:Y:S01]  /*56b20*/  LDL.LU R9, [R1+0x244] ;  /* 0x0002440001097983 */ /* 0x000ea20000300800 */
[----:B---3--:R-:W-:-:S03]  /*56b30*/  IMAD.MOV.U32 R7, RZ, RZ, R12 ;  /* 0x000000ffff077224 */ /* 0x008fc600078e000c */
[----:B0-----:R-:W2:Y:S01]  /*56b40*/  LDL.LU R10, [R1+0x248] ;  /* 0x00024800010a7983 */ /* 0x001ea20000300800 */
[----:B------:R-:W2:Y:S02]  /*56b50*/  LDL.LU R11, [R1+0x24c] ;  /* 0x00024c00010b7983 */ /* 0x000ea40000300800 */
[----:B------:R-:W-:Y:S02]  /*56b60*/  IMAD.MOV.U32 R6, RZ, RZ, R13 ;  /* 0x000000ffff067224 */ /* 0x000fe400078e000d */
[----:B------:R-:W3:Y:S01]  /*56b70*/  LDL.LU R12, [R1+0x220] ;  /* 0x00022000010c7983 */ /* 0x000ee20000300800 */
[----:B------:R-:W3:Y:S01]  /*56b80*/  LDL.LU R13, [R1+0x224] ;  /* 0x00022400010d7983 */ /* 0x000ee20000300800 */
[----:B------:R-:W3:Y:S02]  /*56b90*/  LDL.LU R14, [R1+0x228] ;  /* 0x00022800010e7983 */ /* 0x000ee40000300800 */
[----:B------:R-:W3:Y:S02]  /*56ba0*/  LDL.LU R15, [R1+0x22c] ;  /* 0x00022c00010f7983 */ /* 0x000ee40000300800 */
[----:B------:R-:W-:Y:S01]  /*56bb0*/  STL.64 [R1+0x5c60], R26 ;  /* 0x005c601a01007387 */ /* 0x000fe20000100a00 */
[----:B----4-:R-:W-:Y:S01]  /*56bc0*/  STL.64 [R1+0x5c10], R22 ;  /* 0x005c101601007387 */ /* 0x010fe20000100a00 */
[----:B------:R0:W-:Y:S03]  /*56bd0*/  STL.64 [R1+0x5c08], R20 ;  /* 0x005c081401007387 */ /* 0x0001e60000100a00 */
[----:B0-----:R-:W4:Y:S01]  /*56be0*/  LDL.LU R20, [R1+0x1a0] ;  /* 0x0001a00001147983 */ /* 0x001f220000300800 */
[----:B------:R-:W4:Y:S02]  /*56bf0*/  LDL.LU R21, [R1+0x1a4] ;  /* 0x0001a40001157983 */ /* 0x000f240000300800 */
[----:B------:R-:W2:Y:S02]  /*56c00*/  LDL.LU R22, [R1+0x1a8] ;  /* 0x0001a80001167983 */ /* 0x000ea40000300800 */
[----:B------:R-:W2:Y:S01]  /*56c10*/  LDL.LU R23, [R1+0x1ac] ;  /* 0x0001ac0001177983 */ /* 0x000ea20000300800 */
[----:B------:R-:W3:Y:S01]  /*56c20*/  LDL.LU R24, [R1+0x1e0] ;  /* 0x0001e00001187983 */ /* 0x000ee20000300800 */
[----:B------:R-:W3:Y:S02]  /*56c30*/  LDL.LU R25, [R1+0x1e4] ;  /* 0x0001e40001197983 */ /* 0x000ee40000300800 */
[----:B------:R-:W3:Y:S02]  /*56c40*/  LDL.LU R26, [R1+0x1e8] ;  /* 0x0001e800011a7983 */ /* 0x000ee40000300800 */
[----:B------:R-:W3:Y:S01]  /*56c50*/  LDL.LU R27, [R1+0x1ec] ;  /* 0x0001ec00011b7983 */ /* 0x000ee20000300800 */
[----:B--2---:R-:W-:Y:S01]  /*56c60*/  STL.64 [R1+0x5c28], R22 ;  /* 0x005c281601007387 */ /* 0x004fe20000100a00 */
[----:B----4-:R0:W-:Y:S03]  /*56c70*/  STL.64 [R1+0x5c20], R20 ;  /* 0x005c201401007387 */ /* 0x0101e60000100a00 */
        /* <DEDUP_REMOVED lines=10> */
[C---:B------:R-:W-:Y:S01]  /*56d20*/  HMMA.16816.F32.BF16 R4, R16.reuse, R6, R8 ;  /* 0x000000061004723c */ /* 0x040fe20000041808 */
[----:B----4-:R-:W-:Y:S01]  /*56d30*/  STL.64 [R1+0x5c58], R22 ;  /* 0x005c581601007387 */ /* 0x010fe20000100a00 */
[----:B--2---:R0:W-:Y:S03]  /*56d40*/  STL.64 [R1+0x5c50], R20 ;  /* 0x005c501401007387 */ /* 0x0041e60000100a00 */
[----:B0-----:R-:W2:Y:S01]  /*56d50*/  LDL.LU R20, [R1+0x1d0] ;  /* 0x0001d00001147983 */ /* 0x001ea20000300800 */
[----:B------:R-:W2:Y:S02]  /*56d60*/  LDL.LU R21, [R1+0x1d4] ;  /* 0x0001d40001157983 */ /* 0x000ea40000300800 */
[----:B------:R-:W2:Y:S02]  /*56d70*/  LDL.LU R22, [R1+0x1d8] ;  /* 0x0001d80001167983 */ /* 0x000ea40000300800 */
[----:B------:R-:W2:Y:S01]  /*56d80*/  LDL.LU R23, [R1+0x1dc] ;  /* 0x0001dc0001177983 */ /* 0x000ea20000300800 */
[----:B------:R-:W3:Y:S11]  /*56d90*/  LDL.LU.64 R10, [R1+0x5cc0] ;  /* 0x005cc000010a7983 */ /* 0x000ef60000300a00 */
[----:B------:R-:W-:Y:S01]  /*56da0*/  @!UPT UIADD3 URZ, URZ, URZ, URZ ;  /* 0x0000003f3f3ff290 */ /* 0x000fe2000fffe03f */
[----:B------:R-:W-:Y:S02]  /*56db0*/  STL.64 [R1+0x230], R4 ;  /* 0x0002300401007387 */ /* 0x000fe40000100a00 */
[----:B------:R0:W-:Y:S02]  /*56dc0*/  STL.64 [R1+0x238], R6 ;  /* 0x0002380601007387 */ /* 0x0001e40000100a00 */
[----:B0-----:R-:W4:Y:S01]  /*56dd0*/  LDL.LU.64 R6, [R1+0x5cb8] ;  /* 0x005cb80001067983 */ /* 0x001f220000300a00 */
[----:B------:R-:W4:Y:S01]  /*56de0*/  LDL.LU.64 R4, [R1+0x5cb0] ;  /* 0x005cb00001047983 */ /* 0x000f220000300a00 */
[C---:B---3--:R-:W-:Y:S02]  /*56df0*/  HMMA.16816.F32.BF16 R8, R16.reuse, R10, R12 ;  /* 0x0000000a1008723c */ /* 0x048fe4000004180c */
[----:B------:R-:W4:Y:S11]  /*56e00*/  LDL.LU.64 R14, [R1+0x5ca8] ;  /* 0x005ca800010e7983 */ /* 0x000f360000300a00 */
[----:B------:R-:W-:Y:S10]  /*56e10*/  @!UPT UIADD3 URZ, URZ, URZ, URZ ;  /* 0x0000003f3f3ff290 */ /* 0x000ff4000fffe03f */
[----:B------:R-:W-:Y:S01]  /*56e20*/  STL.64 [R1+0x220], R8 ;  /* 0x0002200801007387 */ /* 0x000fe20000100a00 */
[----:B------:R0:W-:Y:S03]  /*56e30*/  STL.64 [R1+0x228], R10 ;  /* 0x0002280a01007387 */ /* 0x0001e60000100a00 */
[----:B0-----:R-:W3:Y:S01]  /*56e40*/  LDL.LU.64 R10, [R1+0x5ca0] ;  /* 0x005ca000010a7983 */ /* 0x001ee20000300a00 */
[----:B------:R-:W3:Y:S01]  /*56e50*/  LDL.LU.64 R8, [R1+0x5c98] ;  /* 0x005c980001087983 */ /* 0x000ee20000300a00 */
[C---:B----4-:R-:W-:Y:S02]  /*56e60*/  HMMA.16816.F32.BF16 R12, R16.reuse, R14, R4 ;  /* 0x0000000e100c723c */ /* 0x050fe40000041804 */
[----:B------:R-:W4:Y:S01]  /*56e70*/  LDL.LU.64 R6, [R1+0x5c90] ;  /* 0x005c900001067983 */ /* 0x000f220000300a00 */
[----:B------:R-:W4:Y:S11]  /*56e80*/  LDL.LU.64 R4, [R1+0x5c88] ;  /* 0x005c880001047983 */ /* 0x000f360000300a00 */
        /* <DEDUP_REMOVED lines=9> */
[----:B0-----:R-:W4:Y:S01]  /*56f20*/  LDL.LU.64 R10, [R1+0x5c78] ;  /* 0x005c7800010a7983 */ /* 0x001f220000300a00 */
[----:B------:R-:W3:Y:S02]  /*56f30*/  LDL.LU.64 R8, [R1+0x5c70] ;  /* 0x005c700001087983 */ /* 0x000ee40000300a00 */
[----:B------:R-:W-:Y:S01]  /*56f40*/  STL.64 [R1+0x5b88], R14 ;  /* 0x005b880e01007387 */ /* 0x000fe20000100a00 */
[C---:B----4-:R-:W-:Y:S11]  /*56f50*/  HMMA.16816.F32.BF16 R4, R16.reuse, R10, R4 ;  /* 0x0000000a1004723c */ /* 0x050ff60000041804 */
[----:B------:R-:W-:Y:S11]  /*56f60*/  @!UPT UIADD3 URZ, URZ, URZ, URZ ;  /* 0x0000003f3f3ff290 */ /* 0x000ff6000fffe03f */
[----:B------:R-:W-:Y:S01]  /*56f70*/  @!UPT UIADD3 URZ, URZ, URZ, URZ ;  /* 0x0000003f3f3ff290 */ /* 0x000fe2000fffe03f */
[----:B------:R-:W-:Y:S01]  /*56f80*/  STL.64 [R1+0x1f0], R4 ;  /* 0x0001f00401007387 */ /* 0x000fe20000100a00 */
[----:B------:R0:W-:Y:S03]  /*56f90*/  STL.64 [R1+0x1f8], R6 ;  /* 0x0001f80601007387 */ /* 0x0001e60000100a00 */
[----:B0-----:R-:W4:Y:S01]  /*56fa0*/  LDL.LU.64 R6, [R1+0x5c68] ;  /* 0x005c680001067983 */ /* 0x001f220000300a00 */
[----:B---3--:R-:W-:Y:S02]  /*56fb0*/  IMAD.MOV.U32 R15, RZ, RZ, R8 ;  /* 0x000000ffff0f7224 */ /* 0x008fe400078e0008 */
[----:B------:R0:W-:Y:S02]  /*56fc0*/  STL.64 [R1+0x5bd0], R10 ;  /* 0x005bd00a01007387 */ /* 0x0001e40000100a00 */
[----:B------:R-:W-:Y:S01]  /*56fd0*/  IMAD.MOV.U32 R14, RZ, RZ, R9 ;  /* 0x000000ffff0e7224 */ /* 0x000fe200078e0009 */
[----:B------:R-:W3:Y:S01]  /*56fe0*/  LDL.LU R8, [R1+0x170] ;  /* 0x0001700001087983 */ /* 0x000ee20000300800 */
[----:B------:R-:W3:Y:S03]  /*56ff0*/  LDL.LU R9, [R1+0x174] ;  /* 0x0001740001097983 */ /* 0x000ee60000300800 */
[----:B0-----:R-:W3:Y:S01]  /*57000*/  LDL.LU R10, [R1+0x178] ;  /* 0x00017800010a7983 */ /* 0x001ee20000300800 */
[----:B------:R-:W3:Y:S01]  /*57010*/  LDL.LU R11, [R1+0x17c] ;  /* 0x00017c00010b7983 */ /* 0x000ee20000300800 */
[C---:B----4-:R-:W-:Y:S11]  /*57020*/  HMMA.16816.F32.BF16 R24, R16.reuse, R6, R24 ;  /* 0x000000061018723c */ /* 0x050ff60000041818 */
[----:B------:R-:W-:Y:S11]  /*57030*/  @!UPT UIADD3 URZ, URZ, URZ, URZ ;  /* 0x0000003f3f3ff290 */ /* 0x000ff6000fffe03f */
[----:B------:R-:W-:Y:S01]  /*57040*/  @!UPT UIADD3 URZ, URZ, URZ, URZ ;  /* 0x0000003f3f3ff290 */ /* 0x000fe2000fffe03f */
[----:B------:R-:W-:Y:S01]  /*57050*/  STL.64 [R1+0x1e0], R24 ;  /* 0x0001e01801007387 */ /* 0x000fe20000100a00 */
[----:B------:R0:W-:Y:S03]  /*57060*/  STL.64 [R1+0x1e8], R26 ;  /* 0x0001e81a01007387 */ /* 0x0001e60000100a00 */
[----:B0-----:R-:W2:Y:S01]  /*57070*/  LDL.LU.64 R26, [R1+0x5c60] ;  /* 0x005c6000011a7983 */ /* 0x001ea20000300a00 */
        /* <DEDUP_REMOVED lines=38> */
[----:B------:R-:W-:-:S07]  /*572e0*/  IMAD.MOV.U32 R7, RZ, RZ, R0 ;  /* 0x000000ffff077224 */ /* 0x000fce00078e0000 */
[C---:B----4-:R-:W-:Y:S01]  /*572f0*/  HMMA.16816.F32.BF16 R4, R16.reuse, R6, R24 ;  /* 0x000000061004723c */ /* 0x050fe20000041818 */
[----:B------:R-:W2:Y:S07]  /*57300*/  LDL.LU.64 R26, [R1+0x5bd8] ;  /* 0x005bd800011a7983 */ /* 0x000eae0000300a00 */
[C---:B---3--:R-:W-:Y:S11]  /*57310*/  HMMA.16816.F32.BF16 R8, R16.reuse, R14, R8 ;  /* 0x0000000e1008723c */ /* 0x048ff60000041808 */
[----:B------:R-:W-:Y:S04]  /*57320*/  @!UPT UIADD3 URZ, URZ, URZ, URZ ;  /* 0x0000003f3f3ff290 */ /* 0x000fe8000fffe03f */
[----:B------:R-:W-:Y:S01]  /*57330*/  STL.64 [R1+0xcc0], R4 ;  /* 0x000cc00401007387 */ /* 0x000fe20000100a00 */
[----:B------:R2:W-:Y:S07]  /*57340*/  STL.64 [R1+0xcc8], R6 ;  /* 0x000cc80601007387 */ /* 0x0005ee0000100a00 */
[----:B------:R-:W-:Y:S02]  /*57350*/  STL.64 [R1+0xcb0], R8 ;  /* 0x000cb00801007387 */ /* 0x000fe40000100a00 */
[----:B------:R-:W-:Y:S01]  /*57360*/  STL.64 [R1+0xcb8], R10 ;  /* 0x000cb80a01007387 */ /* 0x000fe20000100a00 */
[C---:B--2---:R-:W-:Y:S01]  /*57370*/  HMMA.16816.F32.BF16 R4, R16.reuse, R26, R20 ;  /* 0x0000001a1004723c */ /* 0x044fe20000041814 */
[----:B------:R-:W0:Y:S04]  /*57380*/  LDSM.16.MT88.4 R24, [R2+0x2080] ;  /* 0x002080000218783b */ /* 0x000e280000004200 */
[----:B0-----:R0:W-:Y:S11]  /*57390*/  STL [R1+0x5a84], R24 ;  /* 0x005a841801007387 */ /* 0x0011f60000100800 */
[----:B------:R-:W-:Y:S07]  /*573a0*/  @!UPT UIADD3 URZ, URZ, URZ, URZ ;  /* 0x0000003f3f3ff290 */ /* 0x000fee000fffe03f */
[----:B------:R-:W-:Y:S02]  /*573b0*/  STL.64 [R1+0xca0], R4 ;  /* 0x000ca00401007387 */ /* 0x000fe40000100a00 */
[----:B------:R-:W-:Y:S01]  /*573c0*/  STL.64 [R1+0xca8], R6 ;  /* 0x000ca80601007387 */ /* 0x000fe20000100a00 */
[----:B0-----:R-:W2:Y:S01]  /*573d0*/  LDL R24, [R1+0x1dc8] ;  /* 0x001dc80001187983 */ /* 0x001ea20000100800 */
[----:B------:R-:W-:Y:S02]  /*573e0*/  STL [R1+0x5a80], R25 ;  /* 0x005a801901007387 */ /* 0x000fe40000100800 */
[----:B------:R-:W-:Y:S02]  /*573f0*/  STL [R1+0x5a7c], R26 ;  /* 0x005a7c1a01007387 */ /* 0x000fe40000100800 */
[----:B------:R-:W-:Y:S01]  /*57400*/  STL [R1+0x5a78], R27 ;  /* 0x005a781b01007387 */ /* 0x000fe20000100800 */
[----:B--2---:R0:W-:Y:S04]  /*57410*/  STL [R1+0x5b30], R24 ;  /* 0x005b301801007387 */ /* 0x0041e80000100800 */
        /* <DEDUP_REMOVED lines=9> */
[----:B------:R-:W3:Y:S01]  /*574b0*/  LDL.LU R27, [R1+0x71c] ;  /* 0x00071c00011b7983 */ /* 0x000ee20000300800 */
[----:B------:R-:W4:Y:S01]  /*574c0*/  LDL.LU R8, [R1+0x8d0] ;  /* 0x0008d00001087983 */ /* 0x000f220000300800 */
[----:B------:R-:W4:Y:S02]  /*574d0*/  LDL.LU R9, [R1+0x8d4] ;  /* 0x0008d40001097983 */ /* 0x000f240000300800 */
[----:B------:R-:W4:Y:S02]  /*574e0*/  LDL.LU R10, [R1+0x8d8] ;  /* 0x0008d800010a7983 */ /* 0x000f240000300800 */
[----:B------:R-:W4:Y:S01]  /*574f0*/  LDL.LU R11, [R1+0x8dc] ;  /* 0x0008dc00010b7983 */ /* 0x000f220000300800 */
[----:B------:R-:W4:Y:S01]  /*57500*/  LDL.64 R22, [R1+0xe8] ;  /* 0x0000e80001167983 */ /* 0x000f220000100a00 */
[----:B------:R-:W2:Y:S02]  /*57510*/  LDL.LU R4, [R1+0x760] ;  /* 0x0007600001047983 */ /* 0x000ea40000300800 */
[----:B------:R-:W2:Y:S02]  /*57520*/  LDL.LU R5, [R1+0x764] ;  /* 0x0007640001057983 */ /* 0x000ea40000300800 */
[----:B------:R-:W2:Y:S01]  /*57530*/  LDL.LU R6, [R1+0x768] ;  /* 0x0007680001067983 */ /* 0x000ea20000300800 */
[----:B------:R-:W2:Y:S04]  /*57540*/  LDL.LU R7, [R1+0x76c] ;  /* 0x00076c0001077983 */ /* 0x000ea80000300800 */
[----:B--2---:R-:W-:Y:S01]  /*57550*/  STL.64 [R1+0x5bc0], R6 ;  /* 0x005bc00601007387 */ /* 0x004fe20000100a00 */
[----:B------:R0:W-:Y:S03]  /*57560*/  STL.64 [R1+0x5bb8], R4 ;  /* 0x005bb80401007387 */ /* 0x0001e60000100a00 */
[----:B0-----:R-:W2:Y:S01]  /*57570*/  LDL.LU R4, [R1+0xc0] ;  /* 0x0000c00001047983 */ /* 0x001ea20000300800 */
[----:B------:R-:W2:Y:S02]  /*57580*/  LDL.LU R5, [R1+0xc4] ;  /* 0x0000c40001057983 */ /* 0x000ea40000300800 */
[----:B------:R-:W2:Y:S02]  /*57590*/  LDL.LU R6, [R1+0xc8] ;  /* 0x0000c80001067983 */ /* 0x000ea40000300800 */
[----:B------:R-:W2:Y:S01]  /*575a0*/  LDL.LU R7, [R1+0xcc] ;  /* 0x0000cc0001077983 */ /* 0x000ea20000300800 */
[----:B------:R-:W2:Y:S04]  /*575b0*/  LDL.64 R14, [R1+0x18] ;  /* 0x00001800010e7983 */ /* 0x000ea80000100a00 */
[----:B--2---:R0:W-:Y:S04]  /*575c0*/  STL.64 [R1+0x5b98], R14 ;  /* 0x005b980e01007387 */ /* 0x0041e80000100a00 */
[----:B0-----:R-:W2:Y:S01]  /*575d0*/  LDL.64 R14, [R1+0x28] ;  /* 0x00002800010e7983 */ /* 0x001ea20000100a00 */
[----:B---3--:R-:W-:Y:S02]  /*575e0*/  STL.64 [R1+0x5b50], R26 ;  /* 0x005b501a01007387 */ /* 0x008fe40000100a00 */
[----:B------:R0:W-:Y:S02]  /*575f0*/  STL.64 [R1+0x5b48], R24 ;  /* 0x005b481801007387 */ /* 0x0001e40000100a00 */
[----:B0-----:R-:W3:Y:S01]  /*57600*/  LDL.LU R24, [R1+0x720] ;  /* 0x0007200001187983 */ /* 0x001ee20000300800 */
[----:B------:R-:W3:Y:S02]  /*57610*/  LDL.LU R25, [R1+0x724] ;  /* 0x0007240001197983 */ /* 0x000ee40000300800 */
[----:B------:R-:W2:Y:S02]  /*57620*/  LDL.LU R26, [R1+0x728] ;  /* 0x00072800011a7983 */ /* 0x000ea40000300800 */
[----:B------:R-:W2:Y:S02]  /*57630*/  LDL.LU R27, [R1+0x72c] ;  /* 0x00072c00011b7983 */ /* 0x000ea40000300800 */
[----:B--2---:R-:W-:Y:S01]  /*57640*/  STL.64 [R1+0x5b60], R26 ;  /* 0x005b601a01007387 */ /* 0x004fe20000100a00 */
[----:B---3--:R0:W-:Y:S03]  /*57650*/  STL.64 [R1+0x5b58], R24 ;  /* 0x005b581801007387 */ /* 0x0081e60000100a00 */
[----:B0-----:R-:W2:Y:S01]  /*57660*/  LDL.LU R24, [R1+0x730] ;  /* 0x0007300001187983 */ /* 0x001ea20000300800 */
[----:B------:R-:W2:Y:S02]  /*57670*/  LDL.LU R25, [R1+0x734] ;  /* 0x0007340001197983 */ /* 0x000ea40000300800 */
[----:B------:R-:W3:Y:S02]  /*57680*/  LDL.LU R26, [R1+0x738] ;  /* 0x00073800011a7983 */ /* 0x000ee40000300800 */
[----:B------:R-:W3:Y:S01]  /*57690*/  LDL.LU R27, [R1+0x73c] ;  /* 0x00073c00011b7983 */ /* 0x000ee20000300800 */
[C---:B----4-:R-:W-:Y:S01]  /*576a0*/  HMMA.16816.F32.BF16 R8, R16.reuse, R22, R8 ;  /* 0x000000161008723c */ /* 0x050fe20000041808 */
[----:B---3--:R0:W-:Y:S01]  /*576b0*/  STL.64 [R1+0x5b70], R26 ;  /* 0x005b701a01007387 */ /* 0x0081e20000100a00 */
[----:B--2---:R1:W-:Y:S03]  /*576c0*/  STL.64 [R1+0x5b68], R24 ;  /* 0x005b681801007387 */ /* 0x0043e60000100a00 */
[----:B0-----:R-:W2:Y:S04]  /*576d0*/  LDL.64 R26, [R1+0x8] ;  /* 0x00000800011a7983 */ /* 0x001ea80000100a00 */
[----:B--2---:R0:W-:Y:S01]  /*576e0*/  STL.64 [R1+0x5b90], R26 ;  /* 0x005b901a01007387 */ /* 0x0041e20000100a00 */
[----:B-1----:R-:W2:Y:S02]  /*576f0*/  LDL.LU R24, [R1+0x750] ;  /* 0x0007500001187983 */ /* 0x002ea40000300800 */
[----:B------:R-:W2:Y:S01]  /*57700*/  LDL.LU R25, [R1+0x754] ;  /* 0x0007540001197983 */ /* 0x000ea20000300800 */
[----:B0-----:R-:W2:Y:S01]  /*57710*/  LDL.LU R26, [R1+0x758] ;  /* 0x00075800011a7983 */ /* 0x001ea20000300800 */
[----:B------:R-:W2:Y:S09]  /*57720*/  LDL.LU R27, [R1+0x75c] ;  /* 0x00075c00011b7983 */ /* 0x000eb20000300800 */
[----:B------:R0:W-:Y:S02]  /*57730*/  STL.64 [R1+0x920], R8 ;  /* 0x0009200801007387 */ /* 0x0001e40000100a00 */
[----:B------:R1:W-:Y:S02]  /*57740*/  STL.64 [R1+0x928], R10 ;  /* 0x0009280a01007387 */ /* 0x0003e40000100a00 */
[----:B0-----:R-:W-:Y:S01]  /*57750*/  IMAD.MOV.U32 R9, RZ, RZ, R23 ;  /* 0x000000ffff097224 */ /* 0x001fe200078e0017 */
[----:B-1----:R-:W3:Y:S01]  /*57760*/  LDL.LU.64 R10, [R1+0x5bd0] ;  /* 0x005bd000010a7983 */ /* 0x002ee20000300a00 */
[----:B------:R-:W4:Y:S02]  /*57770*/  LDL.LU.64 R22, [R1+0x5bc8] ;  /* 0x005bc80001167983 */ /* 0x000f240000300a00 */
[----:B----4-:R-:W-:Y:S01]  /*57780*/  HMMA.16816.F32.BF16 R16, R16, R22, R4 ;  /* 0x000000161010723c */ /* 0x010fe20000041804 */
[----:B------:R-:W4:Y:S01]  /*57790*/  LDL.LU.64 R6, [R1+0x5bc0] ;  /* 0x005bc00001067983 */ /* 0x000f220000300a00 */
[----:B------:R-:W4:Y:S02]  /*577a0*/  LDL.LU.64 R4, [R1+0x5bb8] ;  /* 0x005bb80001047983 */ /* 0x000f240000300a00 */
[----:B------:R-:W-:-:S02]  /*577b0*/  IMAD.MOV.U32 R8, RZ, RZ, R22 ;  /* 0x000000ffff087224 */ /* 0x000fc400078e0016 */
[----:B------:R-:W-:Y:S11]  /*577c0*/  IMAD.MOV.U32 R2, RZ, RZ, R23 ;  /* 0x000000ffff027224 */ /* 0x000ff600078e0017 */
[----:B------:R-:W-:Y:S06]  /*577d0*/  @!UPT UIADD3 URZ, URZ, URZ, URZ ;  /* 0x0000003f3f3ff290 */ /* 0x000fec000fffe03f */
[----:B------:R-:W-:Y:S01]  /*577e0*/  STL.64 [R1+0x1d0], R16 ;  /* 0x0001d01001007387 */ /* 0x000fe20000100a00 */
[----:B------:R-:W-:Y:S02]  /*577f0*/  STL.64 [R1+0x1d8], R18 ;  /* 0x0001d81201007387 */ /* 0x000fe40000100a00 */
        /* <DEDUP_REMOVED lines=8> */
[----:B------:R-:W2:Y:S01]  /*57880*/  LDL.64 R18, [R1+0x38] ;  /* 0x0000380001127983 */ /* 0x000ea20000100a00 */
        /* <DEDUP_REMOVED lines=9> */
[C---:B--2---:R-:W-:Y:S11]  /*57920*/  HMMA.16816.F32.BF16 R24, R20.reuse, R14, R24 ;  /* 0x0000000e1418723c */ /* 0x044ff60000041818 */
[----:B------:R-:W-:Y:S11]  /*57930*/  @!UPT UIADD3 URZ, URZ, URZ, URZ ;  /* 0x0000003f3f3ff290 */ /* 0x000ff6000fffe03f */
[----:B------:R-:W-:Y:S01]  /*57940*/  @!UPT UIADD3 URZ, URZ, URZ, URZ ;  /* 0x0000003f3f3ff290 */ /* 0x000fe2000fffe03f */
[----:B------:R-:W-:Y:S01]  /*57950*/  STL.64 [R1+0x7a0], R24 ;  /* 0x0007a01801007387 */ /* 0x000fe20000100a00 */
[----:B------:R0:W-:Y:S03]  /*57960*/  STL.64 [R1+0x7a8], R26 ;  /* 0x0007a81a01007387 */ /* 0x0001e60000100a00 */
[----:B0-----:R-:W3:Y:S01]  /*57970*/  LDL.LU.64 R26, [R1+0x5b90] ;  /* 0x005b9000011a7983 */ /* 0x001ee20000300a00 */
[----:B------:R-:W-:Y:S02]  /*57980*/  IMAD.MOV.U32 R28, RZ, RZ, R14 ;  /* 0x000000ffff1c7224 */ /* 0x000fe400078e000e */
[----:B------:R-:W-:Y:S02]  /*57990*/  IMAD.MOV.U32 R13, RZ, RZ, R15 ;  /* 0x000000ffff0d7224 */ /* 0x000fe400078e000f */
[----:B------:R-:W2:Y:S01]  /*579a0*/  LDL.LU.64 R14, [R1+0x5b88] ;  /* 0x005b8800010e7983 */ /* 0x000ea20000300a00 */
[----:B---3--:R-:W-:Y:S01]  /*579b0*/  HMMA.16816.F32.BF16 R8, R20, R26, R8 ;  /* 0x0000001a1408723c */ /* 0x008fe20000041808 */
[----:B------:R-:W-:-:S02]  /*579c0*/  IMAD.MOV.U32 R3, RZ, RZ, R26 ;  /* 0x000000ffff037224 */ /* 0x000fc400078e001a */
[----:B------:R-:W-:Y:S11]  /*579d0*/  IMAD.MOV.U32 R29, RZ, RZ, R27 ;  /* 0x000000ffff1d7224 */ /* 0x000ff600078e001b */
[----:B------:R-:W-:Y:S09]  /*579e0*/  @!UPT UIADD3 URZ, URZ, URZ, URZ ;  /* 0x0000003f3f3ff290 */ /* 0x000ff2000fffe03f */
[----:B------:R-:W-:Y:S01]  /*579f0*/  STL.64 [R1+0x790], R8 ;  /* 0x0007900801007387 */ /* 0x000fe20000100a00 */
[----:B------:R0:W-:Y:S03]  /*57a00*/  STL.64 [R1+0x798], R10 ;  /* 0x0007980a01007387 */ /* 0x0001e60000100a00 */
[----:B0-----:R-:W3:Y:S01]  /*57a10*/  LDL.LU.64 R10, [R1+0x5b80] ;  /* 0x005b8000010a7983 */ /* 0x001ee20000300a00 */
[----:B------:R-:W2:Y:S02]  /*57a20*/  LDL.LU.64 R8, [R1+0x5b78] ;  /* 0x005b780001087983 */ /* 0x000ea40000300a00 */
[----:B------:R-:W2:Y:S02]  /*57a30*/  LDL.LU.64 R26, [R1+0x5b70] ;  /* 0x005b7000011a7983 */ /* 0x000ea40000300a00 */
[----:B------:R-:W2:Y:S02]  /*57a40*/  LDL.LU.64 R24, [R1+0x5b68] ;  /* 0x005b680001187983 */ /* 0x000ea40000300a00 */
[C---:B--2---:R-:W-:Y:S11]  /*57a50*/  HMMA.16816.F32.BF16 R24, R20.reuse, R14, R24 ;  /* 0x0000000e1418723c */ /* 0x044ff60000041818 */
[----:B------:R-:W-:Y:S11]  /*57a60*/  @!UPT UIADD3 URZ, URZ, URZ, URZ ;  /* 0x0000003f3f3ff290 */ /* 0x000ff6000fffe03f */
[----:B------:R-:W-:Y:S01]  /*57a70*/  @!UPT UIADD3 URZ, URZ, URZ, URZ ;  /* 0x0000003f3f3ff290 */ /* 0x000fe2000fffe03f */
[----:B------:R-:W-:Y:S01]  /*57a80*/  STL.64 [R1+0x780], R24 ;  /* 0x0007801801007387 */ /* 0x000fe20000100a00 */
[----:B------:R0:W-:Y:S03]  /*57a90*/  STL.64 [R1+0x788], R26 ;  /* 0x0007881a01007387 */ /* 0x0001e60000100a00 */
[----:B0-----:R-:W3:Y:S01]  /*57aa0*/  LDL.LU.64 R26, [R1+0x5b60] ;  /* 0x005b6000011a7983 */ /* 0x001ee20000300a00 */
[----:B------:R-:W3:Y:S02]  /*57ab0*/  LDL.LU.64 R24, [R1+0x5b58] ;  /* 0x005b580001187983 */ /* 0x000ee40000300a00 */
[----:B------:R-:W-:Y:S01]  /*57ac0*/  STL.64 [R1+0x5a28], R14 ;  /* 0x005a280e01007387 */ /* 0x000fe20000100a00 */
[C---:B---3--:R-:W-:Y:S11]  /*57ad0*/  HMMA.16816.F32.BF16 R24, R20.reuse, R10, R24 ;  /* 0x0000000a1418723c */ /* 0x048ff60000041818 */
[----:B------:R-:W-:Y:S11]  /*57ae0*/  @!UPT UIADD3 URZ, URZ, URZ, URZ ;  /* 0x0000003f3f3ff290 */ /* 0x000ff6000fffe03f */
[----:B------:R-:W-:Y:S01]  /*57af0*/  @!UPT UIADD3 URZ, URZ, URZ, URZ ;  /* 0x0000003f3f3ff290 */ /* 0x000fe2000fffe03f */
[----:B------:R-:W-:Y:S01]  /*57b00*/  STL.64 [R1+0x770], R24 ;  /* 0x0007701801007387 */ /* 0x000fe20000100a00 */
[----:B------:R0:W-:Y:S03]  /*57b10*/  STL.64 [R1+0x778], R26 ;  /* 0x0007781a01007387 */ /* 0x0001e60000100a00 */
[----:B0-----:R-:W4:Y:S01]  /*57b20*/  LDL.LU.64 R26, [R1+0x5b50] ;  /* 0x005b5000011a7983 */ /* 0x001f220000300a00 */
[----:B------:R-:W4:Y:S02]  /*57b30*/  LDL.LU.64 R24, [R1+0x5b48] ;  /* 0x005b480001187983 */ /* 0x000f240000300a00 */
[----:B------:R-:W-:Y:S01]  /*57b40*/  STL.64 [R1+0x5a20], R10 ;  /* 0x005a200a01007387 */ /* 0x000fe20000100a00 */
[C---:B----4-:R-:W-:Y:S11]  /*57b50*/  HMMA.16816.F32.BF16 R24, R20.reuse, R6, R24 ;  /* 0x000000061418723c */ /* 0x050ff60000041818 */
        /* <DEDUP_REMOVED lines=10> */
[----:B------:R0:W-:Y:S01]  /*57c00*/  STL.64 [R1+0x12b0], R24 ;  /* 0x0012b01801007387 */ /* 0x0001e20000100a00 */
[----:B------:R-:W-:Y:S03]  /*57c10*/  STL.64 [R1+0x12b8], R26 ;  /* 0x0012b81a01007387 */ /* 0x000fe60000100a00 */
[----:B0-----:R-:W2:Y:S01]  /*57c20*/  LDL.LU R24, [R1+0x5b30] ;  /* 0x005b300001187983 */ /* 0x001ea20000300800 */
[----:B------:R-:W-:Y:S02]  /*57c30*/  IMAD.MOV.U32 R12, RZ, RZ, R18 ;  /* 0x000000ffff0c7224 */ /* 0x000fe400078e0012 */
[----:B------:R-:W-:-:S03]  /*57c40*/  IMAD.MOV.U32 R0, RZ, RZ, R19 ;  /* 0x000000ffff007224 */ /* 0x000fc600078e0013 */
[----:B------:R-:W-:Y:S01]  /*57c50*/  STL.64 [R1+0x5b08], R12 ;  /* 0x005b080c01007387 */ /* 0x000fe20000100a00 */
[----:B------:R-:W3:Y:S03]  /*57c60*/  LDL.64 R14, [R1+0x158] ;  /* 0x00015800010e7983 */ /* 0x000ee60000100a00 */
[----:B--2---:R-:W0:Y:S04]  /*57c70*/  LDSM.16.MT88.4 R16, [R24+0x2100] ;  /* 0x002100001810783b */ /* 0x004e280000004200 */
[----:B------:R1:W-:Y:S04]  /*57c80*/  STL [R1+0x5ad8], R24 ;  /* 0x005ad81801007387 */ /* 0x0003e80000100800 */
[----:B-1----:R-:W2:Y:S01]  /*57c90*/  LDL.LU R24, [R1+0xec0] ;  /* 0x000ec00001187983 */ /* 0x002ea20000300800 */
[----:B------:R-:W2:Y:S02]  /*57ca0*/  LDL.LU R25, [R1+0xec4] ;  /* 0x000ec40001197983 */ /* 0x000ea40000300800 */
[----:B------:R-:W2:Y:S02]  /*57cb0*/  LDL.LU R26, [R1+0xec8] ;  /* 0x000ec800011a7983 */ /* 0x000ea40000300800 */
[----:B------:R-:W2:Y:S01]  /*57cc0*/  LDL.LU R27, [R1+0xecc] ;  /* 0x000ecc00011b7983 */ /* 0x000ea20000300800 */
[----:B0-----:R0:W-:Y:S01]  /*57cd0*/  STL.64 [R1+0x5940], R18 ;  /* 0x0059401201007387 */ /* 0x0011e20000100a00 */
[----:B------:R-:W-:Y:S03]  /*57ce0*/  STL.64 [R1+0x5938], R16 ;  /* 0x0059381001007387 */ /* 0x000fe60000100a00 */
[----:B0-----:R-:W4:Y:S01]  /*57cf0*/  LDL R18, [R1+0xe8] ;  /* 0x0000e80001127983 */ /* 0x001f220000100800 */
[----:B------:R-:W-:-:S02]  /*57d00*/  IMAD.MOV.U32 R19, RZ, RZ, R9 ;  /* 0x000000ffff137224 */ /* 0x000fc400078e0009 */
[----:B---3--:R-:W-:Y:S02]  /*57d10*/  IMAD.MOV.U32 R7, RZ, RZ, R14 ;  /* 0x000000ffff077224 */ /* 0x008fe400078e000e */
[----:B------:R-:W-:Y:S01]  /*57d20*/  IMAD.MOV.U32 R6, RZ, RZ, R15 ;  /* 0x000000ffff067224 */ /* 0x000fe200078e000f */
[----:B----4-:R2:W-:Y:S02]  /*57d30*/  STL.64 [R1+0x5af0], R18 ;  /* 0x005af01201007387 */ /* 0x0105e40000100a00 */
[----:B--2---:R-:W-:Y:S11]  /*57d40*/  HMMA.16816.F32.BF16 R16, R20, R14, R24 ;  /* 0x0000000e1410723c */ /* 0x004ff60000041818 */
[----:B------:R-:W-:Y:S11]  /*57d50*/  @!UPT UIADD3 URZ, URZ, URZ, URZ ;  /* 0x0000003f3f3ff290 */ /* 0x000ff6000fffe03f */
[----:B------:R-:W-:Y:S01]  /*57d60*/  @!UPT UIADD3 URZ, URZ, URZ, URZ ;  /* 0x0000003f3f3ff290 */ /* 0x000fe2000fffe03f */
[----:B------:R0:W-:Y:S01]  /*57d70*/  STL.64 [R1+0x12a0], R16 ;  /* 0x0012a01001007387 */ /* 0x0001e20000100a00 */
[----:B------:R1:W-:Y:S02]  /*57d80*/  STL.64 [R1+0x12a8], R18 ;  /* 0x0012a81201007387 */ /* 0x0003e40000100a00 */
[----:B------:R2:W-:Y:S02]  /*57d90*/  STL.64 [R1+0x5a90], R6 ;  /* 0x005a900601007387 */ /* 0x0005e40000100a00 */
[----:B------:R-:W-:Y:S01]  /*57da0*/  STL.64 [R1+0x5a88], R4 ;  /* 0x005a880401007387 */ /* 0x000fe20000100a00 */
[----:B------:R-:W3:Y:S01]  /*57db0*/  LDL.LU R24, [R1+0xe70] ;  /* 0x000e700001187983 */ /* 0x000ee20000300800 */
[----:B------:R-:W3:Y:S02]  /*57dc0*/  LDL.LU R25, [R1+0xe74] ;  /* 0x000e740001197983 */ /* 0x000ee40000300800 */
[----:B------:R-:W4:Y:S02]  /*57dd0*/  LDL.LU R26, [R1+0xe78] ;  /* 0x000e7800011a7983 */ /* 0x000f240000300800 */
[----:B------:R-:W4:Y:S01]  /*57de0*/  LDL.LU R27, [R1+0xe7c] ;  /* 0x000e7c00011b7983 */ /* 0x000f220000300800 */
[----:B0-----:R-:W3:Y:S01]  /*57df0*/  LDL.LU R16, [R1+0xe80] ;  /* 0x000e800001107983 */ /* 0x001ee20000300800 */
[----:B------:R-:W3:Y:S02]  /*57e00*/  LDL.LU R17, [R1+0xe84] ;  /* 0x000e840001117983 */ /* 0x000ee40000300800 */
[----:B-1----:R-:W3:Y:S02]  /*57e10*/  LDL.LU R18, [R1+0xe88] ;  /* 0x000e880001127983 */ /* 0x002ee40000300800 */
[----:B--2---:R-:W-:Y:S01]  /*57e20*/  IMAD.MOV.U32 R6, RZ, RZ, R8 ;  /* 0x000000ffff067224 */ /* 0x004fe200078e0008 */
[----:B------:R-:W3:Y:S01]  /*57e30*/  LDL.LU R19, [R1+0xe8c] ;  /* 0x000e8c0001137983 */ /* 0x000ee20000300800 */
[----:B------:R-:W2:Y:S02]  /*57e40*/  LDL.LU R8, [R1+0xeb0] ;  /* 0x000eb00001087983 */ /* 0x000ea40000300800 */
[----:B------:R-:W2:Y:S02]  /*57e50*/  LDL.LU R9, [R1+0xeb4] ;  /* 0x000eb40001097983 */ /* 0x000ea40000300800 */
[----:B------:R-:W2:Y:S01]  /*57e60*/  LDL.LU R10, [R1+0xeb8] ;  /* 0x000eb800010a7983 */ /* 0x000ea20000300800 */
[----:B------:R-:W2:Y:S01]  /*57e70*/  LDL.LU R11, [R1+0xebc] ;  /* 0x000ebc00010b7983 */ /* 0x000ea20000300800 */
[----:B------:R-:W2:Y:S02]  /*57e80*/  LDL.LU R12, [R1+0xe90] ;  /* 0x000e9000010c7983 */ /* 0x000ea40000300800 */
[----:B------:R-:W2:Y:S02]  /*57e90*/  LDL.LU R13, [R1+0xe94] ;  /* 0x000e9400010d7983 */ /* 0x000ea40000300800 */
[----:B------:R-:W2:Y:S01]  /*57ea0*/  LDL.LU R14, [R1+0xe98] ;  /* 0x000e9800010e7983 */ /* 0x000ea20000300800 */
[----:B------:R-:W2:Y:S04]  /*57eb0*/  LDL.LU R15, [R1+0xe9c] ;  /* 0x000e9c00010f7983 */ /* 0x000ea80000300800 */
[----:B--2---:R0:W-:Y:S01]  /*57ec0*/  STL.64 [R1+0x5b18], R14 ;  /* 0x005b180e01007387 */ /* 0x0041e20000100a00 */
[----:B------:R-:W-:Y:S03]  /*57ed0*/  STL.64 [R1+0x5b10], R12 ;  /* 0x005b100c01007387 */ /* 0x000fe60000100a00 */
[----:B0-----:R-:W2:Y:S04]  /*57ee0*/  LDL.64 R14, [R1+0x138] ;  /* 0x00013800010e7983 */ /* 0x001ea80000100a00 */
[----:B--2---:R0:W-:Y:S04]  /*57ef0*/  STL.64 [R1+0x5b28], R14 ;  /* 0x005b280e01007387 */ /* 0x0041e80000100a00 */
[----:B0-----:R-:W2:Y:S01]  /*57f00*/  LDL.64 R14, [R1+0x148] ;  /* 0x00014800010e7983 */ /* 0x001ea20000100a00 */
[----:B---3--:R0:W-:Y:S02]  /*57f10*/  STL.64 [R1+0x5b00], R18 ;  /* 0x005b001201007387 */ /* 0x0081e40000100a00 */
[----:B------:R1:W-:Y:S01]  /*57f20*/  STL.64 [R1+0x5af8], R16 ;  /* 0x005af81001007387 */ /* 0x0003e20000100a00 */
[----:B0-----:R-:W3:Y:S01]  /*57f30*/  LDL.64 R18, [R1+0x128] ;  /* 0x0001280001127983 */ /* 0x001ee20000100a00 */
[----:B------:R-:W-:-:S03]  /*57f40*/  IMAD.MOV.U32 R7, RZ, RZ, R2 ;  /* 0x000000ffff077224 */ /* 0x000fc600078e0002 */
[----:B---3--:R0:W-:Y:S01]  /*57f50*/  STL.64 [R1+0x5b20], R18 ;  /* 0x005b201201007387 */ /* 0x0081e20000100a00 */
[----:B-1----:R-:W3:Y:S02]  /*57f60*/  LDL.LU R16, [R1+0xea0] ;  /* 0x000ea00001107983 */ /* 0x002ee40000300800 */
[----:B------:R-:W3:Y:S01]  /*57f70*/  LDL.LU R17, [R1+0xea4] ;  /* 0x000ea40001117983 */ /* 0x000ee20000300800 */
[----:B0-----:R-:W3:Y:S01]  /*57f80*/  LDL.LU R18, [R1+0xea8] ;  /* 0x000ea80001127983 */ /* 0x001ee20000300800 */
[----:B------:R-:W3:Y:S02]  /*57f90*/  LDL.LU R19, [R1+0xeac] ;  /* 0x000eac0001137983 */ /* 0x000ee40000300800 */
[----:B----4-:R0:W-:Y:S02]  /*57fa0*/  STL.64 [R1+0x5ae8], R26 ;  /* 0x005ae81a01007387 */ /* 0x0101e40000100a00 */
[----:B------:R-:W-:Y:S01]  /*57fb0*/  STL.64 [R1+0x5ae0], R24 ;  /* 0x005ae01801007387 */ /* 0x000fe20000100a00 */
[----:B0-----:R-:W4:Y:S01]  /*57fc0*/  LDL.64 R26, [R1+0x118] ;  /* 0x00011800011a7983 */ /* 0x001f220000100a00 */
[----:B------:R0:W-:Y:S02]  /*57fd0*/  STL.64 [R1+0x5aa8], R6 ;  /* 0x005aa80601007387 */ /* 0x0001e40000100a00 */
[----:B------:R-:W3:Y:S02]  /*57fe0*/  LDL.LU R4, [R1+0xe50] ;  /* 0x000e500001047983 */ /* 0x000ee40000300800 */
[----:B------:R-:W3:Y:S01]  /*57ff0*/  LDL.LU R5, [R1+0xe54] ;  /* 0x000e540001057983 */ /* 0x000ee20000300800 */
[----:B0-----:R-:W3:Y:S01]  /*58000*/  LDL.LU R6, [R1+0xe58] ;  /* 0x000e580001067983 */ /* 0x001ee20000300800 */
[----:B------:R-:W3:Y:S01]  /*58010*/  LDL.LU R7, [R1+0xe5c] ;  /* 0x000e5c0001077983 */ /* 0x000ee20000300800 */
[----:B--2---:R-:W-:Y:S02]  /*58020*/  HMMA.16816.F32.BF16 R8, R20, R14, R8 ;  /* 0x0000000e1408723c */ /* 0x004fe40000041808 */
[----:B---3--:R0:W-:Y:S01]  /*58030*/  STL.64 [R1+0x5ab8], R6 ;  /* 0x005ab80601007387 */ /* 0x0081e20000100a00 */
[----:B------:R-:W-:Y:S03]  /*58040*/  STL.64 [R1+0x5ab0], R4 ;  /* 0x005ab00401007387 */ /* 0x000fe60000100a00 */
[----:B0-----:R-:W2:Y:S04]  /*58050*/  LDL.64 R6, [R1+0xf8] ;  /* 0x0000f80001067983 */ /* 0x001ea80000100a00 */
[----:B--2---:R0:W-:Y:S04]  /*58060*/  STL.64 [R1+0x5ad0], R6 ;  /* 0x005ad00601007387 */ /* 0x0041e80000100a00 */
[----:B0-----:R-:W2:Y:S09]  /*58070*/  LDL.64 R6, [R1+0x108] ;  /* 0x0001080001067983 */ /* 0x001eb20000100a00 */
[----:B------:R0:W-:Y:S02]  /*58080*/  STL.64 [R1+0x1290], R8 ;  /* 0x0012900801007387 */ /* 0x0001e40000100a00 */
[----:B------:R1:W-:Y:S02]  /*58090*/  STL.64 [R1+0x1298], R10 ;  /* 0x0012980a01007387 */ /* 0x0003e40000100a00 */
[----:B0-----:R-:W-:-:S02]  /*580a0*/  IMAD.MOV.U32 R9, RZ, RZ, R14 ;  /* 0x000000ffff097224 */ /* 0x001fc400078e000e */
[----:B------:R-:W-:Y:S02]  /*580b0*/  IMAD.MOV.U32 R8, RZ, RZ, R15 ;  /* 0x000000ffff087224 */ /* 0x000fe400078e000f */
[----:B------:R-:W3:Y:S02]  /*580c0*/  LDL.LU.64 R14, [R1+0x5b28] ;  /* 0x005b2800010e7983 */ /* 0x000ee40000300a00 */
[C---:B---3--:R-:W-:Y:S01]  /*580d0*/  HMMA.16816.F32.BF16 R16, R20.reuse, R14, R16 ;  /* 0x0000000e1410723c */ /* 0x048fe20000041810 */
[----:B-1----:R-:W-:Y:S02]  /*580e0*/  IMAD.MOV.U32 R11, RZ, RZ, R14 ;  /* 0x000000ffff0b7224 */ /* 0x002fe400078e000e */
[----:B------:R-:W-:Y:S11]  /*580f0*/  IMAD.MOV.U32 R10, RZ, RZ, R15 ;  /* 0x000000ffff0a7224 */ /* 0x000ff600078e000f */
[----:B------:R-:W-:Y:S09]  /*58100*/  @!UPT UIADD3 URZ, URZ, URZ, URZ ;  /* 0x0000003f3f3ff290 */ /* 0x000ff2000fffe03f */
[----:B------:R-:W-:Y:S01]  /*58110*/  STL.64 [R1+0x1280], R16 ;  /* 0x0012801001007387 */ /* 0x000fe20000100a00 */
[----:B------:R0:W-:Y:S03]  /*58120*/  STL.64 [R1+0x1288], R18 ;  /* 0x0012881201007387 */ /* 0x0001e60000100a00 */
[----:B0-----:R-:W3:Y:S01]  /*58130*/  LDL.LU.64 R18, [R1+0x5b20] ;  /* 0x005b200001127983 */ /* 0x001ee20000300a00 */
[----:B------:R-:W3:Y:S02]  /*58140*/  LDL.LU.64 R14, [R1+0x5b18] ;  /* 0x005b1800010e7983 */ /* 0x000ee40000300a00 */
[----:B------:R-:W3:Y:S02]  /*58150*/  LDL.LU.64 R12, [R1+0x5b10] ;  /* 0x005b1000010c7983 */ /* 0x000ee40000300a00 */
[----:B------:R-:W-:Y:S01]  /*58160*/  STL.64 [R1+0x5aa0], R10 ;  /* 0x005aa00a01007387 */ /* 0x000fe20000100a00 */
[----:B------:R0:W-:Y:S04]  /*58170*/  STL.64 [R1+0x5a98], R8 ;  /* 0x005a980801007387 */ /* 0x0001e80000100a00 */
[----:B0-----:R-:W2:Y:S01]  /*58180*/  LDL.LU R8, [R1+0x6f0] ;  /* 0x0006f00001087983 */ /* 0x001ea20000300800 */
[----:B------:R-:W2:Y:S02]  /*58190*/  LDL.LU R9, [R1+0x6f4] ;  /* 0x0006f40001097983 */ /* 0x000ea40000300800 */
[----:B------:R-:W2:Y:S02]  /*581a0*/  LDL.LU R10, [R1+0x6f8] ;  /* 0x0006f800010a7983 */ /* 0x000ea40000300800 */
[----:B------:R-:W2:Y:S01]  /*581b0*/  LDL.LU R11, [R1+0x6fc] ;  /* 0x0006fc00010b7983 */ /* 0x000ea20000300800 */
[C---:B---3--:R-:W-:Y:S01]  /*581c0*/  HMMA.16816.F32.BF16 R12, R20.reuse, R18, R12 ;  /* 0x00000012140c723c */ /* 0x048fe2000004180c */
[----:B--2---:R-:W-:Y:S01]  /*581d0*/  STL.64 [R1+0x5ac8], R10 ;  /* 0x005ac80a01007387 */ /* 0x004fe20000100a00 */
[----:B------:R0:W-:Y:S03]  /*581e0*/  STL.64 [R1+0x5ac0], R8 ;  /* 0x005ac00801007387 */ /* 0x0001e60000100a00 */
[----:B0-----:R-:W2:Y:S01]  /*581f0*/  LDL.LU R8, [R1+0xe60] ;  /* 0x000e600001087983 */ /* 0x001ea20000300800 */
[----:B------:R-:W2:Y:S02]  /*58200*/  LDL.LU R9, [R1+0xe64] ;  /* 0x000e640001097983 */ /* 0x000ea40000300800 */
[----:B------:R-:W2:Y:S02]  /*58210*/  LDL.LU R10, [R1+0xe68] ;  /* 0x000e6800010a7983 */ /* 0x000ea40000300800 */
[----:B------:R-:W2:Y:S11]  /*58220*/  LDL.LU R11, [R1+0xe6c] ;  /* 0x000e6c00010b7983 */ /* 0x000eb60000300800 */
[----:B------:R-:W-:Y:S02]  /*58230*/  @!UPT UIADD3 URZ, URZ, URZ, URZ ;  /* 0x0000003f3f3ff290 */ /* 0x000fe4000fffe03f */
[----:B------:R0:W-:Y:S01]  /*58240*/  STL.64 [R1+0x1270], R12 ;  /* 0x0012700c01007387 */ /* 0x0001e20000100a00 */
[----:B------:R1:W-:Y:S03]  /*58250*/  STL.64 [R1+0x1278], R14 ;  /* 0x0012780e01007387 */ /* 0x0003e60000100a00 */
[----:B0-----:R-:W3:Y:S01]  /*58260*/  LDL.LU.64 R12, [R1+0x5b08] ;  /* 0x005b0800010c7983 */ /* 0x001ee20000300a00 */
[----:B-1----:R-:W-:Y:S02]  /*58270*/  IMAD.MOV.U32 R15, RZ, RZ, R18 ;  /* 0x000000ffff0f7224 */ /* 0x002fe400078e0012 */
[----:B------:R-:W-:Y:S02]  /*58280*/  IMAD.MOV.U32 R14, RZ, RZ, R19 ;  /* 0x000000ffff0e7224 */ /* 0x000fe400078e0013 */
[----:B------:R-:W4:Y:S01]  /*58290*/  LDL.LU.64 R18, [R1+0x5b00] ;  /* 0x005b000001127983 */ /* 0x000f220000300a00 */
[----:B------:R-:W4:Y:S02]  /*582a0*/  LDL.LU.64 R16, [R1+0x5af8] ;  /* 0x005af80001107983 */ /* 0x000f240000300a00 */
        /* <DEDUP_REMOVED lines=9> */
[----:B------:R-:W2:Y:S02]  /*58340*/  LDL.LU.64 R24, [R1+0x5ae0] ;  /* 0x005ae00001187983 */ /* 0x000ea40000300a00 */
[----:B------:R-:W-:Y:S01]  /*58350*/  IMAD.MOV.U32 R2, RZ, RZ, R7 ;  /* 0x000000ffff027224 */ /* 0x000fe200078e0007 */
[C---:B--2---:R-:W-:Y:S11]  /*58360*/  HMMA.16816.F32.BF16 R24, R20.reuse, R6, R24 ;  /* 0x000000061418723c */ /* 0x044ff60000041818 */
[----:B------:R-:W-:Y:S11]  /*58370*/  @!UPT UIADD3 URZ, URZ, URZ, URZ ;  /* 0x0000003f3f3ff290 */ /* 0x000ff6000fffe03f */
[----:B------:R-:W-:Y:S01]  /*58380*/  @!UPT UIADD3 URZ, URZ, URZ, URZ ;  /* 0x0000003f3f3ff290 */ /* 0x000fe2000fffe03f */
[----:B------:R0:W-:Y:S01]  /*58390*/  STL.64 [R1+0xec0], R24 ;  /* 0x000ec01801007387 */ /* 0x0001e20000100a00 */
[----:B------:R1:W-:Y:S03]  /*583a0*/  STL.64 [R1+0xec8], R26 ;  /* 0x000ec81a01007387 */ /* 0x0003e60000100a00 */
[----:B0-----:R-:W2:Y:S01]  /*583b0*/  LDL.LU R24, [R1+0x5ad8] ;  /* 0x005ad80001187983 */ /* 0x001ea20000300800 */
[----:B-1----:R-:W-:Y:S02]  /*583c0*/  IMAD.MOV.U32 R27, RZ, RZ, R6 ;  /* 0x000000ffff1b7224 */ /* 0x002fe400078e0006 */
        /* <DEDUP_REMOVED lines=9> */
[----:B------:R-:W4:Y:S02]  /*58460*/  LDL.LU.64 R6, [R1+0x5ab8] ;  /* 0x005ab80001067983 */ /* 0x000f240000300a00 */
[----:B------:R-:W4:Y:S02]  /*58470*/  LDL.LU.64 R4, [R1+0x5ab0] ;  /* 0x005ab00001047983 */ /* 0x000f240000300a00 */
[C---:B----4-:R-:W-:Y:S11]  /*58480*/  HMMA.16816.F32.BF16 R4, R20.reuse, R18, R4 ;  /* 0x000000121404723c */ /* 0x050ff60000041804 */
[----:B------:R-:W-:Y:S11]  /*58490*/  @!UPT UIADD3 URZ, URZ, URZ, URZ ;  /* 0x0000003f3f3ff290 */ /* 0x000ff6000fffe03f */
[----:B------:R-:W-:Y:S01]  /*584a0*/  @!UPT UIADD3 URZ, URZ, URZ, URZ ;  /* 0x0000003f3f3ff290 */ /* 0x000fe2000fffe03f */
[----:B------:R-:W-:Y:S01]  /*584b0*/  STL.64 [R1+0xea0], R4 ;  /* 0x000ea00401007387 */ /* 0x000fe20000100a00 */
[----:B------:R0:W-:Y:S03]  /*584c0*/  STL.64 [R1+0xea8], R6 ;  /* 0x000ea80601007387 */ /* 0x0001e60000100a00 */
[----:B0-----:R-:W2:Y:S01]  /*584d0*/  LDL.LU.64 R6, [R1+0x5aa8] ;  /* 0x005aa80001067983 */ /* 0x001ea20000300a00 */
[----:B------:R0:W-:Y:S02]  /*584e0*/  STL.64 [R1+0x5950], R18 ;  /* 0x0059501201007387 */ /* 0x0001e40000100a00 */
[----:B0-----:R-:W-:Y:S02]  /*584f0*/  IMAD.MOV.U32 R18, RZ, RZ, R25 ;  /* 0x000000ffff127224 */ /* 0x001fe400078e0019 */
[----:B------:R-:W-:Y:S01]  /*58500*/  IMAD.MOV.U32 R19, RZ, RZ, R26 ;  /* 0x000000ffff137224 */ /* 0x000fe200078e001a */
[----:B--2---:R-:W-:Y:S01]  /*58510*/  HMMA.16816.F32.BF16 R20, R20, R6, R8 ;  /* 0x000000061414723c */ /* 0x004fe20000041808 */
[----:B------:R-:W2:Y:S01]  /*58520*/  LDL.LU.64 R10, [R1+0x5aa0] ;  /* 0x005aa000010a7983 */ /* 0x000ea20000300a00 */
[----:B------:R-:W4:Y:S02]  /*58530*/  LDL.LU.64 R8, [R1+0x5a98] ;  /* 0x005a980001087983 */ /* 0x000f240000300a00 */
[----:B------:R-:W2:Y:S02]  /*58540*/  LDL.LU.64 R6, [R1+0x5a90] ;  /* 0x005a900001067983 */ /* 0x000ea40000300a00 */
[----:B------:R-:W2:Y:S11]  /*58550*/  LDL.LU.64 R4, [R1+0x5a88] ;  /* 0x005a880001047983 */ /* 0x000eb60000300a00 */
[----:B------:R-:W-:Y:S06]  /*58560*/  @!UPT UIADD3 URZ, URZ, URZ, URZ ;  /* 0x0000003f3f3ff290 */ /* 0x000fec000fffe03f */
[----:B------:R-:W-:Y:S01]  /*58570*/  STL.64 [R1+0x750], R20 ;  /* 0x0007501401007387 */ /* 0x000fe20000100a00 */
[----:B------:R-:W-:Y:S02]  /*58580*/  STL.64 [R1+0x758], R22 ;  /* 0x0007581601007387 */ /* 0x000fe40000100a00 */
[----:B------:R0:W1:Y:S02]  /*58590*/  LDSM.16.MT88.4 R20, [R24+0x2180] ;  /* 0x002180001814783b */ /* 0x0000640000004200 */
[----:B0-----:R-:W2:Y:S02]  /*585a0*/  LDL.LU R24, [R1+0x5a84] ;  /* 0x005a840001187983 */ /* 0x001ea40000300800 */
[----:B------:R-:W2:Y:S02]  /*585b0*/  LDL.LU R25, [R1+0x5a80] ;  /* 0x005a800001197983 */ /* 0x000ea40000300800 */
[----:B------:R-:W2:Y:S02]  /*585c0*/  LDL.LU R26, [R1+0x5a7c] ;  /* 0x005a7c00011a7983 */ /* 0x000ea40000300800 */
[----:B------:R-:W-:Y:S01]  /*585d0*/  STL.64 [R1+0x5968], R18 ;  /* 0x0059681201007387 */ /* 0x000fe20000100a00 */
[----:B-1----:R0:W-:Y:S01]  /*585e0*/  STL.64 [R1+0x5810], R22 ;  /* 0x0058101601007387 */ /* 0x0021e20000100a00 */
[----:B------:R1:W-:Y:S03]  /*585f0*/  STL.64 [R1+0x5808], R20 ;  /* 0x0058081401007387 */ /* 0x0003e60000100a00 */
[----:B0-----:R-:W2:Y:S01]  /*58600*/  LDL.LU.64 R22, [R1+0xd8] ;  /* 0x0000d80001167983 */ /* 0x001ea20000300a00 */
[----:B------:R-:W-:-:S02]  /*58610*/  IMAD.MOV.U32 R18, RZ, RZ, R27 ;  /* 0x000000ffff127224 */ /* 0x000fc400078e001b */
[----:B------:R-:W-:Y:S01]  /*58620*/  IMAD.MOV.U32 R19, RZ, RZ, R2 ;  /* 0x000000ffff137224 */ /* 0x000fe200078e0002 */
[----:B--2---:R0:W-:Y:S01]  /*58630*/  STL.64 [R1+0x5948], R22 ;  /* 0x0059481601007387 */ /* 0x0041e20000100a00 */
[----:B-1----:R-:W2:Y:S02]  /*58640*/  LDL.LU R20, [R1+0xbb0] ;  /* 0x000bb00001147983 */ /* 0x002ea40000300800 */
[----:B------:R-:W2:Y:S01]  /*58650*/  LDL.LU R21, [R1+0xbb4] ;  /* 0x000bb40001157983 */ /* 0x000ea20000300800 */
[----:B0-----:R-:W2:Y:S01]  /*58660*/  LDL.LU R22, [R1+0xbb8] ;  /* 0x000bb80001167983 */ /* 0x001ea20000300800 */
[----:B------:R-:W2:Y:S02]  /*58670*/  LDL.LU R23, [R1+0xbbc] ;  /* 0x000bbc0001177983 */ /* 0x000ea40000300800 */
        /* <DEDUP_REMOVED lines=9> */
[----:B------:R-:W-:-:S02]  /*58710*/  IMAD.MOV.U32 R18, RZ, RZ, R17 ;  /* 0x000000ffff127224 */ /* 0x000fc400078e0011 */
[----:B------:R-:W-:-:S05]  /*58720*/  IMAD.MOV.U32 R19, RZ, RZ, R16 ;  /* 0x000000ffff137224 */ /* 0x000fca00078e0010 */
        /* <DEDUP_REMOVED lines=37> */
[----:B------:R-:W2:Y:S01]  /*58980*/  LDL.LU R8, [R1+0xc60] ;  /* 0x000c600001087983 */ /* 0x000ea20000300800 */
[----:B------:R-:W2:Y:S02]  /*58990*/  LDL.LU R9, [R1+0xc64] ;  /* 0x000c640001097983 */ /* 0x000ea40000300800 */
[----:B------:R-:W2:Y:S02]  /*589a0*/  LDL.LU R10, [R1+0xc68] ;  /* 0x000c6800010a7983 */ /* 0x000ea40000300800 */
[----:B------:R-:W2:Y:S02]  /*589b0*/  LDL.LU R11, [R1+0xc6c] ;  /* 0x000c6c00010b7983 */ /* 0x000ea40000300800 */
[----:B------:R-:W-:-:S02]  /*589c0*/  IMAD.MOV.U32 R14, RZ, RZ, R3 ;  /* 0x000000ffff0e7224 */ /* 0x000fc400078e0003 */
        /* <DEDUP_REMOVED lines=12> */
[----:B------:R0:W-:Y:S03]  /*58a90*/  STL.64 [R1+0x5a48], R8 ;  /* 0x005a480801007387 */ /* 0x0001e60000100a00 */
[----:B------:R1:W-:Y:S01]  /*58aa0*/  STL.64 [R1+0x5a58], R14 ;  /* 0x005a580e01007387 */ /* 0x0003e20000100a00 */
[----:B0-----:R-:W2:Y:S01]  /*58ab0*/  LDL.LU R8, [R1+0xc80] ;  /* 0x000c800001087983 */ /* 0x001ea20000300800 */
[----:B------:R-:W2:Y:S02]  /*58ac0*/  LDL.LU R9, [R1+0xc84] ;  /* 0x000c840001097983 */ /* 0x000ea40000300800 */
[----:B------:R-:W3:Y:S02]  /*58ad0*/  LDL.LU R10, [R1+0xc88] ;  /* 0x000c8800010a7983 */ /* 0x000ee40000300800 */
[----:B------:R-:W3:Y:S02]  /*58ae0*/  LDL.LU R11, [R1+0xc8c] ;  /* 0x000c8c00010b7983 */ /* 0x000ee40000300800 */
[----:B-1----:R-:W-:-:S02]  /*58af0*/  IMAD.MOV.U32 R15, RZ, RZ, R4 ;  /* 0x000000ffff0f7224 */ /* 0x002fc400078e0004 */
[----:B------:R-:W-:Y:S02]  /*58b00*/  IMAD.MOV.U32 R18, RZ, RZ, R12 ;  /* 0x000000ffff127224 */ /* 0x000fe400078e000c */
[----:B------:R-:W-:Y:S02]  /*58b10*/  IMAD.MOV.U32 R19, RZ, RZ, R0 ;  /* 0x000000ffff137224 */ /* 0x000fe400078e0000 */
[----:B------:R-:W-:Y:S01]  /*58b20*/  IMAD.MOV.U32 R14, RZ, RZ, R5 ;  /* 0x000000ffff0e7224 */ /* 0x000fe200078e0005 */
        /* <DEDUP_REMOVED lines=10> */
[----:B------:R0:W-:Y:S01]  /*58bd0*/  STL.64 [R1+0x5a10], R18 ;  /* 0x005a101201007387 */ /* 0x0001e20000100a00 */
[----:B------:R-:W2:Y:S02]  /*58be0*/  LDL.LU R16, [R1+0xc40] ;  /* 0x000c400001107983 */ /* 0x000ea40000300800 */
[----:B------:R-:W2:Y:S01]  /*58bf0*/  LDL.LU R17, [R1+0xc44] ;  /* 0x000c440001117983 */ /* 0x000ea20000300800 */
[----:B0-----:R-:W2:Y:S01]  /*58c00*/  LDL.LU R18, [R1+0xc48] ;  /* 0x000c480001127983 */ /* 0x001ea20000300800 */
[----:B------:R-:W2:Y:S02]  /*58c10*/  LDL.LU R19, [R1+0xc4c] ;  /* 0x000c4c0001137983 */ /* 0x000ea40000300800 */
[----:B----4-:R-:W-:Y:S02]  /*58c20*/  STL.64 [R1+0x59d8], R22 ;  /* 0x0059d81601007387 */ /* 0x010fe40000100a00 */
[----:B------:R0:W-:Y:S02]  /*58c30*/  STL.64 [R1+0x59d0], R20 ;  /* 0x0059d01401007387 */ /* 0x0001e40000100a00 */
        /* <DEDUP_REMOVED lines=17> */
[----:B------:R-:W4:Y:S01]  /*58d50*/  LDL.LU.64 R10, [R1+0x5a68] ;  /* 0x005a6800010a7983 */ /* 0x000f220000300a00 */
[----:B------:R-:W4:Y:S11]  /*58d60*/  LDL.LU.64 R8, [R1+0x5a60] ;  /* 0x005a600001087983 */ /* 0x000f360000300a00 */
        /* <DEDUP_REMOVED lines=23> */
[----:B------:R0:W-:Y:S03]  /*58ee0*/  STL.64 [R1+0x5908], R14 ;  /* 0x0059080e01007387 */ /* 0x0001e60000100a00 */
[----:B0-----:R-:W4:Y:S01]  /*58ef0*/  LDL.LU.64 R14, [R1+0x28] ;  /* 0x00002800010e7983 */ /* 0x001f220000300a00 */
[----:B---3--:R-:W-:Y:S11]  /*58f00*/  HMMA.16816.F32.BF16 R4, R24, R10, R4 ;  /* 0x0000000a1804723c */ /* 0x008ff60000041804 */
[----:B------:R-:W-:Y:S11]  /*58f10*/  @!UPT UIADD3 URZ, URZ, URZ, URZ ;  /* 0x0000003f3f3ff290 */ /* 0x000ff6000fffe03f */
[----:B------:R-:W-:Y:S01]  /*58f20*/  @!UPT UIADD3 URZ, URZ, URZ, URZ ;  /* 0x0000003f3f3ff290 */ /* 0x000fe2000fffe03f */
[----:B------:R-:W-:Y:S01]  /*58f30*/  STL.64 [R1+0xc50], R4 ;  /* 0x000c500401007387 */ /* 0x000fe20000100a00 */
[----:B------:R0:W-:Y:S03]  /*58f40*/  STL.64 [R1+0xc58], R6 ;  /* 0x000c580601007387 */ /* 0x0001e60000100a00 */
[----:B0-----:R-:W3:Y:S01]  /*58f50*/  LDL.LU.64 R6, [R1+0x5a18] ;  /* 0x005a180001067983 */ /* 0x001ee20000300a00 */
[----:B------:R0:W-:Y:S02]  /*58f60*/  STL.64 [R1+0x5900], R10 ;  /* 0x0059000a01007387 */ /* 0x0001e40000100a00 */
[----:B------:R-:W2:Y:S02]  /*58f70*/  LDL.LU R8, [R1+0x410] ;  /* 0x0004100001087983 */ /* 0x000ea40000300800 */
[----:B------:R-:W2:Y:S02]  /*58f80*/  LDL.LU R9, [R1+0x414] ;  /* 0x0004140001097983 */ /* 0x000ea40000300800 */
[----:B0-----:R-:W-:-:S02]  /*58f90*/  IMAD.MOV.U32 R10, RZ, RZ, R3 ;  /* 0x000000ffff0a7224 */ /* 0x001fc400078e0003 */
[----:B------:R-:W-:Y:S01]  /*58fa0*/  IMAD.MOV.U32 R11, RZ, RZ, R2 ;  /* 0x000000ffff0b7224 */ /* 0x000fe200078e0002 */
[C---:B---3--:R-:W-:Y:S11]  /*58fb0*/  HMMA.16816.F32.BF16 R16, R24.reuse, R6, R16 ;  /* 0x000000061810723c */ /* 0x048ff60000041810 */
[----:B------:R-:W-:Y:S11]  /*58fc0*/  @!UPT UIADD3 URZ, URZ, URZ, URZ ;  /* 0x0000003f3f3ff290 */ /* 0x000ff6000fffe03f */
[----:B------:R-:W-:Y:S01]  /*58fd0*/  @!UPT UIADD3 URZ, URZ, URZ, URZ ;  /* 0x0000003f3f3ff290 */ /* 0x000fe2000fffe03f */
[----:B------:R-:W-:Y:S01]  /*58fe0*/  STL.64 [R1+0x5f0], R16 ;  /* 0x0005f01001007387 */ /* 0x000fe20000100a00 */
[----:B------:R-:W-:Y:S02]  /*58ff0*/  IMAD.MOV.U32 R3, RZ, RZ, R18 ;  /* 0x000000ffff037224 */ /* 0x000fe400078e0012 */
[----:B------:R-:W-:Y:S02]  /*59000*/  IMAD.MOV.U32 R2, RZ, RZ, R19 ;  /* 0x000000ffff027224 */ /* 0x000fe400078e0013 */
[----:B------:R-:W2:Y:S01]  /*59010*/  LDL.LU.64 R18, [R1+0x5a10] ;  /* 0x005a100001127983 */ /* 0x000ea20000300a00 */
[----:B------:R0:W-:Y:S02]  /*59020*/  STL.64 [R1+0x5920], R6 ;  /* 0x0059200601007387 */ /* 0x0001e40000100a00 */
[----:B------:R-:W3:Y:S02]  /*59030*/  LDL.LU R4, [R1+0x580] ;  /* 0x0005800001047983 */ /* 0x000ee40000300800 */
[----:B------:R-:W3:Y:S01]  /*59040*/  LDL.LU R5, [R1+0x584] ;  /* 0x0005840001057983 */ /* 0x000ee20000300800 */
[----:B0-----:R-:W3:Y:S01]  /*59050*/  LDL.LU R6, [R1+0x588] ;  /* 0x0005880001067983 */ /* 0x001ee20000300800 */
[----:B------:R-:W3:Y:S02]  /*59060*/  LDL.LU R7, [R1+0x58c] ;  /* 0x00058c0001077983 */ /* 0x000ee40000300800 */
[----:B------:R-:W-:Y:S02]  /*59070*/  STL [R1+0x47d4], R2 ;  /* 0x0047d40201007387 */ /* 0x000fe40000100800 */
[----:B------:R-:W-:Y:S01]  /*59080*/  STL [R1+0x47d0], R3 ;  /* 0x0047d00301007387 */ /* 0x000fe20000100800 */
        /* <DEDUP_REMOVED lines=62> */
[----:B------:R-:W2:Y:S02]  /*59470*/  LDL.LU.64 R16, [R1+0x5938] ;  /* 0x0059380001107983 */ /* 0x000ea40000300a00 */
[----:B----4-:R-:W-:Y:S02]  /*59480*/  IMAD.MOV.U32 R21, RZ, RZ, R14 ;  /* 0x000000ffff157224 */ /* 0x010fe400078e000e */
[----:B------:R-:W-:Y:S01]  /*59490*/  IMAD.MOV.U32 R20, RZ, RZ, R15 ;  /* 0x000000ffff147224 */ /* 0x000fe200078e000f */
[----:B---3--:R-:W-:Y:S01]  /*594a0*/  HMMA.16816.F32.BF16 R24, R24, R22, R4 ;  /* 0x000000161818723c */ /* 0x008fe20000041804 */
[----:B------:R-:W-:Y:S07]  /*594b0*/  STL.64 [R1+0x5828], R22 ;  /* 0x0058281601007387 */ /* 0x000fee0000100a00 */
[C---:B--2---:R-:W-:Y:S11]  /*594c0*/  HMMA.16816.F32.BF16 R4, R16.reuse, R14, R8 ;  /* 0x0000000e1004723c */ /* 0x044ff60000041808 */
[----:B------:R-:W-:Y:S04]  /*594d0*/  @!UPT UIADD3 URZ, URZ, URZ, URZ ;  /* 0x0000003f3f3ff290 */ /* 0x000fe8000fffe03f */
[----:B------:R-:W-:Y:S01]  /*594e0*/  STL.64 [R1+0x440], R24 ;  /* 0x0004401801007387 */ /* 0x000fe20000100a00 */
[----:B------:R-:W-:Y:S07]  /*594f0*/  STL.64 [R1+0x448], R26 ;  /* 0x0004481a01007387 */ /* 0x000fee0000100a00 */
[----:B------:R-:W-:Y:S01]  /*59500*/  STL.64 [R1+0x410], R4 ;  /* 0x0004100401007387 */ /* 0x000fe20000100a00 */
[----:B------:R-:W-:Y:S02]  /*59510*/  STL.64 [R1+0x418], R6 ;  /* 0x0004180601007387 */ /* 0x000fe40000100a00 */
[----:B------:R0:W-:Y:S02]  /*59520*/  STL.64 [R1+0x5868], R20 ;  /* 0x0058681401007387 */ /* 0x0001e40000100a00 */
[----:B0-----:R-:W2:Y:S01]  /*59530*/  LDL.LU R20, [R1+0x360] ;  /* 0x0003600001147983 */ /* 0x001ea20000300800 */
[----:B------:R-:W2:Y:S02]  /*59540*/  LDL.LU R21, [R1+0x364] ;  /* 0x0003640001157983 */ /* 0x000ea40000300800 */
[----:B------:R-:W3:Y:S02]  /*59550*/  LDL.LU R22, [R1+0x368] ;  /* 0x0003680001167983 */ /* 0x000ee40000300800 */
[----:B------:R-:W3:Y:S02]  /*59560*/  LDL.LU R23, [R1+0x36c] ;  /* 0x00036c0001177983 */ /* 0x000ee40000300800 */
[----:B---3--:R0:W-:Y:S01]  /*59570*/  STL.64 [R1+0x5878], R22 ;  /* 0x0058781601007387 */ /* 0x0081e20000100a00 */
[----:B--2---:R-:W-:Y:S03]  /*59580*/  STL.64 [R1+0x5870], R20 ;  /* 0x0058701401007387 */ /* 0x004fe60000100a00 */
[----:B0-----:R-:W2:Y:S04]  /*59590*/  LDL.LU.64 R22, [R1+0x128] ;  /* 0x0001280001167983 */ /* 0x001ea80000300a00 */
[----:B--2---:R0:W-:Y:S04]  /*595a0*/  STL.64 [R1+0x5888], R22 ;  /* 0x0058881601007387 */ /* 0x0041e80000100a00 */
[----:B0-----:R-:W2:Y:S04]  /*595b0*/  LDL.LU.64 R22, [R1+0x138] ;  /* 0x0001380001167983 */ /* 0x001ea80000300a00 */
[----:B--2---:R0:W-:Y:S04]  /*595c0*/  STL.64 [R1+0x58a0], R22 ;  /* 0x0058a01601007387 */ /* 0x0041e80000100a00 */
[----:B0-----:R-:W2:Y:S04]  /*595d0*/  LDL.LU.64 R22, [R1+0x148] ;  /* 0x0001480001167983 */ /* 0x001ea80000300a00 */
[----:B--2---:R0:W-:Y:S04]  /*595e0*/  STL.64 [R1+0x58b8], R22 ;  /* 0x0058b81601007387 */ /* 0x0041e80000100a00 */
[----:B0-----:R-:W2:Y:S04]  /*595f0*/  LDL.LU.64 R22, [R1+0x158] ;  /* 0x0001580001167983 */ /* 0x001ea80000300a00 */
[----:B--2---:R0:W-:Y:S04]  /*59600*/  STL.64 [R1+0x58d0], R22 ;  /* 0x0058d01601007387 */ /* 0x0041e80000100a00 */
[----:B0-----:R-:W2:Y:S04]  /*59610*/  LDL.LU.64 R22, [R1+0x38] ;  /* 0x0000380001167983 */ /* 0x001ea80000300a00 */
[----:B--2---:R-:W-:Y:S01]  /*59620*/  STL.64 [R1+0x58e8], R22 ;  /* 0x0058e81601007387 */ /* 0x004fe20000100a00 */
[----:B------:R-:W2:Y:S03]  /*59630*/  LDL.LU.64 R26, [R1+0x118] ;  /* 0x00011800011a7983 */ /* 0x000ea60000300a00 */
        /* <DEDUP_REMOVED lines=8> */
[----:B------:R-:W2:Y:S02]  /*596c0*/  LDL.LU R23, [R1+0x3cc] ;  /* 0x0003cc0001177983 */ /* 0x000ea40000300800 */
[----:B------:R-:W2:Y:S02]  /*596d0*/  LDL.LU R8, [R1+0x3e0] ;  /* 0x0003e00001087983 */ /* 0x000ea40000300800 */
[----:B------:R-:W2:Y:S01]  /*596e0*/  LDL.LU R9, [R1+0x3e4] ;  /* 0x0003e40001097983 */ /* 0x000ea20000300800 */
[----:B------:R-:W2:Y:S01]  /*596f0*/  LDL.LU R10, [R1+0x3e8] ;  /* 0x0003e800010a7983 */ /* 0x000ea20000300800 */
[----:B------:R-:W2:Y:S03]  /*59700*/  LDL.LU R11, [R1+0x3ec] ;  /* 0x0003ec00010b7983 */ /* 0x000ea60000300800 */
        /* <DEDUP_REMOVED lines=12> */
[----:B------:R-:W2:Y:S01]  /*597d0*/  LDL.LU.64 R6, [R1+0x18] ;  /* 0x0000180001067983 */ /* 0x000ea20000300a00 */
[----:B------:R-:W2:Y:S02]  /*597e0*/  LDL.64 R14, [R1+0x8] ;  /* 0x00000800010e7983 */ /* 0x000ea40000100a00 */
[----:B------:R-:W-:Y:S02]  /*597f0*/  STL.64 [R1+0x58f8], R22 ;  /* 0x0058f81601007387 */ /* 0x000fe40000100a00 */
[----:B----4-:R0:W-:Y:S02]  /*59800*/  STL.64 [R1+0x58f0], R20 ;  /* 0x0058f01401007387 */ /* 0x0101e40000100a00 */
[----:B0-----:R-:W4:Y:S01]  /*59810*/  LDL.LU R20, [R1+0x3d0] ;  /* 0x0003d00001147983 */ /* 0x001f220000300800 */
[----:B------:R-:W4:Y:S02]  /*59820*/  LDL.LU R21, [R1+0x3d4] ;  /* 0x0003d40001157983 */ /* 0x000f240000300800 */
[----:B------:R-:W4:Y:S02]  /*59830*/  LDL.LU R22, [R1+0x3d8] ;  /* 0x0003d80001167983 */ /* 0x000f240000300800 */
[----:B------:R-:W4:Y:S01]  /*59840*/  LDL.LU R23, [R1+0x3dc] ;  /* 0x0003dc0001177983 */ /* 0x000f220000300800 */
[----:B---3--:R-:W-:Y:S01]  /*59850*/  STL.64 [R1+0x5898], R26 ;  /* 0x0058981a01007387 */ /* 0x008fe20000100a00 */
[----:B------:R0:W-:Y:S03]  /*59860*/  STL.64 [R1+0x5890], R24 ;  /* 0x0058901801007387 */ /* 0x0001e60000100a00 */
        /* <DEDUP_REMOVED lines=10> */
[----:B------:R-:W-:Y:S01]  /*59910*/  HMMA.16816.F32.BF16 R8, R16, R6, R8 ;  /* 0x000000061008723c */ /* 0x000fe20000041808 */
        /* <DEDUP_REMOVED lines=11> */
[----:B------:R-:W2:Y:S02]  /*599d0*/  LDL.LU R27, [R1+0x3bc] ;  /* 0x0003bc00011b7983 */ /* 0x000ea40000300800 */
[----:B------:R-:W-:Y:S01]  /*599e0*/  STL.64 [R1+0x400], R8 ;  /* 0x0004000801007387 */ /* 0x000fe20000100a00 */
[----:B------:R0:W-:Y:S03]  /*599f0*/  STL.64 [R1+0x408], R10 ;  /* 0x0004080a01007387 */ /* 0x0001e60000100a00 */
[----:B0-----:R-:W3:Y:S01]  /*59a00*/  LDL.LU.64 R10, [R1+0x5930] ;  /* 0x00593000010a7983 */ /* 0x001ee20000300a00 */
[----:B------:R-:W3:Y:S02]  /*59a10*/  LDL.LU.64 R8, [R1+0x5928] ;  /* 0x0059280001087983 */ /* 0x000ee40000300a00 */
[----:B------:R-:W-:-:S02]  /*59a20*/  IMAD.MOV.U32 R28, RZ, RZ, R6 ;  /* 0x000000ffff1c7224 */ /* 0x000fc400078e0006 */
[----:B------:R-:W-:Y:S02]  /*59a30*/  IMAD.MOV.U32 R4, RZ, RZ, R7 ;  /* 0x000000ffff047224 */ /* 0x000fe400078e0007 */
[----:B------:R-:W2:Y:S01]  /*59a40*/  LDL.LU.64 R6, [R1+0x5920] ;  /* 0x0059200001067983 */ /* 0x000ea20000300a00 */
[----:B------:R-:W-:Y:S01]  /*59a50*/  IMAD.MOV.U32 R29, RZ, RZ, R15 ;  /* 0x000000ffff1d7224 */ /* 0x000fe200078e000f */
[C---:B---3--:R-:W-:Y:S11]  /*59a60*/  HMMA.16816.F32.BF16 R8, R16.reuse, R14, R8 ;  /* 0x0000000e1008723c */ /* 0x048ff60000041808 */
[----:B------:R-:W-:Y:S11]  /*59a70*/  @!UPT UIADD3 URZ, URZ, URZ, URZ ;  /* 0x0000003f3f3ff290 */ /* 0x000ff6000fffe03f */
[----:B------:R-:W-:Y:S01]  /*59a80*/  @!UPT UIADD3 URZ, URZ, URZ, URZ ;  /* 0x0000003f3f3ff290 */ /* 0x000fe2000fffe03f */
        /* <DEDUP_REMOVED lines=81> */
[----:B------:R0:W-:Y:S01]  /*59fa0*/  STL.64 [R1+0x1160], R20 ;  /* 0x0011601401007387 */ /* 0x0001e20000100a00 */
[----:B------:R1:W-:Y:S03]  /*59fb0*/  STL.64 [R1+0x1168], R22 ;  /* 0x0011681601007387 */ /* 0x0003e60000100a00 */
[----:B0-----:R-:W2:Y:S01]  /*59fc0*/  LDL.LU.64 R20, [R1+0x5868] ;  /* 0x0058680001147983 */ /* 0x001ea20000300a00 */
[----:B------:R-:W3:Y:S02]  /*59fd0*/  LDL.LU R24, [R1+0x50] ;  /* 0x0000500001187983 */ /* 0x000ee40000300800 */
[----:B------:R-:W3:Y:S02]  /*59fe0*/  LDL.LU R25, [R1+0x54] ;  /* 0x0000540001197983 */ /* 0x000ee40000300800 */
[----:B------:R-:W4:Y:S01]  /*59ff0*/  LDL.LU R26, [R1+0x58] ;  /* 0x00005800011a7983 */ /* 0x000f220000300800 */
[----:B------:R-:W4:Y:S01]  /*5a000*/  LDL.LU R27, [R1+0x5c] ;  /* 0x00005c00011b7983 */ /* 0x000f220000300800 */
[----:B-1----:R-:W2:Y:S03]  /*5a010*/  LDL.LU.64 R22, [R1+0xe8] ;  /* 0x0000e80001167983 */ /* 0x002ea60000300a00 */
[----:B--2---:R0:W-:Y:S04]  /*5a020*/  STL.64 [R1+0x5840], R22 ;  /* 0x0058401601007387 */ /* 0x0041e80000100a00 */
[----:B0-----:R-:W2:Y:S04]  /*5a030*/  LDL.LU.64 R22, [R1+0xf8] ;  /* 0x0000f80001167983 */ /* 0x001ea80000300a00 */
[----:B--2---:R-:W-:Y:S01]  /*5a040*/  STL.64 [R1+0x5858], R22 ;  /* 0x0058581601007387 */ /* 0x004fe20000100a00 */
[----:B------:R0:W-:Y:S03]  /*5a050*/  STL.64 [R1+0x5850], R20 ;  /* 0x0058501401007387 */ /* 0x0001e60000100a00 */
[----:B0-----:R-:W2:Y:S01]  /*5a060*/  LDL.LU R20, [R1+0x350] ;  /* 0x0003500001147983 */ /* 0x001ea20000300800 */
[----:B------:R-:W2:Y:S02]  /*5a070*/  LDL.LU R21, [R1+0x354] ;  /* 0x0003540001157983 */ /* 0x000ea40000300800 */
[----:B------:R-:W2:Y:S02]  /*5a080*/  LDL.LU R22, [R1+0x358] ;  /* 0x0003580001167983 */ /* 0x000ea40000300800 */
[----:B------:R-:W2:Y:S01]  /*5a090*/  LDL.LU R23, [R1+0x35c] ;  /* 0x00035c0001177983 */ /* 0x000ea20000300800 */
[----:B----4-:R-:W-:Y:S01]  /*5a0a0*/  STL.64 [R1+0x57b0], R26 ;  /* 0x0057b01a01007387 */ /* 0x010fe20000100a00 */
[----:B---3--:R0:W-:Y:S03]  /*5a0b0*/  STL.64 [R1+0x57a8], R24 ;  /* 0x0057a81801007387 */ /* 0x0081e60000100a00 */
[----:B0-----:R-:W3:Y:S01]  /*5a0c0*/  LDL.LU R24, [R1+0x70] ;  /* 0x0000700001187983 */ /* 0x001ee20000300800 */
[----:B------:R-:W3:Y:S02]  /*5a0d0*/  LDL.LU R25, [R1+0x74] ;  /* 0x0000740001197983 */ /* 0x000ee40000300800 */
[----:B------:R-:W4:Y:S02]  /*5a0e0*/  LDL.LU R26, [R1+0x78] ;  /* 0x00007800011a7983 */ /* 0x000f240000300800 */
[----:B------:R-:W4:Y:S02]  /*5a0f0*/  LDL.LU R27, [R1+0x7c] ;  /* 0x00007c00011b7983 */ /* 0x000f240000300800 */
[----:B----4-:R0:W-:Y:S01]  /*5a100*/  STL.64 [R1+0x57c0], R26 ;  /* 0x0057c01a01007387 */ /* 0x0101e20000100a00 */
[----:B---3--:R-:W-:Y:S03]  /*5a110*/  STL.64 [R1+0x57b8], R24 ;  /* 0x0057b81801007387 */ /* 0x008fe60000100a00 */
[----:B0-----:R-:W3:Y:S01]  /*5a120*/  LDL.LU R26, [R1+0x8] ;  /* 0x00000800011a7983 */ /* 0x001ee20000300800 */
[----:B------:R-:W-:-:S02]  /*5a130*/  IMAD.MOV.U32 R27, RZ, RZ, R29 ;  /* 0x000000ffff1b7224 */ /* 0x000fc400078e001d */
[----:B------:R-:W4:Y:S03]  /*5a140*/  LDL.LU R29, [R1+0x5864] ;  /* 0x00586400011d7983 */ /* 0x000f260000300800 */
[----:B---3--:R0:W-:Y:S02]  /*5a150*/  STL.64 [R1+0x57d8], R26 ;  /* 0x0057d81a01007387 */ /* 0x0081e40000100a00 */
[----:B0-----:R-:W-:Y:S02]  /*5a160*/  IMAD.MOV.U32 R26, RZ, RZ, R28 ;  /* 0x000000ffff1a7224 */ /* 0x001fe400078e001c */
[----:B------:R-:W-:Y:S01]  /*5a170*/  IMAD.MOV.U32 R27, RZ, RZ, R4 ;  /* 0x000000ffff1b7224 */ /* 0x000fe200078e0004 */
[----:B------:R-:W3:Y:S04]  /*5a180*/  LDL.LU R28, [R1+0x5860] ;  /* 0x00586000011c7983 */ /* 0x000ee80000300800 */
[----:B------:R0:W-:Y:S04]  /*5a190*/  STL.64 [R1+0x57f0], R26 ;  /* 0x0057f01a01007387 */ /* 0x0001e80000100a00 */
[----:B0-----:R-:W2:Y:S01]  /*5a1a0*/  LDL.LU.64 R26, [R1+0x108] ;  /* 0x00010800011a7983 */ /* 0x001ea20000300a00 */
[----:B------:R-:W-:Y:S02]  /*5a1b0*/  STL [R1+0x578c], R9 ;  /* 0x00578c0901007387 */ /* 0x000fe40000100800 */
[----:B------:R0:W-:Y:S02]  /*5a1c0*/  STL [R1+0x5788], R12 ;  /* 0x0057880c01007387 */ /* 0x0001e40000100800 */
[----:B------:R1:W-:Y:S01]  /*5a1d0*/  STL.64 [R1+0x5848], R14 ;  /* 0x0058480e01007387 */ /* 0x0003e20000100a00 */
[----:B0-----:R-:W3:Y:S01]  /*5a1e0*/  LDL.LU R12, [R1+0x340] ;  /* 0x00034000010c7983 */ /* 0x001ee20000300800 */
[----:B------:R-:W3:Y:S02]  /*5a1f0*/  LDL.LU R13, [R1+0x344] ;  /* 0x00034400010d7983 */ /* 0x000ee40000300800 */
[----:B-1----:R-:W3:Y:S02]  /*5a200*/  LDL.LU R14, [R1+0x348] ;  /* 0x00034800010e7983 */ /* 0x002ee40000300800 */
[----:B------:R-:W3:Y:S01]  /*5a210*/  LDL.LU R15, [R1+0x34c] ;  /* 0x00034c00010f7983 */ /* 0x000ee20000300800 */
[----:B------:R-:W3:Y:S01]  /*5a220*/  LDL R4, [R1+0x1dc4] ;  /* 0x001dc40001047983 */ /* 0x000ee20000100800 */
[----:B--2---:R-:W-:Y:S11]  /*5a230*/  HMMA.16816.F32.BF16 R20, R16, R26, R20 ;  /* 0x0000001a1014723c */ /* 0x004ff60000041814 */
[----:B------:R-:W-:Y:S11]  /*5a240*/  @!UPT UIADD3 URZ, URZ, URZ, URZ ;  /* 0x0000003f3f3ff290 */ /* 0x000ff6000fffe03f */
[----:B------:R-:W-:Y:S01]  /*5a250*/  @!UPT UIADD3 URZ, URZ, URZ, URZ ;  /* 0x0000003f3f3ff290 */ /* 0x000fe2000fffe03f */
[----:B------:R-:W-:Y:S01]  /*5a260*/  STL.64 [R1+0x1150], R20 ;  /* 0x0011501401007387 */ /* 0x000fe20000100a00 */
[----:B------:R0:W-:Y:S03]  /*5a270*/  STL.64 [R1+0x1158], R22 ;  /* 0x0011581601007387 */ /* 0x0001e60000100a00 */
[----:B0-----:R-:W3:Y:S01]  /*5a280*/  LDL.LU.64 R22, [R1+0x5858] ;  /* 0x0058580001167983 */ /* 0x001ee20000300a00 */
[----:B------:R-:W2:Y:S02]  /*5a290*/  LDL.LU.64 R20, [R1+0x5850] ;  /* 0x0058500001147983 */ /* 0x000ea40000300a00 */
[----:B------:R-:W-:Y:S02]  /*5a2a0*/  IMAD.MOV.U32 R8, RZ, RZ, R26 ;  /* 0x000000ffff087224 */ /* 0x000fe400078e001a */
[----:B------:R-:W-:Y:S02]  /*5a2b0*/  IMAD.MOV.U32 R5, RZ, RZ, R27 ;  /* 0x000000ffff057224 */ /* 0x000fe400078e001b */
[----:B--2---:R-:W-:-:S02]  /*5a2c0*/  IMAD.MOV.U32 R26, RZ, RZ, R21 ;  /* 0x000000ffff1a7224 */ /* 0x004fc400078e0015 */
[----:B------:R-:W-:-:S05]  /*5a2d0*/  IMAD.MOV.U32 R27, RZ, RZ, R20 ;  /* 0x000000ffff1b7224 */ /* 0x000fca00078e0014 */
[----:B------:R0:W-:Y:S01]  /*5a2e0*/  STL.64 [R1+0x5818], R26 ;  /* 0x0058181a01007387 */ /* 0x0001e20000100a00 */
[----:B------:R-:W2:Y:S02]  /*5a2f0*/  LDL.LU R24, [R1+0xb0] ;  /* 0x0000b00001187983 */ /* 0x000ea40000300800 */
[----:B------:R-:W2:Y:S01]  /*5a300*/  LDL.LU R25, [R1+0xb4] ;  /* 0x0000b40001197983 */ /* 0x000ea20000300800 */
[----:B0-----:R-:W2:Y:S01]  /*5a310*/  LDL.LU R26, [R1+0xb8] ;  /* 0x0000b800011a7983 */ /* 0x001ea20000300800 */
[----:B------:R-:W2:Y:S01]  /*5a320*/  LDL.LU R27, [R1+0xbc] ;  /* 0x0000bc00011b7983 */ /* 0x000ea20000300800 */
[C---:B---3--:R-:W-:Y:S01]  /*5a330*/  HMMA.16816.F32.BF16 R12, R16.reuse, R22, R12 ;  /* 0x00000016100c723c */ /* 0x048fe2000004180c */
[----:B------:R-:W-:Y:S01]  /*5a340*/  IMAD.MOV.U32 R0, RZ, RZ, R23 ;  /* 0x000000ffff007224 */ /* 0x000fe200078e0017 */
[----:B--2---:R-:W-:Y:S01]  /*5a350*/  STL.64 [R1+0x5838], R26 ;  /* 0x0058381a01007387 */ /* 0x004fe20000100a00 */
[----:B------:R0:W-:Y:S03]  /*5a360*/  STL.64 [R1+0x5830], R24 ;  /* 0x0058301801007387 */ /* 0x0001e60000100a00 */
[----:B0-----:R-:W2:Y:S01]  /*5a370*/  LDL.LU R24, [R1+0x330] ;  /* 0x0003300001187983 */ /* 0x001ea20000300800 */
[----:B------:R-:W2:Y:S02]  /*5a380*/  LDL.LU R25, [R1+0x334] ;  /* 0x0003340001197983 */ /* 0x000ea40000300800 */
[----:B------:R-:W2:Y:S02]  /*5a390*/  LDL.LU R26, [R1+0x338] ;  /* 0x00033800011a7983 */ /* 0x000ea40000300800 */
[----:B------:R-:W2:Y:S01]  /*5a3a0*/  LDL.LU R27, [R1+0x33c] ;  /* 0x00033c00011b7983 */ /* 0x000ea20000300800 */
[----:B------:R-:W-:Y:S01]  /*5a3b0*/  STL [R1+0x5794], R5 ;  /* 0x0057940501007387 */ /* 0x000fe20000100800 */
[----:B------:R-:W-:Y:S10]  /*5a3c0*/  STL [R1+0x5790], R8 ;  /* 0x0057900801007387 */ /* 0x000ff40000100800 */
[----:B------:R0:W-:Y:S02]  /*5a3d0*/  STL.64 [R1+0x1140], R12 ;  /* 0x0011400c01007387 */ /* 0x0001e40000100a00 */
[----:B------:R1:W-:Y:S02]  /*5a3e0*/  STL.64 [R1+0x1148], R14 ;  /* 0x0011480e01007387 */ /* 0x0003e40000100a00 */
[----:B0-----:R-:W-:Y:S01]  /*5a3f0*/  IMAD.MOV.U32 R13, RZ, RZ, R22 ;  /* 0x000000ffff0d7224 */ /* 0x001fe200078e0016 */
[----:B-1----:R-:W3:Y:S01]  /*5a400*/  LDL.LU.64 R14, [R1+0x5848] ;  /* 0x00584800010e7983 */ /* 0x002ee20000300a00 */
        /* <DEDUP_REMOVED lines=10> */
[----:B---3--:R-:W-:Y:S01]  /*5a4b0*/  STL.64 [R1+0x57d0], R14 ;  /* 0x0057d00e01007387 */ /* 0x008fe20000100a00 */
[----:B------:R0:W-:Y:S04]  /*5a4c0*/  STL.64 [R1+0x57c8], R12 ;  /* 0x0057c80c01007387 */ /* 0x0001e80000100a00 */
[----:B0-----:R-:W3:Y:S01]  /*5a4d0*/  LDL.LU R12, [R1+0x80] ;  /* 0x00008000010c7983 */ /* 0x001ee20000300800 */
[----:B------:R-:W3:Y:S02]  /*5a4e0*/  LDL.LU R13, [R1+0x84] ;  /* 0x00008400010d7983 */ /* 0x000ee40000300800 */
[----:B------:R-:W2:Y:S02]  /*5a4f0*/  LDL.LU R14, [R1+0x88] ;  /* 0x00008800010e7983 */ /* 0x000ea40000300800 */
[----:B------:R-:W-:-:S02]  /*5a500*/  IMAD.MOV.U32 R15, RZ, RZ, R28 ;  /* 0x000000ffff0f7224 */ /* 0x000fc400078e001c */
[----:B------:R-:W4:Y:S04]  /*5a510*/  LDL.LU R28, [R1+0x5820] ;  /* 0x00582000011c7983 */ /* 0x000f280000300800 */
[----:B--2---:R-:W-:Y:S01]  /*5a520*/  STL.64 [R1+0x57e8], R14 ;  /* 0x0057e80e01007387 */ /* 0x004fe20000100a00 */
[----:B---3--:R0:W-:Y:S03]  /*5a530*/  STL.64 [R1+0x57e0], R12 ;  /* 0x0057e00c01007387 */ /* 0x0081e60000100a00 */
[----:B0-----:R-:W2:Y:S01]  /*5a540*/  LDL.LU R12, [R1+0x90] ;  /* 0x00009000010c7983 */ /* 0x001ea20000300800 */
[----:B------:R-:W2:Y:S02]  /*5a550*/  LDL.LU R13, [R1+0x94] ;  /* 0x00009400010d7983 */ /* 0x000ea40000300800 */
[----:B------:R-:W3:Y:S02]  /*5a560*/  LDL.LU R14, [R1+0x98] ;  /* 0x00009800010e7983 */ /* 0x000ee40000300800 */
[----:B------:R-:W3:Y:S01]  /*5a570*/  LDL.LU R15, [R1+0x9c] ;  /* 0x00009c00010f7983 */ /* 0x000ee20000300800 */
[----:B------:R-:W-:Y:S01]  /*5a580*/  HMMA.16816.F32.BF16 R16, R16, R22, R24 ;  /* 0x000000161010723c */ /* 0x000fe20000041818 */
[----:B------:R-:W-:-:S02]  /*5a590*/  IMAD.MOV.U32 R5, RZ, RZ, R22 ;  /* 0x000000ffff057224 */ /* 0x000fc400078e0016 */
[----:B------:R-:W-:Y:S01]  /*5a5a0*/  IMAD.MOV.U32 R8, RZ, RZ, R23 ;  /* 0x000000ffff087224 */ /* 0x000fe200078e0017 */
[----:B---3--:R-:W-:Y:S01]  /*5a5b0*/  STL.64 [R1+0x5800], R14 ;  /* 0x0058000e01007387 */ /* 0x008fe20000100a00 */
[----:B--2---:R0:W-:Y:S03]  /*5a5c0*/  STL.64 [R1+0x57f8], R12 ;  /* 0x0057f80c01007387 */ /* 0x0041e60000100a00 */
[----:B0-----:R-:W2:Y:S01]  /*5a5d0*/  LDL.LU R12, [R1+0xa0] ;  /* 0x0000a000010c7983 */ /* 0x001ea20000300800 */
[----:B------:R-:W2:Y:S02]  /*5a5e0*/  LDL.LU R13, [R1+0xa4] ;  /* 0x0000a400010d7983 */ /* 0x000ea40000300800 */
[----:B------:R-:W2:Y:S02]  /*5a5f0*/  LDL.LU R14, [R1+0xa8] ;  /* 0x0000a800010e7983 */ /* 0x000ea40000300800 */
[----:B------:R-:W2:Y:S01]  /*5a600*/  LDL.LU.64 R26, [R1+0x5818] ;  /* 0x00581800011a7983 */ /* 0x000ea20000300a00 */
[----:B------:R-:W2:Y:S01]  /*5a610*/  LDL.LU.64 R22, [R1+0x5810] ;  /* 0x0058100001167983 */ /* 0x000ea20000300a00 */
[----:B------:R-:W2:Y:S02]  /*5a620*/  LDL.LU.64 R20, [R1+0x5808] ;  /* 0x0058080001147983 */ /* 0x000ea40000300a00 */
[----:B----4-:R-:W-:-:S06]  /*5a630*/  IMAD.MOV.U32 R15, RZ, RZ, R28 ;  /* 0x000000ffff0f7224 */ /* 0x010fcc00078e001c */
[----:B------:R-:W-:Y:S01]  /*5a640*/  STL.64 [R1+0x10d0], R16 ;  /* 0x0010d01001007387 */ /* 0x000fe20000100a00 */
[----:B------:R0:W-:Y:S01]  /*5a650*/  STL [R1+0x10d8], R18 ;  /* 0x0010d81201007387 */ /* 0x0001e20000100800 */
[----:B------:R-:W-:Y:S02]  /*5a660*/  IMAD.MOV.U32 R28, RZ, RZ, R19 ;  /* 0x000000ffff1c7224 */ /* 0x000fe400078e0013 */
[----:B------:R-:W-:Y:S02]  /*5a670*/  IMAD.MOV.U32 R19, RZ, RZ, R2 ;  /* 0x000000ffff137224 */ /* 0x000fe400078e0002 */
[----:B0-----:R-:W-:-:S05]  /*5a680*/  IMAD.MOV.U32 R18, RZ, RZ, R3 ;  /* 0x000000ffff127224 */ /* 0x001fca00078e0003 */
[----:B------:R0:W-:Y:S01]  /*5a690*/  STL.64 [R1+0x57a0], R18 ;  /* 0x0057a01201007387 */ /* 0x0001e20000100a00 */
[----:B------:R-:W3:Y:S02]  /*5a6a0*/  LDL.LU R16, [R1+0x60] ;  /* 0x0000600001107983 */ /* 0x000ee40000300800 */
[----:B------:R-:W3:Y:S01]  /*5a6b0*/  LDL.LU R17, [R1+0x64] ;  /* 0x0000640001117983 */ /* 0x000ee20000300800 */
[----:B0-----:R-:W3:Y:S01]  /*5a6c0*/  LDL.LU R18, [R1+0x68] ;  /* 0x0000680001127983 */ /* 0x001ee20000300800 */
[----:B------:R-:W3:Y:S02]  /*5a6d0*/  LDL.LU R19, [R1+0x6c] ;  /* 0x00006c0001137983 */ /* 0x000ee40000300800 */
        /* <DEDUP_REMOVED lines=17> */
[----:B------:R-:W4:Y:S11]  /*5a7f0*/  LDL.LU.64 R12, [R1+0x57c8] ;  /* 0x0057c800010c7983 */ /* 0x000f360000300a00 */
        /* <DEDUP_REMOVED lines=11> */
[----:B------:R-:W2:Y:S01]  /*5a8b0*/  LDL.LU.64 R24, [R1+0x57a8] ;  /* 0x0057a80001187983 */ /* 0x000ea20000300a00 */
[C---:B---3--:R-:W-:Y:S01]  /*5a8c0*/  HMMA.16816.F32.BF16 R16, R20.reuse, R10, R16 ;  /* 0x0000000a1410723c */ /* 0x048fe20000041810 */
[----:B----4-:R0:W-:Y:S02]  /*5a8d0*/  STL.64 [R1+0x5798], R12 ;  /* 0x0057980c01007387 */ /* 0x0101e40000100a00 */
[----:B0-----:R-:W3:Y:S01]  /*5a8e0*/  LDL.LU R12, [R1+0x1080] ;  /* 0x00108000010c7983 */ /* 0x001ee20000300800 */
[----:B------:R-:W3:Y:S02]  /*5a8f0*/  LDL.LU R13, [R1+0x1084] ;  /* 0x00108400010d7983 */ /* 0x000ee40000300800 */
[----:B------:R-:W3:Y:S02]  /*5a900*/  LDL.LU R14, [R1+0x1088] ;  /* 0x00108800010e7983 */ /* 0x000ee40000300800 */
[----:B------:R-:W3:Y:S11]  /*5a910*/  LDL.LU R15, [R1+0x108c] ;  /* 0x00108c00010f7983 */ /* 0x000ef60000300800 */
[----:B------:R-:W-:Y:S04]  /*5a920*/  @!UPT UIADD3 URZ, URZ, URZ, URZ ;  /* 0x0000003f3f3ff290 */ /* 0x000fe8000fffe03f */
[----:B------:R-:W-:Y:S01]  /*5a930*/  STL.64 [R1+0x180], R16 ;  /* 0x0001801001007387 */ /* 0x000fe20000100a00 */
[----:B------:R2:W-:Y:S02]  /*5a940*/  STL.64 [R1+0x188], R18 ;  /* 0x0001881201007387 */ /* 0x0005e40000100a00 */
[----:B--2---:R-:W-:Y:S01]  /*5a950*/  HMMA.16816.F32.BF16 R16, R20, R6, R24 ;  /* 0x000000061410723c */ /* 0x004fe20000041818 */
[----:B------:R-:W0:Y:S04]  /*5a960*/  LDSM.16.MT88.4 R24, [R29+0x4000] ;  /* 0x004000001d18783b */ /* 0x000e280000004200 */
[----:B0-----:R-:W-:Y:S11]  /*5a970*/  STL.64 [R1+0x5670], R26 ;  /* 0x0056701a01007387 */ /* 0x001ff60000100a00 */
[----:B------:R-:W-:Y:S07]  /*5a980*/  @!UPT UIADD3 URZ, URZ, URZ, URZ ;  /* 0x0000003f3f3ff290 */ /* 0x000fee000fffe03f */
[----:B------:R-:W-:Y:S02]  /*5a990*/  STL.64 [R1+0x170], R16 ;  /* 0x0001701001007387 */ /* 0x000fe40000100a00 */
[----:B------:R-:W-:Y:S02]  /*5a9a0*/  STL.64 [R1+0x178], R18 ;  /* 0x0001781201007387 */ /* 0x000fe40000100a00 */
[----:B------:R-:W-:Y:S02]  /*5a9b0*/  STL.64 [R1+0x5668], R24 ;  /* 0x0056681801007387 */ /* 0x000fe40000100a00 */
[----:B------:R-:W0:Y:S04]  /*5a9c0*/  LDSM.16.M88.4 R24, [R4+0x8000] ;  /* 0x008000000418783b */ /* 0x000e280000000200 */
[----:B------:R-:W1:Y:S04]  /*5a9d0*/  LDSM.16.M88.4 R16, [R4+0x8800] ;  /* 0x008800000410783b */ /* 0x000e680000000200 */
[----:B0-----:R0:W-:Y:S01]  /*5a9e0*/  STL.64 [R1+0xc0], R24 ;  /* 0x0000c01801007387 */ /* 0x0011e20000100a00 */
[----:B------:R-:W-:Y:S02]  /*5a9f0*/  STL.64 [R1+0xc8], R26 ;  /* 0x0000c81a01007387 */ /* 0x000fe40000100a00 */
[----:B-1----:R-:W-:Y:S02]  /*5aa00*/  STL.64 [R1+0xb0], R16 ;  /* 0x0000b01001007387 */ /* 0x002fe40000100a00 */
[----:B------:R-:W-:Y:S02]  /*5aa10*/  STL.64 [R1+0xb8], R18 ;  /* 0x0000b81201007387 */ /* 0x000fe40000100a00 */
[----:B0-----:R-:W-:-:S02]  /*5aa20*/  IMAD.MOV.U32 R25, RZ, RZ, R16 ;  /* 0x000000ffff197224 */ /* 0x001fc400078e0010 */
[----:B------:R-:W-:Y:S02]  /*5aa30*/  IMAD.MOV.U32 R24, RZ, RZ, R17 ;  /* 0x000000ffff187224 */ /* 0x000fe400078e0011 */
[----:B------:R-:W0:Y:S04]  /*5aa40*/  LDSM.16.M88.4 R16, [R4+0x9000] ;  /* 0x009000000410783b */ /* 0x000e280000000200 */
[----:B0-----:R-:W-:Y:S01]  /*5aa50*/  STL.64 [R1+0xa0], R16 ;  /* 0x0000a01001007387 */ /* 0x001fe20000100a00 */
[----:B------:R-:W-:Y:S02]  /*5aa60*/  IMAD.MOV.U32 R7, RZ, RZ, R16 ;  /* 0x000000ffff077224 */ /* 0x000fe400078e0010 */
        /* <DEDUP_REMOVED lines=8> */
[----:B------:R-:W-:Y:S01]  /*5aaf0*/  STL [R1+0x5634], R2 ;  /* 0x0056340201007387 */ /* 0x000fe20000100800 */
[----:B------:R-:W-:Y:S03]  /*5ab00*/  STL [R1+0x5630], R3 ;  /* 0x0056300301007387 */ /* 0x000fe60000100800 */
[----:B0-----:R-:W-:Y:S01]  /*5ab10*/  STL.64 [R1+0x80], R16 ;  /* 0x0000801001007387 */ /* 0x001fe20000100a00 */
[----:B------:R-:W-:Y:S02]  /*5ab20*/  STL.64 [R1+0x88], R18 ;  /* 0x0000881201007387 */ /* 0x000fe40000100a00 */
[----:B------:R-:W0:Y:S02]  /*5ab30*/  LDSM.16.M88.4 R16, [R4+0xa800] ;  /* 0x00a800000410783b */ /* 0x000e240000000200 */
[----:B0-----:R-:W-:Y:S02]  /*5ab40*/  STL.64 [R1+0x70], R16 ;  /* 0x0000701001007387 */ /* 0x001fe40000100a00 */
[----:B------:R0:W-:Y:S02]  /*5ab50*/  STL.64 [R1+0x78], R18 ;  /* 0x0000781201007387 */ /* 0x0001e40000100a00 */
[----:B0-----:R-:W3:Y:S01]  /*5ab60*/  LDL.LU.64 R18, [R1+0x57a0] ;  /* 0x0057a00001127983 */ /* 0x001ee20000300a00 */
[----:B------:R-:W-:-:S02]  /*5ab70*/  IMAD.MOV.U32 R3, RZ, RZ, R16 ;  /* 0x000000ffff037224 */ /* 0x000fc400078e0010 */
[----:B------:R-:W-:-:S05]  /*5ab80*/  IMAD.MOV.U32 R28, RZ, RZ, R17 ;  /* 0x000000ffff1c7224 */ /* 0x000fca00078e0011 */
[----:B------:R-:W-:Y:S01]  /*5ab90*/  STL [R1+0x563c], R28 ;  /* 0x00563c1c01007387 */ /* 0x000fe20000100800 */
[----:B------:R-:W-:Y:S01]  /*5aba0*/  STL [R1+0x5638], R3 ;  /* 0x0056380301007387 */ /* 0x000fe20000100800 */
[----:B---3--:R-:W-:Y:S02]  /*5abb0*/  HMMA.16816.F32.BF16 R16, R20, R18, R12 ;  /* 0x000000121410723c */ /* 0x008fe4000004180c */
[----:B------:R-:W2:Y:S11]  /*5abc0*/  LDL.LU.64 R12, [R1+0x5798] ;  /* 0x00579800010c7983 */ /* 0x000eb60000300a00 */
[----:B------:R-:W-:Y:S10]  /*5abd0*/  @!UPT UIADD3 URZ, URZ, URZ, URZ ;  /* 0x0000003f3f3ff290 */ /* 0x000ff4000fffe03f */
[----:B------:R-:W-:Y:S01]  /*5abe0*/  STL.64 [R1+0x160], R16 ;  /* 0x0001601001007387 */ /* 0x000fe20000100a00 */
[----:B------:R-:W-:Y:S02]  /*5abf0*/  STL.64 [R1+0x168], R18 ;  /* 0x0001681201007387 */ /* 0x000fe40000100a00 */
[----:B------:R-:W0:Y:S02]  /*5ac00*/  LDSM.16.M88.4 R16, [R4+0xb000] ;  /* 0x00b000000410783b */ /* 0x000e240000000200 */
[----:B0-----:R-:W-:Y:S02]  /*5ac10*/  STL.64 [R1+0x60], R16 ;  /* 0x0000601001007387 */ /* 0x001fe40000100a00 */
[----:B------:R-:W-:Y:S02]  /*5ac20*/  STL.64 [R1+0x68], R18 ;  /* 0x0000681201007387 */ /* 0x000fe40000100a00 */
[----:B------:R-:W0:Y:S02]  /*5ac30*/  LDSM.16.M88.4 R16, [R4+0xb800] ;  /* 0x00b800000410783b */ /* 0x000e240000000200 */
[----:B0-----:R-:W-:Y:S02]  /*5ac40*/  STL.64 [R1+0x50], R16 ;  /* 0x0000501001007387 */ /* 0x001fe40000100a00 */
[----:B------:R-:W-:Y:S02]  /*5ac50*/  STL.64 [R1+0x58], R18 ;  /* 0x0000581201007387 */ /* 0x000fe40000100a00 */
[----:B------:R-:W0:Y:S02]  /*5ac60*/  LDSM.16.M88.4 R16, [R4+0xc000] ;  /* 0x00c000000410783b */ /* 0x000e240000000200 */
[----:B0-----:R-:W-:Y:S02]  /*5ac70*/  STL.64 [R1+0x40], R16 ;  /* 0x0000401001007387 */ /* 0x001fe40000100a00 */
[----:B------:R-:W-:Y:S02]  /*5ac80*/  STL.64 [R1+0x48], R18 ;  /* 0x0000481201007387 */ /* 0x000fe40000100a00 */
[----:B------:R-:W-:-:S02]  /*5ac90*/  IMAD.MOV.U32 R2, RZ, RZ, R17 ;  /* 0x000000ffff027224 */ /* 0x000fc400078e0011 */
[----:B------:R-:W0:Y:S04]  /*5aca0*/  LDSM.16.M88.4 R16, [R4+0xc800] ;  /* 0x00c800000410783b */ /* 0x000e280000000200 */
[----:B------:R-:W-:Y:S04]  /*5acb0*/  STL [R1+0x5640], R2 ;  /* 0x0056400201007387 */ /* 0x000fe80000100800 */
[----:B0-----:R-:W-:Y:S01]  /*5acc0*/  STL.64 [R1+0x30], R16 ;  /* 0x0000301001007387 */ /* 0x001fe20000100a00 */
[----:B------:R-:W-:Y:S02]  /*5acd0*/  IMAD.MOV.U32 R28, RZ, RZ, R16 ;  /* 0x000000ffff1c7224 */ /* 0x000fe400078e0010 */
[----:B------:R-:W-:Y:S02]  /*5ace0*/  STL.64 [R1+0x38], R18 ;  /* 0x0000381201007387 */ /* 0x000fe40000100a00 */
[----:B------:R-:W-:-:S02]  /*5acf0*/  IMAD.MOV.U32 R3, RZ, RZ, R17 ;  /* 0x000000ffff037224 */ /* 0x000fc400078e0011 */
[----:B------:R-:W0:Y:S04]  /*5ad00*/  LDSM.16.M88.4 R16, [R4+0xd000] ;  /* 0x00d000000410783b */ /* 0x000e280000000200 */
[----:B------:R-:W-:Y:S01]  /*5ad10*/  STL [R1+0x5648], R3 ;  /* 0x0056480301007387 */ /* 0x000fe20000100800 */
[----:B------:R-:W-:Y:S03]  /*5ad20*/  STL [R1+0x5644], R28 ;  /* 0x0056441c01007387 */ /* 0x000fe60000100800 */
[----:B0-----:R-:W-:Y:S01]  /*5ad30*/  STL.64 [R1+0x20], R16 ;  /* 0x0000201001007387 */ /* 0x001fe20000100a00 */
[----:B------:R-:W-:Y:S02]  /*5ad40*/  STL.64 [R1+0x28], R18 ;  /* 0x0000281201007387 */ /* 0x000fe40000100a00 */
[----:B------:R-:W0:Y:S02]  /*5ad50*/  LDSM.16.M88.4 R16, [R4+0xd800] ;  /* 0x00d800000410783b */ /* 0x000e240000000200 */
[----:B0-----:R-:W-:Y:S02]  /*5ad60*/  STL.64 [R1+0x10], R16 ;  /* 0x0000101001007387 */ /* 0x001fe40000100a00 */
[----:B------:R-:W-:Y:S02]  /*5ad70*/  STL.64 [R1+0x18], R18 ;  /* 0x0000181201007387 */ /* 0x000fe40000100a00 */
[----:B------:R-:W-:-:S02]  /*5ad80*/  IMAD.MOV.U32 R2, RZ, RZ, R17 ;  /* 0x000000ffff027224 */ /* 0x000fc400078e0011 */
[----:B------:R-:W0:Y:S04]  /*5ad90*/  LDSM.16.M88.4 R16, [R4+0xe000] ;  /* 0x00e000000410783b */ /* 0x000e280000000200 */
[----:B0-----:R-:W-:Y:S01]  /*5ada0*/  STL.64 [R1], R16 ;  /* 0x0000001001007387 */ /* 0x001fe20000100a00 */
[----:B------:R-:W-:Y:S02]  /*5adb0*/  IMAD.MOV.U32 R3, RZ, RZ, R16 ;  /* 0x000000ffff037224 */ /* 0x000fe400078e0010 */
[----:B------:R-:W-:Y:S02]  /*5adc0*/  STL.64 [R1+0x8], R18 ;  /* 0x0000081201007387 */ /* 0x000fe40000100a00 */
[----:B------:R-:W-:Y:S02]  /*5add0*/  IMAD.MOV.U32 R28, RZ, RZ, R17 ;  /* 0x000000ffff1c7224 */ /* 0x000fe400078e0011 */
[----:B------:R-:W0:Y:S01]  /*5ade0*/  LDSM.16.M88.4 R16, [R4+0xe800] ;  /* 0x00e800000410783b */ /* 0x000e220000000200 */
[----:B------:R-:W-:-:S02]  /*5adf0*/  IMAD.MOV.U32 R26, RZ, RZ, R5 ;  /* 0x000000ffff1a7224 */ /* 0x000fc400078e0005 */
[----:B------:R-:W-:Y:S01]  /*5ae00*/  IMAD.MOV.U32 R27, RZ, RZ, R8 ;  /* 0x000000ffff1b7224 */ /* 0x000fe200078e0008 */
[----:B0-----:R-:W-:Y:S01]  /*5ae10*/  STL [R1+0x523c], R18 ;  /* 0x00523c1201007387 */ /* 0x001fe20000100800 */
[----:B------:R-:W-:Y:S02]  /*5ae20*/  STL [R1+0x5238], R19 ;  /* 0x0052381301007387 */ /* 0x000fe40000100800 */
[----:B------:R0:W-:Y:S02]  /*5ae30*/  STL.64 [R1+0x55a0], R16 ;  /* 0x0055a01001007387 */ /* 0x0001e40000100a00 */
[----:B------:R-:W3:Y:S01]  /*5ae40*/  LDL.LU R5, [R1+0x5794] ;  /* 0x0057940001057983 */ /* 0x000ee20000300800 */
[----:B------:R-:W4:Y:S01]  /*5ae50*/  LDL.LU R8, [R1+0x5790] ;  /* 0x0057900001087983 */ /* 0x000f220000300800 */
[----:B------:R-:W-:Y:S02]  /*5ae60*/  STL.64 [R1+0x5688], R26 ;  /* 0x0056881a01007387 */ /* 0x000fe40000100a00 */
[----:B0-----:R-:W-:-:S02]  /*5ae70*/  IMAD.MOV.U32 R16, RZ, RZ, R7 ;  /* 0x000000ffff107224 */ /* 0x001fc400078e0007 */
[----:B------:R-:W-:-:S05]  /*5ae80*/  IMAD.MOV.U32 R17, RZ, RZ, R6 ;  /* 0x000000ffff117224 */ /* 0x000fca00078e0006 */
[----:B------:R0:W-:Y:S04]  /*5ae90*/  STL.64 [R1+0x5650], R16 ;  /* 0x0056501001007387 */ /* 0x0001e80000100a00 */
[----:B0-----:R-:W3:Y:S01]  /*5aea0*/  LDL.LU R16, [R1+0x1100] ;  /* 0x0011000001107983 */ /* 0x001ee20000300800 */
[----:B------:R-:W3:Y:S02]  /*5aeb0*/  LDL.LU R17, [R1+0x1104] ;  /* 0x0011040001117983 */ /* 0x000ee40000300800 */
[----:B------:R-:W3:Y:S02]  /*5aec0*/  LDL.LU R18, [R1+0x1108] ;  /* 0x0011080001127983 */ /* 0x000ee40000300800 */
[----:B------:R-:W3:Y:S02]  /*5aed0*/  LDL.LU R19, [R1+0x110c] ;  /* 0x00110c0001137983 */ /* 0x000ee40000300800 */
[----:B------:R-:W-:-:S02]  /*5aee0*/  IMAD.MOV.U32 R26, RZ, RZ, R9 ;  /* 0x000000ffff1a7224 */ /* 0x000fc400078e0009 */
[----:B--2---:R-:W-:Y:S01]  /*5aef0*/  IMAD.MOV.U32 R27, RZ, RZ, R12 ;  /* 0x000000ffff1b7224 */ /* 0x004fe200078e000c */
[----:B------:R-:W2:Y:S01]  /*5af00*/  LDL.LU R9, [R1+0x578c] ;  /* 0x00578c0001097983 */ /* 0x000ea20000300800 */
[----:B------:R-:W2:Y:S03]  /*5af10*/  LDL.LU R12, [R1+0x5788] ;  /* 0x00578800010c7983 */ /* 0x000ea60000300800 */
[----:B------:R-:W-:Y:S04]  /*5af20*/  STL.64 [R1+0x56a0], R26 ;  /* 0x0056a01a01007387 */ /* 0x000fe80000100a00 */
[----:B---3--:R-:W-:Y:S01]  /*5af30*/  STL.64 [R1+0x5680], R18 ;  /* 0x0056801201007387 */ /* 0x008fe20000100a00 */
[----:B------:R0:W-:Y:S03]  /*5af40*/  STL.64 [R1+0x5678], R16 ;  /* 0x0056781001007387 */ /* 0x0001e60000100a00 */
[----:B0-----:R-:W3:Y:S01]  /*5af50*/  LDL.LU R16, [R1+0x1110] ;  /* 0x0011100001107983 */ /* 0x001ee20000300800 */
[----:B------:R-:W3:Y:S02]  /*5af60*/  LDL.LU R17, [R1+0x1114] ;  /* 0x0011140001117983 */ /* 0x000ee40000300800 */
[----:B------:R-:W2:Y:S02]  /*5af70*/  LDL.LU R18, [R1+0x1118] ;  /* 0x0011180001127983 */ /* 0x000ea40000300800 */
[----:B------:R-:W2:Y:S02]  /*5af80*/  LDL.LU R19, [R1+0x111c] ;  /* 0x00111c0001137983 */ /* 0x000ea40000300800 */
[----:B------:R-:W-:-:S02]  /*5af90*/  IMAD.MOV.U32 R26, RZ, RZ, R13 ;  /* 0x000000ffff1a7224 */ /* 0x000fc400078e000d */
[----:B------:R-:W-:Y:S01]  /*5afa0*/  IMAD.MOV.U32 R27, RZ, RZ, R0 ;  /* 0x000000ffff1b7224 */ /* 0x000fe200078e0000 */
[----:B------:R-:W4:Y:S01]  /*5afb0*/  LDL.LU R13, [R1+0x5784] ;  /* 0x00578400010d7983 */ /* 0x000f220000300800 */
[----:B------:R-:W4:Y:S03]  /*5afc0*/  LDL.LU R0, [R1+0x5780] ;  /* 0x0057800001007983 */ /* 0x000f260000300800 */
[----:B------:R-:W-:Y:S04]  /*5afd0*/  STL.64 [R1+0x56b8], R26 ;  /* 0x0056b81a01007387 */ /* 0x000fe80000100a00 */
[----:B--2---:R-:W-:Y:S01]  /*5afe0*/  STL.64 [R1+0x5698], R18 ;  /* 0x0056981201007387 */ /* 0x004fe20000100a00 */
[----:B---3--:R0:W-:Y:S03]  /*5aff0*/  STL.64 [R1+0x5690], R16 ;  /* 0x0056901001007387 */ /* 0x0081e60000100a00 */
[----:B0-----:R-:W2:Y:S01]  /*5b000*/  LDL.LU R16, [R1+0x13b0] ;  /* 0x0013b00001107983 */ /* 0x001ea20000300800 */
[----:B------:R-:W2:Y:S02]  /*5b010*/  LDL.LU R17, [R1+0x13b4] ;  /* 0x0013b40001117983 */ /* 0x000ea40000300800 */
[----:B------:R-:W3:Y:S02]  /*5b020*/  LDL.LU R18, [R1+0x13b8] ;  /* 0x0013b80001127983 */ /* 0x000ee40000300800 */
[----:B------:R-:W3:Y:S02]  /*5b030*/  LDL.LU R19, [R1+0x13bc] ;  /* 0x0013bc0001137983 */ /* 0x000ee40000300800 */
[----:B----4-:R-:W-:-:S02]  /*5b040*/  IMAD.MOV.U32 R26, RZ, RZ, R8 ;  /* 0x000000ffff1a7224 */ /* 0x010fc400078e0008 */
[----:B------:R-:W-:Y:S01]  /*5b050*/  IMAD.MOV.U32 R27, RZ, RZ, R5 ;  /* 0x000000ffff1b7224 */ /* 0x000fe200078e0005 */
[----:B------:R-:W4:Y:S01]  /*5b060*/  LDL.LU R8, [R1+0x577c] ;  /* 0x00577c0001087983 */ /* 0x000f220000300800 */
[----:B------:R-:W4:Y:S03]  /*5b070*/  LDL.LU R5, [R1+0x5778] ;  /* 0x0057780001057983 */ /* 0x000f260000300800 */
[----:B------:R0:W-:Y:S02]  /*5b080*/  STL.64 [R1+0x56d0], R26 ;  /* 0x0056d01a01007387 */ /* 0x0001e40000100a00 */
[----:B0-----:R-:W-:Y:S02]  /*5b090*/  IMAD.MOV.U32 R26, RZ, RZ, R12 ;  /* 0x000000ffff1a7224 */ /* 0x001fe400078e000c */
[----:B------:R-:W-:Y:S01]  /*5b0a0*/  IMAD.MOV.U32 R27, RZ, RZ, R9 ;  /* 0x000000ffff1b7224 */ /* 0x000fe200078e0009 */
[----:B------:R-:W4:Y:S01]  /*5b0b0*/  LDL.LU R12, [R1+0x5774] ;  /* 0x00577400010c7983 */ /* 0x000f220000300800 */
[----:B------:R-:W4:Y:S03]  /*5b0c0*/  LDL.LU R9, [R1+0x5770] ;  /* 0x0057700001097983 */ /* 0x000f260000300800 */
[----:B------:R-:W-:Y:S04]  /*5b0d0*/  STL.64 [R1+0x56e8], R26 ;  /* 0x0056e81a01007387 */ /* 0x000fe80000100a00 */
[----:B---3--:R-:W-:Y:S01]  /*5b0e0*/  STL.64 [R1+0x56b0], R18 ;  /* 0x0056b01201007387 */ /* 0x008fe20000100a00 */
[----:B--2---:R0:W-:Y:S03]  /*5b0f0*/  STL.64 [R1+0x56a8], R16 ;  /* 0x0056a81001007387 */ /* 0x0041e60000100a00 */
[----:B0-----:R-:W2:Y:S01]  /*5b100*/  LDL.LU R16, [R1+0x13c0] ;  /* 0x0013c00001107983 */ /* 0x001ea20000300800 */
[----:B------:R-:W2:Y:S02]  /*5b110*/  LDL.LU R17, [R1+0x13c4] ;  /* 0x0013c40001117983 */ /* 0x000ea40000300800 */
[----:B------:R-:W3:Y:S02]  /*5b120*/  LDL.LU R18, [R1+0x13c8] ;  /* 0x0013c80001127983 */ /* 0x000ee40000300800 */
[----:B------:R-:W3:Y:S02]  /*5b130*/  LDL.LU R19, [R1+0x13cc] ;  /* 0x0013cc0001137983 */ /* 0x000ee40000300800 */
[----:B------:R-:W-:-:S02]  /*5b140*/  IMAD.MOV.U32 R26, RZ, RZ, R0 ;  /* 0x000000ffff1a7224 */ /* 0x000fc400078e0000 */
        /* <DEDUP_REMOVED lines=36> */
[----:B---3--:R-:W-:Y:S01]  /*5b390*/  STL.64 [R1+0x5710], R18 ;  /* 0x0057101201007387 */ /* 0x008fe20000100a00 */
[----:B--2---:R0:W-:Y:S03]  /*5b3a0*/  STL.64 [R1+0x5708], R16 ;  /* 0x0057081001007387 */ /* 0x0041e60000100a00 */
[----:B0-----:R-:W2:Y:S01]  /*5b3b0*/  LDL.LU R16, [R1+0x1120] ;  /* 0x0011200001107983 */ /* 0x001ea20000300800 */
[----:B------:R-:W2:Y:S02]  /*5b3c0*/  LDL.LU R17, [R1+0x1124] ;  /* 0x0011240001117983 */ /* 0x000ea40000300800 */
[----:B----4-:R-:W-:-:S02]  /*5b3d0*/  IMAD.MOV.U32 R18, RZ, RZ, R12 ;  /* 0x000000ffff127224 */ /* 0x010fc400078e000c */
[----:B------:R-:W-:Y:S01]  /*5b3e0*/  IMAD.MOV.U32 R19, RZ, RZ, R13 ;  /* 0x000000ffff137224 */ /* 0x000fe200078e000d */
[----:B------:R-:W3:Y:S01]  /*5b3f0*/  LDL.LU R12, [R1+0x574c] ;  /* 0x00574c00010c7983 */ /* 0x000ee20000300800 */
[----:B------:R-:W4:Y:S03]  /*5b400*/  LDL.LU R13, [R1+0x5748] ;  /* 0x00574800010d7983 */ /* 0x000f260000300800 */
[----:B------:R-:W-:Y:S04]  /*5b410*/  STL.64 [R1+0x5728], R18 ;  /* 0x0057281201007387 */ /* 0x000fe80000100a00 */
[----:B--2---:R0:W-:Y:S04]  /*5b420*/  STL.64 [R1+0x5720], R16 ;  /* 0x0057201001007387 */ /* 0x0041e80000100a00 */
[----:B0-----:R-:W2:Y:S01]  /*5b430*/  LDL.LU R16, [R1+0x10a0] ;  /* 0x0010a00001107983 */ /* 0x001ea20000300800 */
[----:B------:R-:W2:Y:S02]  /*5b440*/  LDL.LU R17, [R1+0x10a4] ;  /* 0x0010a40001117983 */ /* 0x000ea40000300800 */
[----:B------:R-:W2:Y:S02]  /*5b450*/  LDL.LU R18, [R1+0x10a8] ;  /* 0x0010a80001127983 */ /* 0x000ea40000300800 */
[----:B------:R-:W2:Y:S02]  /*5b460*/  LDL.LU R19, [R1+0x10ac] ;  /* 0x0010ac0001137983 */ /* 0x000ea40000300800 */
[----:B--2---:R4:W-:Y:S02]  /*5b470*/  STL.64 [R1+0x5740], R18 ;  /* 0x0057401201007387 */ /* 0x0049e40000100a00 */
[----:B----4-:R-:W-:-:S02]  /*5b480*/  IMAD.MOV.U32 R18, RZ, RZ, R13 ;  /* 0x000000ffff127224 */ /* 0x010fc400078e000d */
[----:B---3--:R-:W-:Y:S02]  /*5b490*/  IMAD.MOV.U32 R19, RZ, RZ, R12 ;  /* 0x000000ffff137224 */ /* 0x008fe400078e000c */
[----:B------:R-:W0:Y:S04]  /*5b4a0*/  LDSM.16.M88.4 R12, [R4+0xf000] ;  /* 0x00f00000040c783b */ /* 0x000e280000000200 */
[----:B------:R1:W-:Y:S04]  /*5b4b0*/  STL.64 [R1+0x5738], R16 ;  /* 0x0057381001007387 */ /* 0x0003e80000100a00 */
[----:B-1----:R-:W2:Y:S01]  /*5b4c0*/  LDL.LU R16, [R1+0x1090] ;  /* 0x0010900001107983 */ /* 0x002ea20000300800 */
[----:B------:R-:W2:Y:S03]  /*5b4d0*/  LDL.LU R17, [R1+0x1094] ;  /* 0x0010940001117983 */ /* 0x000ea60000300800 */
[----:B0-----:R-:W-:Y:S01]  /*5b4e0*/  STL [R1+0x4424], R14 ;  /* 0x0044240e01007387 */ /* 0x001fe20000100800 */
[----:B------:R-:W-:Y:S02]  /*5b4f0*/  STL [R1+0x4420], R15 ;  /* 0x0044200f01007387 */ /* 0x000fe40000100800 */
[----:B------:R0:W-:Y:S02]  /*5b500*/  STL.64 [R1+0x5598], R12 ;  /* 0x0055980c01007387 */ /* 0x0001e40000100a00 */
[----:B0-----:R-:W3:Y:S01]  /*5b510*/  LDL.LU R12, [R1+0x10e0] ;  /* 0x0010e000010c7983 */ /* 0x001ee20000300800 */
[----:B------:R-:W-:-:S02]  /*5b520*/  IMAD.MOV.U32 R13, RZ, RZ, R9 ;  /* 0x000000ffff0d7224 */ /* 0x000fc400078e0009 */
[----:B------:R-:W-:Y:S02]  /*5b530*/  IMAD.MOV.U32 R14, RZ, RZ, R8 ;  /* 0x000000ffff0e7224 */ /* 0x000fe400078e0008 */
[----:B------:R-:W-:Y:S01]  /*5b540*/  IMAD.MOV.U32 R15, RZ, RZ, R5 ;  /* 0x000000ffff0f7224 */ /* 0x000fe200078e0005 */
[----:B------:R-:W0:Y:S02]  /*5b550*/  LDSM.16.M88.4 R8, [R4+0xf800] ;  /* 0x00f800000408783b */ /* 0x000e240000000200 */
[----:B------:R-:W1:Y:S02]  /*5b560*/  LDSM.16.MT88.4 R4, [R29+0x4080] ;  /* 0x004080001d04783b */ /* 0x000e640000004200 */
[----:B------:R-:W-:Y:S04]  /*5b570*/  STL.64 [R1+0x5660], R14 ;  /* 0x0056600e01007387 */ /* 0x000fe80000100a00 */
[----:B---3--:R3:W-:Y:S04]  /*5b580*/  STL.64 [R1+0x5658], R12 ;  /* 0x0056580c01007387 */ /* 0x0087e80000100a00 */
[----:B---3--:R-:W3:Y:S01]  /*5b590*/  LDL.64 R12, [R1+0xc0] ;  /* 0x0000c000010c7983 */ /* 0x008ee20000100a00 */
[----:B0-----:R-:W-:Y:S02]  /*5b5a0*/  STL [R1+0x4434], R10 ;  /* 0x0044340a01007387 */ /* 0x001fe40000100800 */
[----:B------:R-:W-:Y:S02]  /*5b5b0*/  STL [R1+0x4430], R11 ;  /* 0x0044300b01007387 */ /* 0x000fe40000100800 */
[----:B-1----:R-:W-:Y:S01]  /*5b5c0*/  STL.64 [R1+0x5550], R6 ;  /* 0x0055500601007387 */ /* 0x002fe20000100a00 */
[----:B------:R0:W-:Y:S02]  /*5b5d0*/  STL.64 [R1+0x5548], R4 ;  /* 0x0055480401007387 */ /* 0x0001e40000100a00 */
[----:B0-----:R-:W-:-:S02]  /*5b5e0*/  IMAD.MOV.U32 R4, RZ, RZ, R25 ;  /* 0x000000ffff047224 */ /* 0x001fc400078e0019 */
[----:B------:R-:W-:Y:S02]  /*5b5f0*/  IMAD.MOV.U32 R5, RZ, RZ, R24 ;  /* 0x000000ffff057224 */ /* 0x000fe400078e0018 */
        /* <DEDUP_REMOVED lines=58> */
[----:B------:R-:W2:Y:S02]  /*5b9a0*/  LDL.LU.64 R16, [R1+0x5678] ;  /* 0x0056780001107983 */ /* 0x000ea40000300a00 */
[----:B------:R-:W2:Y:S02]  /*5b9b0*/  LDL.LU.64 R26, [R1+0x5670] ;  /* 0x00567000011a7983 */ /* 0x000ea40000300a00 */
[----:B------:R-:W2:Y:S11]  /*5b9c0*/  LDL.LU.64 R24, [R1+0x5668] ;  /* 0x0056680001187983 */ /* 0x000eb60000300a00 */
[----:B------:R-:W-:Y:S05]  /*5b9d0*/  @!UPT UIADD3 URZ, URZ, URZ, URZ ;  /* 0x0000003f3f3ff290 */ /* 0x000fea000fffe03f */
[----:B------:R0:W-:Y:S01]  /*5b9e0*/  STL.64 [R1+0xd0], R20 ;  /* 0x0000d01401007387 */ /* 0x0001e20000100a00 */
[----:B------:R1:W-:Y:S03]  /*5b9f0*/  STL.64 [R1+0xd8], R22 ;  /* 0x0000d81601007387 */ /* 0x0003e60000100a00 */
[----:B0-----:R-:W4:Y:S01]  /*5ba00*/  LDL.LU R20, [R1+0x10f0] ;  /* 0x0010f00001147983 */ /* 0x001f220000300800 */
[----:B------:R-:W4:Y:S02]  /*5ba10*/  LDL.LU R21, [R1+0x10f4] ;  /* 0x0010f40001157983 */ /* 0x000f240000300800 */
[----:B-1----:R-:W4:Y:S02]  /*5ba20*/  LDL.LU R22, [R1+0x10f8] ;  /* 0x0010f80001167983 */ /* 0x002f240000300800 */
[----:B---3--:R-:W-:Y:S02]  /*5ba30*/  IMAD.MOV.U32 R11, RZ, RZ, R12 ;  /* 0x000000ffff0b7224 */ /* 0x008fe400078e000c */
[----:B------:R-:W-:Y:S01]  /*5ba40*/  IMAD.MOV.U32 R10, RZ, RZ, R13 ;  /* 0x000000ffff0a7224 */ /* 0x000fe200078e000d */
[----:B------:R-:W3:Y:S01]  /*5ba50*/  LDL.LU.64 R14, [R1+0x5660] ;  /* 0x00566000010e7983 */ /* 0x000ee20000300a00 */
[C---:B--2---:R-:W-:Y:S03]  /*5ba60*/  HMMA.16816.F32.BF16 R16, R24.reuse, R12, R16 ;  /* 0x0000000c1810723c */ /* 0x044fe60000041810 */
[----:B------:R-:W3:Y:S11]  /*5ba70*/  LDL.LU.64 R12, [R1+0x5658] ;  /* 0x00565800010c7983 */ /* 0x000ef60000300a00 */
[----:B------:R-:W-:Y:S09]  /*5ba80*/  @!UPT UIADD3 URZ, URZ, URZ, URZ ;  /* 0x0000003f3f3ff290 */ /* 0x000ff2000fffe03f */
[----:B------:R0:W-:Y:S01]  /*5ba90*/  STL.64 [R1+0x910], R16 ;  /* 0x0009101001007387 */ /* 0x0001e20000100a00 */
[----:B------:R-:W-:Y:S03]  /*5baa0*/  STL [R1+0x918], R18 ;  /* 0x0009181201007387 */ /* 0x000fe60000100800 */
[----:B0-----:R-:W3:Y:S01]  /*5bab0*/  LDL.LU.64 R16, [R1+0x5650] ;  /* 0x0056500001107983 */ /* 0x001ee20000300a00 */
[----:B------:R-:W-:Y:S02]  /*5bac0*/  IMAD.MOV.U32 R23, RZ, RZ, R0 ;  /* 0x000000ffff177224 */ /* 0x000fe400078e0000 */
[----:B------:R-:W-:Y:S02]  /*5bad0*/  STL.64 [R1+0x5580], R10 ;  /* 0x0055800a01007387 */ /* 0x000fe40000100a00 */
[----:B------:R4:W-:Y:S03]  /*5bae0*/  STL.64 [R1+0x5578], R8 ;  /* 0x0055780801007387 */ /* 0x0009e60000100a00 */
[----:B----4-:R-:W-:Y:S01]  /*5baf0*/  HMMA.16816.F32.BF16 R8, R24, R4, R20 ;  /* 0x000000041808723c */ /* 0x010fe20000041814 */
[----:B------:R-:W-:-:S05]  /*5bb00*/  IMAD.MOV.U32 R0, RZ, RZ, R19 ;  /* 0x000000ffff007224 */ /* 0x000fca00078e0013 */
[----:B------:R-:W-:Y:S01]  /*5bb10*/  STL [R1+0x44b0], R0 ;  /* 0x0044b00001007387 */ /* 0x000fe20000100800 */
[----:B------:R-:W-:Y:S02]  /*5bb20*/  IMAD.MOV.U32 R4, RZ, RZ, R3 ;  /* 0x000000ffff047224 */ /* 0x000fe400078e0003 */
[----:B------:R-:W2:Y:S11]  /*5bb30*/  LDL.LU R3, [R1+0x5648] ;  /* 0x0056480001037983 */ /* 0x000eb60000300800 */
[----:B------:R-:W-:Y:S03]  /*5bb40*/  @!UPT UIADD3 URZ, URZ, URZ, URZ ;  /* 0x0000003f3f3ff290 */ /* 0x000fe6000fffe03f */
[----:B------:R-:W-:Y:S01]  /*5bb50*/  STL.64 [R1+0x900], R8 ;  /* 0x0009000801007387 */ /* 0x000fe20000100a00 */
[----:B------:R3:W-:Y:S02]  /*5bb60*/  STL.64 [R1+0x908], R10 ;  /* 0x0009080a01007387 */ /* 0x0007e40000100a00 */
[----:B------:R-:W-:Y:S02]  /*5bb70*/  IMAD.MOV.U32 R5, RZ, RZ, R28 ;  /* 0x000000ffff057224 */ /* 0x000fe400078e001c */
[----:B------:R-:W4:Y:S03]  /*5bb80*/  LDL.LU R28, [R1+0x5644] ;  /* 0x00564400011c7983 */ /* 0x000f260000300800 */
[----:B------:R-:W-:Y:S01]  /*5bb90*/  STL.64 [R1+0x5588], R4 ;  /* 0x0055880401007387 */ /* 0x000fe20000100a00 */
[----:B---3--:R-:W-:Y:S11]  /*5bba0*/  HMMA.16816.F32.BF16 R8, R24, R16, R12 ;  /* 0x000000101808723c */ /* 0x008ff6000004180c */
[----:B------:R-:W-:Y:S11]  /*5bbb0*/  @!UPT UIADD3 URZ, URZ, URZ, URZ ;  /* 0x0000003f3f3ff290 */ /* 0x000ff6000fffe03f */
[----:B------:R-:W-:Y:S01]  /*5bbc0*/  @!UPT UIADD3 URZ, URZ, URZ, URZ ;  /* 0x0000003f3f3ff290 */ /* 0x000fe2000fffe03f */
[----:B------:R0:W-:Y:S01]  /*5bbd0*/  STL.64 [R1+0x8f0], R8 ;  /* 0x0008f00801007387 */ /* 0x0001e20000100a00 */
[----:B------:R-:W-:Y:S02]  /*5bbe0*/  STL [R1+0x8f8], R10 ;  /* 0x0008f80a01007387 */ /* 0x000fe40000100800 */
[----:B------:R-:W3:Y:S02]  /*5bbf0*/  LDL.64 R12, [R1+0x20] ;  /* 0x00002000010c7983 */ /* 0x000ee40000100a00 */
[----:B--2---:R-:W-:Y:S02]  /*5bc00*/  IMAD.MOV.U32 R17, RZ, RZ, R3 ;  /* 0x000000ffff117224 */ /* 0x004fe400078e0003 */
[----:B0-----:R-:W-:Y:S02]  /*5bc10*/  IMAD.MOV.U32 R9, RZ, RZ, R2 ;  /* 0x000000ffff097224 */ /* 0x001fe400078e0002 */
[----:B----4-:R-:W-:Y:S01]  /*5bc20*/  IMAD.MOV.U32 R16, RZ, RZ, R28 ;  /* 0x000000ffff107224 */ /* 0x010fe200078e001c */
[----:B---3--:R0:W-:Y:S01]  /*5bc30*/  STL.64 [R1+0x55a8], R12 ;  /* 0x0055a80c01007387 */ /* 0x0081e20000100a00 */
[----:B------:R-:W2:Y:S02]  /*5bc40*/  LDL R8, [R1+0x10] ;  /* 0x0000100001087983 */ /* 0x000ea40000100800 */
[----:B------:R-:W3:Y:S02]  /*5bc50*/  LDL.LU R2, [R1+0x5640] ;  /* 0x0056400001027983 */ /* 0x000ee40000300800 */
[----:B------:R-:W4:Y:S01]  /*5bc60*/  LDL.LU R28, [R1+0x563c] ;  /* 0x00563c00011c7983 */ /* 0x000f220000300800 */
[----:B------:R-:W2:Y:S01]  /*5bc70*/  LDL.LU R3, [R1+0x5638] ;  /* 0x0056380001037983 */ /* 0x000ea20000300800 */
[----:B------:R3:W-:Y:S03]  /*5bc80*/  STL.64 [R1+0x55b0], R16 ;  /* 0x0055b01001007387 */ /* 0x0007e60000100a00 */
[----:B0-----:R-:W3:Y:S01]  /*5bc90*/  LDL.LU R12, [R1+0x1370] ;  /* 0x00137000010c7983 */ /* 0x001ee20000300800 */
[----:B------:R-:W3:Y:S02]  /*5bca0*/  LDL.LU R13, [R1+0x1374] ;  /* 0x00137400010d7983 */ /* 0x000ee40000300800 */
[----:B------:R-:W3:Y:S02]  /*5bcb0*/  LDL.LU R14, [R1+0x1378] ;  /* 0x00137800010e7983 */ /* 0x000ee40000300800 */
[----:B------:R-:W3:Y:S02]  /*5bcc0*/  LDL.LU R15, [R1+0x137c] ;  /* 0x00137c00010f7983 */ /* 0x000ee40000300800 */
[----:B----4-:R-:W-:-:S02]  /*5bcd0*/  IMAD.MOV.U32 R21, RZ, RZ, R28 ;  /* 0x000000ffff157224 */ /* 0x010fc400078e001c */
[----:B--2---:R-:W-:Y:S02]  /*5bce0*/  IMAD.MOV.U32 R20, RZ, RZ, R3 ;  /* 0x000000ffff147224 */ /* 0x004fe400078e0003 */
[----:B---3--:R-:W-:Y:S01]  /*5bcf0*/  IMAD.MOV.U32 R17, RZ, RZ, R2 ;  /* 0x000000ffff117224 */ /* 0x008fe200078e0002 */
[----:B------:R-:W-:Y:S01]  /*5bd00*/  STL.64 [R1+0x55c0], R14 ;  /* 0x0055c00e01007387 */ /* 0x000fe20000100a00 */
[----:B------:R-:W-:Y:S02]  /*5bd10*/  STL.64 [R1+0x55b8], R12 ;  /* 0x0055b80c01007387 */ /* 0x000fe40000100a00 */
[----:B------:R-:W2:Y:S02]  /*5bd20*/  LDL R16, [R1+0x40] ;  /* 0x0000400001107983 */ /* 0x000ea40000100800 */
[----:B------:R-:W3:Y:S01]  /*5bd30*/  LDL.LU R2, [R1+0x5634] ;  /* 0x0056340001027983 */ /* 0x000ee20000300800 */
[----:B------:R-:W4:Y:S01]  /*5bd40*/  LDL.LU R3, [R1+0x5630] ;  /* 0x0056300001037983 */ /* 0x000f220000300800 */
[----:B------:R0:W-:Y:S03]  /*5bd50*/  STL.64 [R1+0x5600], R20 ;  /* 0x0056001401007387 */ /* 0x0001e60000100a00 */
[----:B0-----:R-:W2:Y:S04]  /*5bd60*/  LDL.64 R20, [R1+0x80] ;  /* 0x0000800001147983 */ /* 0x001ea80000100a00 */
[----:B--2---:R-:W-:Y:S01]  /*5bd70*/  STL.64 [R1+0x5618], R20 ;  /* 0x0056181401007387 */ /* 0x004fe20000100a00 */
[----:B------:R0:W-:Y:S03]  /*5bd80*/  STL.64 [R1+0x55c8], R16 ;  /* 0x0055c81001007387 */ /* 0x0001e60000100a00 */
[----:B0-----:R-:W2:Y:S04]  /*5bd90*/  LDL.64 R16, [R1+0x50] ;  /* 0x0000500001107983 */ /* 0x001ea80000100a00 */
[----:B--2---:R0:W-:Y:S01]  /*5bda0*/  STL.64 [R1+0x55e0], R16 ;  /* 0x0055e01001007387 */ /* 0x0041e20000100a00 */
[----:B------:R-:W2:Y:S02]  /*5bdb0*/  LDL.LU R12, [R1+0x1380] ;  /* 0x00138000010c7983 */ /* 0x000ea40000300800 */
[----:B------:R-:W2:Y:S02]  /*5bdc0*/  LDL.LU R13, [R1+0x1384] ;  /* 0x00138400010d7983 */ /* 0x000ea40000300800 */
[----:B------:R-:W2:Y:S01]  /*5bdd0*/  LDL.LU R14, [R1+0x1388] ;  /* 0x00138800010e7983 */ /* 0x000ea20000300800 */
[----:B------:R-:W2:Y:S04]  /*5bde0*/  LDL.LU R15, [R1+0x138c] ;  /* 0x00138c00010f7983 */ /* 0x000ea80000300800 */
[----:B0-----:R-:W2:Y:S04]  /*5bdf0*/  LDL.64 R16, [R1+0x60] ;  /* 0x0000600001107983 */ /* 0x001ea80000100a00 */
[----:B--2---:R0:W-:Y:S04]  /*5be00*/  STL.64 [R1+0x55f8], R16 ;  /* 0x0055f81001007387 */ /* 0x0041e80000100a00 */
        /* <DEDUP_REMOVED lines=10> */
[----:B----4-:R-:W-:Y:S01]  /*5beb0*/  IMAD.MOV.U32 R20, RZ, RZ, R3 ;  /* 0x000000ffff147224 */ /* 0x010fe200078e0003 */
[----:B--2---:R-:W-:Y:S01]  /*5bec0*/  STL.64 [R1+0x5628], R18 ;  /* 0x0056281201007387 */ /* 0x004fe20000100a00 */
[----:B------:R0:W-:Y:S03]  /*5bed0*/  STL.64 [R1+0x5620], R16 ;  /* 0x0056201001007387 */ /* 0x0001e60000100a00 */
[----:B0-----:R-:W2:Y:S01]  /*5bee0*/  LDL.LU R16, [R1+0x10c0] ;  /* 0x0010c00001107983 */ /* 0x001ea20000300800 */
[----:B------:R-:W2:Y:S02]  /*5bef0*/  LDL.LU R17, [R1+0x10c4] ;  /* 0x0010c40001117983 */ /* 0x000ea40000300800 */
[----:B------:R-:W2:Y:S02]  /*5bf00*/  LDL.LU R18, [R1+0x10c8] ;  /* 0x0010c80001127983 */ /* 0x000ea40000300800 */
[----:B------:R-:W2:Y:S01]  /*5bf10*/  LDL.LU R19, [R1+0x10cc] ;  /* 0x0010cc0001137983 */ /* 0x000ea20000300800 */
[----:B------:R-:W-:Y:S01]  /*5bf20*/  STL.64 [R1+0x55d8], R14 ;  /* 0x0055d80e01007387 */ /* 0x000fe20000100a00 */
[----:B------:R0:W-:Y:S03]  /*5bf30*/  STL.64 [R1+0x55d0], R12 ;  /* 0x0055d00c01007387 */ /* 0x0001e60000100a00 */
[----:B0-----:R-:W4:Y:S01]  /*5bf40*/  LDL.LU R12, [R1+0x1390] ;  /* 0x00139000010c7983 */ /* 0x001f220000300800 */
[----:B------:R-:W4:Y:S02]  /*5bf50*/  LDL.LU R13, [R1+0x1394] ;  /* 0x00139400010d7983 */ /* 0x000f240000300800 */
[----:B------:R-:W4:Y:S02]  /*5bf60*/  LDL.LU R14, [R1+0x1398] ;  /* 0x00139800010e7983 */ /* 0x000f240000300800 */
[----:B------:R-:W4:Y:S02]  /*5bf70*/  LDL.LU R15, [R1+0x139c] ;  /* 0x00139c00010f7983 */ /* 0x000f240000300800 */
[----:B---3--:R-:W-:-:S02]  /*5bf80*/  IMAD.MOV.U32 R21, RZ, RZ, R2 ;  /* 0x000000ffff157224 */ /* 0x008fc400078e0002 */
[----:B------:R-:W-:-:S05]  /*5bf90*/  IMAD.MOV.U32 R0, RZ, RZ, R11 ;  /* 0x000000ffff007224 */ /* 0x000fca00078e000b */
[C---:B--2---:R-:W-:Y:S01]  /*5bfa0*/  HMMA.16816.F32.BF16 R20, R24.reuse, R20, R16 ;  /* 0x000000141814723c */ /* 0x044fe20000041810 */
[----:B----4-:R-:W-:Y:S01]  /*5bfb0*/  STL.64 [R1+0x55f0], R14 ;  /* 0x0055f00e01007387 */ /* 0x010fe20000100a00 */
[----:B------:R0:W-:Y:S03]  /*5bfc0*/  STL.64 [R1+0x55e8], R12 ;  /* 0x0055e80c01007387 */ /* 0x0001e60000100a00 */
[----:B0-----:R-:W2:Y:S01]  /*5bfd0*/  LDL.LU R12, [R1+0x13a0] ;  /* 0x0013a000010c7983 */ /* 0x001ea20000300800 */
[----:B------:R-:W2:Y:S02]  /*5bfe0*/  LDL.LU R13, [R1+0x13a4] ;  /* 0x0013a400010d7983 */ /* 0x000ea40000300800 */
[----:B------:R-:W2:Y:S02]  /*5bff0*/  LDL.LU R14, [R1+0x13a8] ;  /* 0x0013a800010e7983 */ /* 0x000ea40000300800 */
[----:B------:R-:W2:Y:S01]  /*5c000*/  LDL.LU R15, [R1+0x13ac] ;  /* 0x0013ac00010f7983 */ /* 0x000ea20000300800 */
[----:B------:R0:W-:Y:S04]  /*5c010*/  STL.64 [R1+0x5590], R8 ;  /* 0x0055900801007387 */ /* 0x0001e80000100a00 */
[----:B0-----:R-:W3:Y:S01]  /*5c020*/  LDL.LU R8, [R1+0x1360] ;  /* 0x0013600001087983 */ /* 0x001ee20000300800 */
[----:B------:R-:W3:Y:S02]  /*5c030*/  LDL.LU R9, [R1+0x1364] ;  /* 0x0013640001097983 */ /* 0x000ee40000300800 */
[----:B------:R-:W3:Y:S02]  /*5c040*/  LDL.LU R10, [R1+0x1368] ;  /* 0x00136800010a7983 */ /* 0x000ee40000300800 */
[----:B------:R-:W3:Y:S01]  /*5c050*/  LDL.LU R11, [R1+0x136c] ;  /* 0x00136c00010b7983 */ /* 0x000ee20000300800 */
[----:B------:R-:W4:Y:S01]  /*5c060*/  LDL.LU R4, [R1+0x1070] ;  /* 0x0010700001047983 */ /* 0x000f220000300800 */
[----:B------:R-:W4:Y:S02]  /*5c070*/  LDL.LU R5, [R1+0x1074] ;  /* 0x0010740001057983 */ /* 0x000f240000300800 */
[----:B------:R-:W4:Y:S02]  /*5c080*/  LDL.LU R6, [R1+0x1078] ;  /* 0x0010780001067983 */ /* 0x000f240000300800 */
[----:B------:R-:W4:Y:S01]  /*5c090*/  LDL.LU R7, [R1+0x107c] ;  /* 0x00107c0001077983 */ /* 0x000f220000300800 */
[----:B------:R-:W-:Y:S01]  /*5c0a0*/  STL [R1+0x4520], R0 ;  /* 0x0045200001007387 */ /* 0x000fe20000100800 */
[----:B------:R-:W2:Y:S02]  /*5c0b0*/  LDL.LU.64 R18, [R1+0x5628] ;  /* 0x0056280001127983 */ /* 0x000ea40000300a00 */
[----:B------:R-:W2:Y:S02]  /*5c0c0*/  LDL.LU.64 R16, [R1+0x5620] ;  /* 0x0056200001107983 */ /* 0x000ea40000300a00 */
[----:B------:R0:W-:Y:S01]  /*5c0d0*/  STL.64 [R1+0x8e0], R20 ;  /* 0x0008e01401007387 */ /* 0x0001e20000100a00 */
[----:B------:R-:W-:Y:S04]  /*5c0e0*/  STL.64 [R1+0x8e8], R22 ;  /* 0x0008e81601007387 */ /* 0x000fe80000100a00 */
[----:B0-----:R-:W2:Y:S02]  /*5c0f0*/  LDL.LU.64 R20, [R1+0x5618] ;  /* 0x0056180001147983 */ /* 0x001ea40000300a00 */
        /* <DEDUP_REMOVED lines=12> */
[----:B------:R-:W2:Y:S11]  /*5c1c0*/  LDL.LU.64 R16, [R1+0x55f8] ;  /* 0x0055f80001107983 */ /* 0x000eb60000300a00 */
[----:B------:R-:W-:Y:S09]  /*5c1d0*/  @!UPT UIADD3 URZ, URZ, URZ, URZ ;  /* 0x0000003f3f3ff290 */ /* 0x000ff2000fffe03f */
[----:B------:R-:W-:Y:S01]  /*5c1e0*/  STL.64 [R1+0x8c0], R20 ;  /* 0x0008c01401007387 */ /* 0x000fe20000100a00 */
[----:B------:R-:W-:Y:S02]  /*5c1f0*/  STL.64 [R1+0x8c8], R22 ;  /* 0x0008c81601007387 */ /* 0x000fe40000100a00 */
[----:B------:R-:W0:Y:S04]  /*5c200*/  LDSM.16.MT88.4 R20, [R29+0x4100] ;  /* 0x004100001d14783b */ /* 0x000e280000004200 */
[----:B------:R-:W-:Y:S01]  /*5c210*/  STL [R1+0x5510], R29 ;  /* 0x0055101d01007387 */ /* 0x000fe20000100800 */
[----:B0-----:R-:W-:Y:S01]  /*5c220*/  STL.64 [R1+0x5440], R22 ;  /* 0x0054401601007387 */ /* 0x001fe20000100a00 */
[----:B------:R0:W-:Y:S03]  /*5c230*/  STL.64 [R1+0x5438], R20 ;  /* 0x0054381401007387 */ /* 0x0001e60000100a00 */
        /* <DEDUP_REMOVED lines=30> */
[----:B------:R-:W3:Y:S11]  /*5c420*/  LDL.LU.64 R12, [R1+0x55a8] ;  /* 0x0055a800010c7983 */ /* 0x000ef60000300a00 */
[----:B------:R-:W-:Y:S10]  /*5c430*/  @!UPT UIADD3 URZ, URZ, URZ, URZ ;  /* 0x0000003f3f3ff290 */ /* 0x000ff4000fffe03f */
[----:B------:R0:W-:Y:S01]  /*5c440*/  STL.64 [R1+0x1090], R16 ;  /* 0x0010901001007387 */ /* 0x0001e20000100a00 */
[----:B------:R1:W-:Y:S03]  /*5c450*/  STL.64 [R1+0x1098], R18 ;  /* 0x0010981201007387 */ /* 0x0003e60000100a00 */
[----:B0-----:R-:W2:Y:S01]  /*5c460*/  LDL.LU.64 R16, [R1+0x55a0] ;  /* 0x0055a00001107983 */ /* 0x001ea20000300a00 */
[----:B---3--:R-:W-:Y:S01]  /*5c470*/  HMMA.16816.F32.BF16 R8, R24, R12, R8 ;  /* 0x0000000c1808723c */ /* 0x008fe20000041808 */
[----:B-1----:R-:W-:Y:S02]  /*5c480*/  IMAD.MOV.U32 R19, RZ, RZ, R12 ;  /* 0x000000ffff137224 */ /* 0x002fe400078e000c */
[----:B------:R-:W-:Y:S02]  /*5c490*/  IMAD.MOV.U32 R18, RZ, RZ, R13 ;  /* 0x000000ffff127224 */ /* 0x000fe400078e000d */
[----:B------:R-:W3:Y:S11]  /*5c4a0*/  LDL.LU.64 R12, [R1+0x5598] ;  /* 0x00559800010c7983 */ /* 0x000ef60000300a00 */
[----:B------:R-:W-:Y:S07]  /*5c4b0*/  @!UPT UIADD3 URZ, URZ, URZ, URZ ;  /* 0x0000003f3f3ff290 */ /* 0x000fee000fffe03f */
[----:B------:R0:W-:Y:S04]  /*5c4c0*/  STL.64 [R1+0x1080], R8 ;  /* 0x0010800801007387 */ /* 0x0001e80000100a00 */
[----:B0-----:R-:W4:Y:S01]  /*5c4d0*/  LDL.LU.64 R8, [R1+0x5590] ;  /* 0x0055900001087983 */ /* 0x001f220000300a00 */
[----:B------:R-:W-:Y:S02]  /*5c4e0*/  IMAD.MOV.U32 R15, RZ, RZ, R11 ;  /* 0x000000ffff0f7224 */ /* 0x000fe400078e000b */
[----:B------:R-:W-:-:S03]  /*5c4f0*/  IMAD.MOV.U32 R14, RZ, RZ, R10 ;  /* 0x000000ffff0e7224 */ /* 0x000fc600078e000a */
[----:B------:R-:W-:Y:S02]  /*5c500*/  STL [R1+0x442c], R15 ;  /* 0x00442c0f01007387 */ /* 0x000fe40000100800 */
[----:B------:R-:W-:Y:S01]  /*5c510*/  STL [R1+0x4428], R14 ;  /* 0x0044280e01007387 */ /* 0x000fe20000100800 */
[C---:B----4-:R-:W-:Y:S01]  /*5c520*/  HMMA.16816.F32.BF16 R8, R24.reuse, R8, R4 ;  /* 0x000000081808723c */ /* 0x050fe20000041804 */
[----:B------:R-:W4:Y:S11]  /*5c530*/  LDL.LU.64 R4, [R1+0x5588] ;  /* 0x0055880001047983 */ /* 0x000f360000300a00 */
[----:B------:R-:W-:Y:S11]  /*5c540*/  @!UPT UIADD3 URZ, URZ, URZ, URZ ;  /* 0x0000003f3f3ff290 */ /* 0x000ff6000fffe03f */
[----:B------:R-:W-:Y:S01]  /*5c550*/  STL.64 [R1+0x1070], R8 ;  /* 0x0010700801007387 */ /* 0x000fe20000100a00 */
[----:B------:R0:W-:Y:S03]  /*5c560*/  STL.64 [R1+0x1078], R10 ;  /* 0x0010780a01007387 */ /* 0x0001e60000100a00 */
[----:B0-----:R-:W2:Y:S01]  /*5c570*/  LDL.LU.64 R10, [R1+0x5580] ;  /* 0x00558000010a7983 */ /* 0x001ea20000300a00 */
[----:B------:R-:W2:Y:S01]  /*5c580*/  LDL.LU.64 R8, [R1+0x5578] ;  /* 0x0055780001087983 */ /* 0x000ea20000300a00 */
[C---:B----4-:R-:W-:Y:S11]  /*5c590*/  HMMA.16816.F32.BF16 R4, R24.reuse, R4, R20 ;  /* 0x000000041804723c */ /* 0x050ff60000041814 */
[----:B------:R-:W-:Y:S11]  /*5c5a0*/  @!UPT UIADD3 URZ, URZ, URZ, URZ ;  /* 0x0000003f3f3ff290 */ /* 0x000ff6000fffe03f */
[----:B------:R-:W-:Y:S01]  /*5c5b0*/  @!UPT UIADD3 URZ, URZ, URZ, URZ ;  /* 0x0000003f3f3ff290 */ /* 0x000fe2000fffe03f */
[----:B------:R0:W-:Y:S01]  /*5c5c0*/  STL.64 [R1+0x1060], R4 ;  /* 0x0010600401007387 */ /* 0x0001e20000100a00 */
[----:B------:R-:W-:Y:S02]  /*5c5d0*/  IMAD.MOV.U32 R15, RZ, RZ, R6 ;  /* 0x000000ffff0f7224 */ /* 0x000fe400078e0006 */
[----:B------:R-:W-:Y:S01]  /*5c5e0*/  IMAD.MOV.U32 R14, RZ, RZ, R7 ;  /* 0x000000ffff0e7224 */ /* 0x000fe200078e0007 */
        /* <DEDUP_REMOVED lines=14> */
[----:B------:R-:W2:Y:S02]  /*5c6d0*/  LDL.LU R6, [R1+0x1058] ;  /* 0x0010580001067983 */ /* 0x000ea40000300800 */
[----:B------:R-:W2:Y:S01]  /*5c6e0*/  LDL.LU R7, [R1+0x105c] ;  /* 0x00105c0001077983 */ /* 0x000ea20000300800 */
[----:B------:R-:W4:Y:S04]  /*5c6f0*/  LDL.64 R20, [R1+0x90] ;  /* 0x0000900001147983 */ /* 0x000f280000100a00 */
[----:B----4-:R0:W-:Y:S04]  /*5c700*/  STL.64 [R1+0x5518], R20 ;  /* 0x0055181401007387 */ /* 0x0101e80000100a00 */
[----:B0-----:R-:W4:Y:S01]  /*5c710*/  LDL.64 R20, [R1+0xa0] ;  /* 0x0000a00001147983 */ /* 0x001f220000100a00 */
[----:B--2---:R-:W-:Y:S03]  /*5c720*/  HMMA.16816.F32.BF16 R4, R24, R16, R4 ;  /* 0x000000101804723c */ /* 0x004fe60000041804 */
[----:B----4-:R0:W-:Y:S04]  /*5c730*/  STL.64 [R1+0x5528], R20 ;  /* 0x0055281401007387 */ /* 0x0101e80000100a00 */
[----:B0-----:R-:W2:Y:S04]  /*5c740*/  LDL.64 R20, [R1+0xb0] ;  /* 0x0000b00001147983 */ /* 0x001ea80000100a00 */
[----:B--2---:R0:W-:Y:S01]  /*5c750*/  STL.64 [R1+0x5530], R20 ;  /* 0x0055301401007387 */ /* 0x0041e20000100a00 */
[----:B------:R-:W-:Y:S02]  /*5c760*/  STL [R1+0x443c], R14 ;  /* 0x00443c0e01007387 */ /* 0x000fe40000100800 */
[----:B------:R-:W-:Y:S09]  /*5c770*/  STL [R1+0x4438], R15 ;  /* 0x0044380f01007387 */ /* 0x000ff20000100800 */
[----:B------:R1:W-:Y:S02]  /*5c780*/  STL.64 [R1+0x1050], R4 ;  /* 0x0010500401007387 */ /* 0x0003e40000100a00 */
[----:B0-----:R-:W-:-:S02]  /*5c790*/  IMAD.MOV.U32 R20, RZ, RZ, R11 ;  /* 0x000000ffff147224 */ /* 0x001fc400078e000b */
[----:B------:R-:W-:Y:S02]  /*5c7a0*/  IMAD.MOV.U32 R21, RZ, RZ, R10 ;  /* 0x000000ffff157224 */ /* 0x000fe400078e000a */
[----:B------:R-:W-:Y:S02]  /*5c7b0*/  IMAD.MOV.U32 R10, RZ, RZ, R6 ;  /* 0x000000ffff0a7224 */ /* 0x000fe400078e0006 */
[----:B------:R-:W-:Y:S02]  /*5c7c0*/  IMAD.MOV.U32 R11, RZ, RZ, R7 ;  /* 0x000000ffff0b7224 */ /* 0x000fe400078e0007 */
[----:B------:R-:W3:Y:S01]  /*5c7d0*/  LDL.LU.64 R6, [R1+0x5570] ;  /* 0x0055700001067983 */ /* 0x000ee20000300a00 */
[----:B-1----:R-:W3:Y:S02]  /*5c7e0*/  LDL.LU.64 R4, [R1+0x5568] ;  /* 0x0055680001047983 */ /* 0x002ee40000300a00 */
[----:B------:R0:W-:Y:S02]  /*5c7f0*/  STL.64 [R1+0x54a8], R16 ;  /* 0x0054a81001007387 */ /* 0x0001e40000100a00 */
[----:B------:R1:W-:Y:S01]  /*5c800*/  STL.64 [R1+0x5520], R18 ;  /* 0x0055201201007387 */ /* 0x0003e20000100a00 */
[----:B0-----:R-:W2:Y:S01]  /*5c810*/  LDL.LU R16, [R1+0x880] ;  /* 0x0008800001107983 */ /* 0x001ea20000300800 */
[----:B------:R-:W2:Y:S02]  /*5c820*/  LDL.LU R17, [R1+0x884] ;  /* 0x0008840001117983 */ /* 0x000ea40000300800 */
[----:B-1----:R-:W4:Y:S02]  /*5c830*/  LDL.LU R18, [R1+0x888] ;  /* 0x0008880001127983 */ /* 0x002f240000300800 */
[----:B------:R-:W4:Y:S01]  /*5c840*/  LDL.LU R19, [R1+0x88c] ;  /* 0x00088c0001137983 */ /* 0x000f220000300800 */
[C---:B---3--:R-:W-:Y:S01]  /*5c850*/  HMMA.16816.F32.BF16 R4, R24.reuse, R12, R4 ;  /* 0x0000000c1804723c */ /* 0x048fe20000041804 */
[----:B----4-:R-:W-:Y:S01]  /*5c860*/  STL.64 [R1+0x5540], R18 ;  /* 0x0055401201007387 */ /* 0x010fe20000100a00 */
[----:B--2---:R0:W-:Y:S03]  /*5c870*/  STL.64 [R1+0x5538], R16 ;  /* 0x0055381001007387 */ /* 0x0041e60000100a00 */
[----:B0-----:R-:W2:Y:S01]  /*5c880*/  LDL.LU R16, [R1+0x8a0] ;  /* 0x0008a00001107983 */ /* 0x001ea20000300800 */
[----:B------:R-:W2:Y:S02]  /*5c890*/  LDL.LU R17, [R1+0x8a4] ;  /* 0x0008a40001117983 */ /* 0x000ea40000300800 */
[----:B------:R-:W2:Y:S02]  /*5c8a0*/  LDL.LU R18, [R1+0x8a8] ;  /* 0x0008a80001127983 */ /* 0x000ea40000300800 */
[----:B------:R-:W2:Y:S01]  /*5c8b0*/  LDL.LU R19, [R1+0x8ac] ;  /* 0x0008ac0001137983 */ /* 0x000ea20000300800 */
[----:B------:R-:W-:Y:S01]  /*5c8c0*/  STL [R1+0x4444], R11 ;  /* 0x0044440b01007387 */ /* 0x000fe20000100800 */
[----:B------:R-:W-:Y:S11]  /*5c8d0*/  STL [R1+0x4440], R10 ;  /* 0x0044400a01007387 */ /* 0x000ff60000100800 */
[----:B------:R-:W-:Y:S01]  /*5c8e0*/  @!UPT UIADD3 URZ, URZ, URZ, URZ ;  /* 0x0000003f3f3ff290 */ /* 0x000fe2000fffe03f */
[----:B------:R-:W-:Y:S02]  /*5c8f0*/  IMAD.MOV.U32 R14, RZ, RZ, R6 ;  /* 0x000000ffff0e7224 */ /* 0x000fe400078e0006 */
[----:B------:R0:W-:Y:S02]  /*5c900*/  STL.64 [R1+0x1040], R4 ;  /* 0x0010400401007387 */ /* 0x0001e40000100a00 */
[----:B------:R-:W-:Y:S02]  /*5c910*/  IMAD.MOV.U32 R15, RZ, RZ, R7 ;  /* 0x000000ffff0f7224 */ /* 0x000fe400078e0007 */
[----:B------:R-:W3:Y:S04]  /*5c920*/  LDL.LU.64 R6, [R1+0x5560] ;  /* 0x0055600001067983 */ /* 0x000ee80000300a00 */
[----:B0-----:R-:W3:Y:S01]  /*5c930*/  LDL.LU.64 R4, [R1+0x5558] ;  /* 0x0055580001047983 */ /* 0x001ee20000300a00 */
[----:B------:R-:W4:Y:S02]  /*5c940*/  LDL R28, [R1+0x1dd0] ;  /* 0x001dd000011c7983 */ /* 0x000f240000100800 */
[----:B------:R-:W-:Y:S02]  /*5c950*/  STL [R1+0x4b6c], R15 ;  /* 0x004b6c0f01007387 */ /* 0x000fe40000100800 */
[----:B------:R-:W-:Y:S01]  /*5c960*/  STL [R1+0x4b68], R14 ;  /* 0x004b680e01007387 */ /* 0x000fe20000100800 */
[----:B---3--:R-:W-:Y:S01]  /*5c970*/  HMMA.16816.F32.BF16 R24, R24, R8, R4 ;  /* 0x000000081818723c */ /* 0x008fe20000041804 */
[----:B------:R-:W2:Y:S01]  /*5c980*/  LDL.LU.64 R6, [R1+0x5550] ;  /* 0x0055500001067983 */ /* 0x000ea20000300a00 */
[----:B------:R-:W2:Y:S11]  /*5c990*/  LDL.LU.64 R4, [R1+0x5548] ;  /* 0x0055480001047983 */ /* 0x000eb60000300a00 */
[----:B------:R-:W-:Y:S10]  /*5c9a0*/  @!UPT UIADD3 URZ, URZ, URZ, URZ ;  /* 0x0000003f3f3ff290 */ /* 0x000ff4000fffe03f */
[----:B------:R0:W-:Y:S01]  /*5c9b0*/  STL.64 [R1+0x8b0], R24 ;  /* 0x0008b01801007387 */ /* 0x0001e20000100a00 */
[----:B------:R-:W-:Y:S02]  /*5c9c0*/  IMAD.MOV.U32 R10, RZ, RZ, R27 ;  /* 0x000000ffff0a7224 */ /* 0x000fe400078e001b */
[----:B------:R-:W-:Y:S01]  /*5c9d0*/  IMAD.MOV.U32 R11, RZ, RZ, R26 ;  /* 0x000000ffff0b7224 */ /* 0x000fe200078e001a */
[----:B0-----:R-:W3:Y:S01]  /*5c9e0*/  LDL.LU R24, [R1+0x870] ;  /* 0x0008700001187983 */ /* 0x001ee20000300800 */
[----:B------:R-:W3:Y:S02]  /*5c9f0*/  LDL.LU R25, [R1+0x874] ;  /* 0x0008740001197983 */ /* 0x000ee40000300800 */
[----:B------:R-:W3:Y:S02]  /*5ca00*/  LDL.LU R26, [R1+0x878] ;  /* 0x00087800011a7983 */ /* 0x000ee40000300800 */
[----:B------:R-:W3:Y:S01]  /*5ca10*/  LDL.LU R27, [R1+0x87c] ;  /* 0x00087c00011b7983 */ /* 0x000ee20000300800 */
[----:B------:R-:W-:Y:S01]  /*5ca20*/  STL [R1+0x46d4], R10 ;  /* 0x0046d40a01007387 */ /* 0x000fe20000100800 */
[----:B------:R-:W-:Y:S02]  /*5ca30*/  STL [R1+0x46d0], R11 ;  /* 0x0046d00b01007387 */ /* 0x000fe40000100800 */
[----:B------:R0:W-:Y:S02]  /*5ca40*/  STL.64 [R1+0x5448], R8 ;  /* 0x0054480801007387 */ /* 0x0001e40000100a00 */
[----:B0-----:R-:W3:Y:S01]  /*5ca50*/  LDL.LU R8, [R1+0x890] ;  /* 0x0008900001087983 */ /* 0x001ee20000300800 */
[----:B------:R-:W3:Y:S02]  /*5ca60*/  LDL.LU R9, [R1+0x894] ;  /* 0x0008940001097983 */ /* 0x000ee40000300800 */
[----:B------:R-:W3:Y:S02]  /*5ca70*/  LDL.LU R10, [R1+0x898] ;  /* 0x00089800010a7983 */ /* 0x000ee40000300800 */
[----:B------:R-:W3:Y:S01]  /*5ca80*/  LDL.LU R11, [R1+0x89c] ;  /* 0x00089c00010b7983 */ /* 0x000ee20000300800 */
[C---:B--2---:R-:W-:Y:S01]  /*5ca90*/  HMMA.16816.F32.BF16 R20, R4.reuse, R20, R16 ;  /* 0x000000140414723c */ /* 0x044fe20000041810 */
[----:B------:R-:W2:Y:S01]  /*5caa0*/  LDL.LU.64 R18, [R1+0x5540] ;  /* 0x0055400001127983 */ /* 0x000ea20000300a00 */
[----:B------:R-:W2:Y:S11]  /*5cab0*/  LDL.LU.64 R16, [R1+0x5538] ;  /* 0x0055380001107983 */ /* 0x000eb60000300a00 */
[----:B------:R-:W-:Y:S10]  /*5cac0*/  @!UPT UIADD3 URZ, URZ, URZ, URZ ;  /* 0x0000003f3f3ff290 */ /* 0x000ff4000fffe03f */
[----:B------:R0:W-:Y:S01]  /*5cad0*/  STL.64 [R1+0x740], R20 ;  /* 0x0007401401007387 */ /* 0x0001e20000100a00 */
[----:B------:R-:W-:Y:S03]  /*5cae0*/  STL.64 [R1+0x748], R22 ;  /* 0x0007481601007387 */ /* 0x000fe60000100a00 */
[----:B0-----:R-:W3:Y:S02]  /*5caf0*/  LDL.LU.64 R20, [R1+0x5530] ;  /* 0x0055300001147983 */ /* 0x001ee40000300a00 */
[C---:B---3--:R-:W-:Y:S11]  /*5cb00*/  HMMA.16816.F32.BF16 R8, R4.reuse, R20, R8 ;  /* 0x000000140408723c */ /* 0x048ff60000041808 */
[----:B------:R-:W-:Y:S11]  /*5cb10*/  @!UPT UIADD3 URZ, URZ, URZ, URZ ;  /* 0x0000003f3f3ff290 */ /* 0x000ff6000fffe03f */
[----:B------:R-:W-:Y:S01]  /*5cb20*/  @!UPT UIADD3 URZ, URZ, URZ, URZ ;  /* 0x0000003f3f3ff290 */ /* 0x000fe2000fffe03f */
[----:B------:R0:W-:Y:S01]  /*5cb30*/  STL.64 [R1+0x730], R8 ;  /* 0x0007300801007387 */ /* 0x0001e20000100a00 */
[----:B------:R1:W-:Y:S02]  /*5cb40*/  STL.64 [R1+0x738], R10 ;  /* 0x0007380a01007387 */ /* 0x0003e40000100a00 */
[----:B0-----:R-:W-:Y:S02]  /*5cb50*/  IMAD.MOV.U32 R9, RZ, RZ, R20 ;  /* 0x000000ffff097224 */ /* 0x001fe400078e0014 */
[----:B------:R-:W-:Y:S02]  /*5cb60*/  IMAD.MOV.U32 R8, RZ, RZ, R21 ;  /* 0x000000ffff087224 */ /* 0x000fe400078e0015 */
[----:B------:R-:W2:Y:S02]  /*5cb70*/  LDL.LU.64 R20, [R1+0x5528] ;  /* 0x0055280001147983 */ /* 0x000ea40000300a00 */
[----:B--2---:R-:W-:Y:S01]  /*5cb80*/  HMMA.16816.F32.BF16 R16, R4, R20, R16 ;  /* 0x000000140410723c */ /* 0x004fe20000041810 */
[----:B-1----:R-:W-:-:S02]  /*5cb90*/  IMAD.MOV.U32 R11, RZ, RZ, R20 ;  /* 0x000000ffff0b7224 */ /* 0x002fc400078e0014 */
[----:B------:R-:W-:Y:S11]  /*5cba0*/  IMAD.MOV.U32 R10, RZ, RZ, R21 ;  /* 0x000000ffff0a7224 */ /* 0x000ff600078e0015 */
[----:B------:R-:W-:Y:S09]  /*5cbb0*/  @!UPT UIADD3 URZ, URZ, URZ, URZ ;  /* 0x0000003f3f3ff290 */ /* 0x000ff2000fffe03f */
[----:B------:R-:W-:Y:S01]  /*5cbc0*/  STL.64 [R1+0x720], R16 ;  /* 0x0007201001007387 */ /* 0x000fe20000100a00 */
[----:B------:R0:W-:Y:S03]  /*5cbd0*/  STL.64 [R1+0x728], R18 ;  /* 0x0007281201007387 */ /* 0x0001e60000100a00 */
[----:B0-----:R-:W2:Y:S01]  /*5cbe0*/  LDL.LU.64 R18, [R1+0x5520] ;  /* 0x0055200001127983 */ /* 0x001ea20000300a00 */
[----:B------:R-:W3:Y:S02]  /*5cbf0*/  LDL.LU.64 R20, [R1+0x5518] ;  /* 0x0055180001147983 */ /* 0x000ee40000300a00 */
[----:B------:R-:W-:Y:S02]  /*5cc00*/  STL.64 [R1+0x5458], R10 ;  /* 0x0054580a01007387 */ /* 0x000fe40000100a00 */
[----:B------:R0:W-:Y:S02]  /*5cc10*/  STL.64 [R1+0x5450], R8 ;  /* 0x0054500801007387 */ /* 0x0001e40000100a00 */
[----:B0-----:R-:W2:Y:S04]  /*5cc20*/  LDL.64 R8, [R1] ;  /* 0x0000000001087983 */ /* 0x001ea80000100a00 */
[----:B--2---:R0:W-:Y:S04]  /*5cc30*/  STL.64 [R1+0x5470], R8 ;  /* 0x0054700801007387 */ /* 0x0041e80000100a00 */
[----:B0-----:R-:W2:Y:S04]  /*5cc40*/  LDL.64 R8, [R1+0x10] ;  /* 0x0000100001087983 */ /* 0x001ea80000100a00 */
[----:B--2---:R3:W-:Y:S02]  /*5cc50*/  STL.64 [R1+0x5488], R8 ;  /* 0x0054880801007387 */ /* 0x0047e40000100a00 */
[----:B---3--:R-:W-:Y:S11]  /*5cc60*/  HMMA.16816.F32.BF16 R8, R4, R20, R24 ;  /* 0x000000140408723c */ /* 0x008ff60000041818 */
[----:B------:R-:W-:Y:S11]  /*5cc70*/  @!UPT UIADD3 URZ, URZ, URZ, URZ ;  /* 0x0000003f3f3ff290 */ /* 0x000ff6000fffe03f */
[----:B------:R-:W-:Y:S01]  /*5cc80*/  @!UPT UIADD3 URZ, URZ, URZ, URZ ;  /* 0x0000003f3f3ff290 */ /* 0x000fe2000fffe03f */
[----:B------:R0:W-:Y:S01]  /*5cc90*/  STL.64 [R1+0x710], R8 ;  /* 0x0007100801007387 */ /* 0x0001e20000100a00 */
[----:B------:R-:W-:Y:S02]  /*5cca0*/  STL.64 [R1+0x718], R10 ;  /* 0x0007180a01007387 */ /* 0x000fe40000100a00 */
[----:B------:R-:W2:Y:S02]  /*5ccb0*/  LDL.LU R16, [R1+0x1000] ;  /* 0x0010000001107983 */ /* 0x000ea40000300800 */
[----:B------:R-:W2:Y:S02]  /*5ccc0*/  LDL.LU R17, [R1+0x1004] ;  /* 0x0010040001117983 */ /* 0x000ea40000300800 */
[----:B0-----:R-:W-:Y:S02]  /*5ccd0*/  IMAD.MOV.U32 R9, RZ, RZ, R18 ;  /* 0x000000ffff097224 */ /* 0x001fe400078e0012 */
[----:B------:R-:W-:Y:S01]  /*5cce0*/  IMAD.MOV.U32 R8, RZ, RZ, R19 ;  /* 0x000000ffff087224 */ /* 0x000fe200078e0013 */
[----:B------:R-:W3:Y:S01]  /*5ccf0*/  LDL.LU R18, [R1+0x1008] ;  /* 0x0010080001127983 */ /* 0x000ee20000300800 */
[----:B------:R-:W3:Y:S02]  /*5cd00*/  LDL.LU R19, [R1+0x100c] ;  /* 0x00100c0001137983 */ /* 0x000ee40000300800 */
[----:B------:R-:W-:-:S02]  /*5cd10*/  IMAD.MOV.U32 R15, RZ, RZ, R20 ;  /* 0x000000ffff0f7224 */ /* 0x000fc400078e0014 */
[----:B------:R-:W-:Y:S01]  /*5cd20*/  IMAD.MOV.U32 R14, RZ, RZ, R21 ;  /* 0x000000ffff0e7224 */ /* 0x000fe200078e0015 */
[----:B---3--:R-:W-:Y:S01]  /*5cd30*/  STL.64 [R1+0x54b8], R18 ;  /* 0x0054b81201007387 */ /* 0x008fe20000100a00 */
[----:B--2---:R0:W-:Y:S02]  /*5cd40*/  STL.64 [R1+0x54b0], R16 ;  /* 0x0054b01001007387 */ /* 0x0041e40000100a00 */
[----:B------:R-:W2:Y:S02]  /*5cd50*/  LDL.LU R20, [R1+0x1010] ;  /* 0x0010100001147983 */ /* 0x000ea40000300800 */
[----:B------:R-:W2:Y:S01]  /*5cd60*/  LDL.LU R21, [R1+0x1014] ;  /* 0x0010140001157983 */ /* 0x000ea20000300800 */
[----:B------:R-:W3:Y:S01]  /*5cd70*/  LDL.LU R22, [R1+0x1018] ;  /* 0x0010180001167983 */ /* 0x000ee20000300800 */
[----:B------:R-:W3:Y:S02]  /*5cd80*/  LDL.LU R23, [R1+0x101c] ;  /* 0x00101c0001177983 */ /* 0x000ee40000300800 */
[----:B0-----:R-:W-:-:S02]  /*5cd90*/  IMAD.MOV.U32 R16, RZ, RZ, R29 ;  /* 0x000000ffff107224 */ /* 0x001fc400078e001d */
[----:B------:R-:W-:Y:S01]  /*5cda0*/  IMAD.MOV.U32 R17, RZ, RZ, R0 ;  /* 0x000000ffff117224 */ /* 0x000fe200078e0000 */
[----:B---3--:R-:W-:Y:S01]  /*5cdb0*/  STL.64 [R1+0x54c8], R22 ;  /* 0x0054c81601007387 */ /* 0x008fe20000100a00 */
[----:B--2---:R-:W-:Y:S02]  /*5cdc0*/  STL.64 [R1+0x54c0], R20 ;  /* 0x0054c01401007387 */ /* 0x004fe40000100a00 */
[----:B------:R-:W2:Y:S02]  /*5cdd0*/  LDL.LU R29, [R1+0x5510] ;  /* 0x00551000011d7983 */ /* 0x000ea40000300800 */
[----:B------:R-:W3:Y:S01]  /*5cde0*/  LDL.LU R0, [R1+0x550c] ;  /* 0x00550c0001007983 */ /* 0x000ee20000300800 */
[----:B------:R0:W-:Y:S02]  /*5cdf0*/  STL.64 [R1+0x54d0], R16 ;  /* 0x0054d01001007387 */ /* 0x0001e40000100a00 */
[----:B0-----:R-:W-:Y:S02]  /*5ce00*/  IMAD.MOV.U32 R16, RZ, RZ, R2 ;  /* 0x000000ffff107224 */ /* 0x001fe400078e0002 */
[----:B------:R-:W-:Y:S01]  /*5ce10*/  IMAD.MOV.U32 R17, RZ, RZ, R3 ;  /* 0x000000ffff117224 */ /* 0x000fe200078e0003 */
[----:B------:R-:W2:Y:S04]  /*5ce20*/  LDL.LU R2, [R1+0x5508] ;  /* 0x0055080001027983 */ /* 0x000ea80000300800 */
[----:B------:R0:W-:Y:S04]  /*5ce30*/  STL.64 [R1+0x54e8], R16 ;  /* 0x0054e81001007387 */ /* 0x0001e80000100a00 */
[----:B0-----:R-:W2:Y:S01]  /*5ce40*/  LDL.LU R16, [R1+0x830] ;  /* 0x0008300001107983 */ /* 0x001ea20000300800 */
[----:B------:R-:W2:Y:S02]  /*5ce50*/  LDL.LU R17, [R1+0x834] ;  /* 0x0008340001117983 */ /* 0x000ea40000300800 */
[----:B------:R-:W2:Y:S02]  /*5ce60*/  LDL.LU R18, [R1+0x838] ;  /* 0x0008380001127983 */ /* 0x000ea40000300800 */
[----:B------:R-:W2:Y:S02]  /*5ce70*/  LDL.LU R19, [R1+0x83c] ;  /* 0x00083c0001137983 */ /* 0x000ea40000300800 */
[----:B--2---:R-:W-:Y:S01]  /*5ce80*/  STL.64 [R1+0x54f8], R18 ;  /* 0x0054f81201007387 */ /* 0x004fe20000100a00 */
[----:B------:R-:W-:Y:S02]  /*5ce90*/  STL.64 [R1+0x54f0], R16 ;  /* 0x0054f01001007387 */ /* 0x000fe40000100a00 */
[----:B------:R-:W2:Y:S02]  /*5cea0*/  LDL.64 R24, [R1+0x70] ;  /* 0x0000700001187983 */ /* 0x000ea40000100a00 */
[----:B--2---:R0:W-:Y:S04]  /*5ceb0*/  STL.64 [R1+0x5500], R24 ;  /* 0x0055001801007387 */ /* 0x0041e80000100a00 */
[----:B0-----:R-:W2:Y:S01]  /*5cec0*/  LDL.LU R24, [R1+0x860] ;  /* 0x0008600001187983 */ /* 0x001ea20000300800 */
[----:B------:R-:W2:Y:S02]  /*5ced0*/  LDL.LU R25, [R1+0x864] ;  /* 0x0008640001197983 */ /* 0x000ea40000300800 */
[----:B------:R-:W2:Y:S02]  /*5cee0*/  LDL.LU R26, [R1+0x868] ;  /* 0x00086800011a7983 */ /* 0x000ea40000300800 */
[----:B------:R-:W2:Y:S01]  /*5cef0*/  LDL.LU R27, [R1+0x86c] ;  /* 0x00086c00011b7983 */ /* 0x000ea20000300800 */
[----:B------:R-:W2:Y:S01]  /*5cf00*/  LDL.LU R20, [R1+0x1020] ;  /* 0x0010200001147983 */ /* 0x000ea20000300800 */
        /* <DEDUP_REMOVED lines=9> */
[----:B------:R0:W-:Y:S04]  /*5cfa0*/  STL.64 [R1+0x54a0], R8 ;  /* 0x0054a00801007387 */ /* 0x0001e80000100a00 */
[----:B0-----:R-:W2:Y:S01]  /*5cfb0*/  LDL.64 R8, [R1+0x30] ;  /* 0x0000300001087983 */ /* 0x001ea20000100a00 */
[----:B------:R-:W-:Y:S02]  /*5cfc0*/  STL.64 [R1+0x5468], R14 ;  /* 0x0054680e01007387 */ /* 0x000fe40000100a00 */
[----:B------:R0:W-:Y:S02]  /*5cfd0*/  STL.64 [R1+0x5460], R12 ;  /* 0x0054600c01007387 */ /* 0x0001e40000100a00 */
[----:B0-----:R-:W2:Y:S01]  /*5cfe0*/  LDL.LU R12, [R1+0xe30] ;  /* 0x000e3000010c7983 */ /* 0x001ea20000300800 */
[----:B------:R-:W2:Y:S02]  /*5cff0*/  LDL.LU R13, [R1+0xe34] ;  /* 0x000e3400010d7983 */ /* 0x000ea40000300800 */
[----:B------:R-:W2:Y:S02]  /*5d000*/  LDL.LU R14, [R1+0xe38] ;  /* 0x000e3800010e7983 */ /* 0x000ea40000300800 */
[----:B------:R-:W2:Y:S02]  /*5d010*/  LDL.LU R15, [R1+0xe3c] ;  /* 0x000e3c00010f7983 */ /* 0x000ea40000300800 */
[----:B------:R-:W-:-:S02]  /*5d020*/  IMAD.MOV.U32 R16, RZ, RZ, R2 ;  /* 0x000000ffff107224 */ /* 0x000fc400078e0002 */
[----:B---3--:R-:W-:-:S07]  /*5d030*/  IMAD.MOV.U32 R17, RZ, RZ, R0 ;  /* 0x000000ffff117224 */ /* 0x008fce00078e0000 */
[C---:B------:R-:W-:Y:S01]  /*5d040*/  HMMA.16816.F32.BF16 R16, R4.reuse, R16, R24 ;  /* 0x000000100410723c */ /* 0x040fe20000041818 */
[----:B--2---:R-:W-:Y:S01]  /*5d050*/  STL.64 [R1+0x5480], R14 ;  /* 0x0054800e01007387 */ /* 0x004fe20000100a00 */
[----:B------:R0:W-:Y:S03]  /*5d060*/  STL.64 [R1+0x5478], R12 ;  /* 0x0054780c01007387 */ /* 0x0001e60000100a00 */
        /* <DEDUP_REMOVED lines=10> */
[----:B------:R-:W3:Y:S01]  /*5d110*/  LDL.LU.64 R24, [R1+0x5500] ;  /* 0x0055000001187983 */ /* 0x000ee20000300a00 */
[----:B------:R-:W-:Y:S02]  /*5d120*/  STL.64 [R1+0x700], R16 ;  /* 0x0007001001007387 */ /* 0x000fe40000100a00 */
[----:B------:R0:W-:Y:S02]  /*5d130*/  STL.64 [R1+0x708], R18 ;  /* 0x0007081201007387 */ /* 0x0001e40000100a00 */
[----:B0-----:R-:W3:Y:S01]  /*5d140*/  LDL.LU.64 R18, [R1+0x54f8] ;  /* 0x0054f80001127983 */ /* 0x001ee20000300a00 */
[----:B------:R-:W3:Y:S02]  /*5d150*/  LDL.LU.64 R16, [R1+0x54f0] ;  /* 0x0054f00001107983 */ /* 0x000ee40000300a00 */
[C---:B---3--:R-:W-:Y:S11]  /*5d160*/  HMMA.16816.F32.BF16 R16, R4.reuse, R24, R16 ;  /* 0x000000180410723c */ /* 0x048ff60000041810 */
[----:B------:R-:W-:Y:S11]  /*5d170*/  @!UPT UIADD3 URZ, URZ, URZ, URZ ;  /* 0x0000003f3f3ff290 */ /* 0x000ff6000fffe03f */
[----:B------:R-:W-:Y:S01]  /*5d180*/  @!UPT UIADD3 URZ, URZ, URZ, URZ ;  /* 0x0000003f3f3ff290 */ /* 0x000fe2000fffe03f */
[----:B------:R0:W-:Y:S01]  /*5d190*/  STL.64 [R1+0x6f0], R16 ;  /* 0x0006f01001007387 */ /* 0x0001e20000100a00 */
[----:B------:R-:W-:Y:S03]  /*5d1a0*/  STL.64 [R1+0x6f8], R18 ;  /* 0x0006f81201007387 */ /* 0x000fe60000100a00 */
[----:B0-----:R-:W3:Y:S01]  /*5d1b0*/  LDL.LU.64 R16, [R1+0x54e8] ;  /* 0x0054e80001107983 */ /* 0x001ee20000300a00 */
[----:B------:R-:W-:Y:S02]  /*5d1c0*/  IMAD.MOV.U32 R2, RZ, RZ, R24 ;  /* 0x000000ffff027224 */ /* 0x000fe400078e0018 */
[----:B------:R-:W-:Y:S02]  /*5d1d0*/  IMAD.MOV.U32 R0, RZ, RZ, R25 ;  /* 0x000000ffff007224 */ /* 0x000fe400078e0019 */
[----:B------:R-:W0:Y:S04]  /*5d1e0*/  LDSM.16.MT88.4 R24, [R29+0x4180] ;  /* 0x004180001d18783b */ /* 0x000e280000004200 */
[----:B0-----:R-:W-:Y:S01]  /*5d1f0*/  STL.64 [R1+0x5320], R26 ;  /* 0x0053201a01007387 */ /* 0x001fe20000100a00 */
[----:B------:R0:W-:Y:S03]  /*5d200*/  STL.64 [R1+0x5318], R24 ;  /* 0x0053181801007387 */ /* 0x0001e60000100a00 */
[----:B0-----:R-:W2:Y:S01]  /*5d210*/  LDL.64 R24, [R1+0x40] ;  /* 0x0000400001187983 */ /* 0x001ea20000100a00 */
[----:B------:R-:W-:Y:S01]  /*5d220*/  STL [R1+0x4654], R29 ;  /* 0x0046541d01007387 */ /* 0x000fe20000100800 */
        /* <DEDUP_REMOVED lines=8> */
[----:B------:R-:W2:Y:S01]  /*5d2b0*/  LDL.LU.64 R22, [R1+0x54c8] ;  /* 0x0054c80001167983 */ /* 0x000ea20000300a00 */
[----:B------:R-:W2:Y:S11]  /*5d2c0*/  LDL.LU.64 R20, [R1+0x54c0] ;  /* 0x0054c00001147983 */ /* 0x000eb60000300a00 */
[----:B------:R-:W-:Y:S09]  /*5d2d0*/  @!UPT UIADD3 URZ, URZ, URZ, URZ ;  /* 0x0000003f3f3ff290 */ /* 0x000ff2000fffe03f */
[----:B------:R-:W-:Y:S01]  /*5d2e0*/  STL.64 [R1+0xe80], R16 ;  /* 0x000e801001007387 */ /* 0x000fe20000100a00 */
[----:B------:R0:W-:Y:S03]  /*5d2f0*/  STL.64 [R1+0xe88], R18 ;  /* 0x000e881201007387 */ /* 0x0001e60000100a00 */
[----:B0-----:R-:W3:Y:S01]  /*5d300*/  LDL.LU.64 R18, [R1+0x54b8] ;  /* 0x0054b80001127983 */ /* 0x001ee20000300a00 */
[----:B------:R-:W3:Y:S02]  /*5d310*/  LDL.LU.64 R16, [R1+0x54b0] ;  /* 0x0054b00001107983 */ /* 0x000ee40000300a00 */
[----:B------:R-:W-:Y:S01]  /*5d320*/  IMAD.MOV.U32 R3, RZ, RZ, R9 ;  /* 0x000000ffff037224 */ /* 0x000fe200078e0009 */
[C---:B--2---:R-:W-:Y:S08]  /*5d330*/  HMMA.16816.F32.BF16 R20, R4.reuse, R24, R20 ;  /* 0x000000180414723c */ /* 0x044ff00000041814 */
[----:B---3--:R-:W-:Y:S11]  /*5d340*/  HMMA.16816.F32.BF16 R16, R4, R8, R16 ;  /* 0x000000080410723c */ /* 0x008ff60000041810 */
[----:B------:R-:W-:Y:S04]  /*5d350*/  @!UPT UIADD3 URZ, URZ, URZ, URZ ;  /* 0x0000003f3f3ff290 */ /* 0x000fe8000fffe03f */
[----:B------:R0:W-:Y:S01]  /*5d360*/  STL.64 [R1+0xe70], R20 ;  /* 0x000e701401007387 */ /* 0x0001e20000100a00 */
[----:B------:R1:W-:Y:S03]  /*5d370*/  STL.64 [R1+0xe78], R22 ;  /* 0x000e781601007387 */ /* 0x0003e60000100a00 */
[----:B0-----:R-:W2:Y:S01]  /*5d380*/  LDL.LU R20, [R1+0xe20] ;  /* 0x000e200001147983 */ /* 0x001ea20000300800 */
[----:B------:R-:W2:Y:S02]  /*5d390*/  LDL.LU R21, [R1+0xe24] ;  /* 0x000e240001157983 */ /* 0x000ea40000300800 */
[----:B-1----:R-:W2:Y:S02]  /*5d3a0*/  LDL.LU R22, [R1+0xe28] ;  /* 0x000e280001167983 */ /* 0x002ea40000300800 */
[----:B------:R-:W2:Y:S01]  /*5d3b0*/  LDL.LU R23, [R1+0xe2c] ;  /* 0x000e2c0001177983 */ /* 0x000ea20000300800 */
[----:B------:R0:W-:Y:S01]  /*5d3c0*/  STL.64 [R1+0xe60], R16 ;  /* 0x000e601001007387 */ /* 0x0001e20000100a00 */
[----:B------:R1:W-:Y:S03]  /*5d3d0*/  STL.64 [R1+0xe68], R18 ;  /* 0x000e681201007387 */ /* 0x0003e60000100a00 */
[----:B0-----:R-:W2:Y:S01]  /*5d3e0*/  LDL.LU.64 R16, [R1+0x54a8] ;  /* 0x0054a80001107983 */ /* 0x001ea20000300a00 */
[----:B-1----:R-:W-:-:S02]  /*5d3f0*/  IMAD.MOV.U32 R18, RZ, RZ, R8 ;  /* 0x000000ffff127224 */ /* 0x002fc400078e0008 */
[----:B------:R-:W3:Y:S02]  /*5d400*/  LDL.LU.64 R8, [R1+0x54a0] ;  /* 0x0054a00001087983 */ /* 0x000ee40000300a00 */
[C---:B---3--:R-:W-:Y:S01]  /*5d410*/  HMMA.16816.F32.BF16 R8, R4.reuse, R8, R12 ;  /* 0x000000080408723c */ /* 0x048fe2000004180c */
[----:B------:R-:W3:Y:S01]  /*5d420*/  LDL.LU.64 R14, [R1+0x5498] ;  /* 0x00549800010e7983 */ /* 0x000ee20000300a00 */
[----:B------:R-:W3:Y:S11]  /*5d430*/  LDL.LU.64 R12, [R1+0x5490] ;  /* 0x00549000010c7983 */ /* 0x000ef60000300a00 */
[----:B------:R-:W-:Y:S10]  /*5d440*/  @!UPT UIADD3 URZ, URZ, URZ, URZ ;  /* 0x0000003f3f3ff290 */ /* 0x000ff4000fffe03f */
[----:B------:R0:W-:Y:S01]  /*5d450*/  STL.64 [R1+0xe50], R8 ;  /* 0x000e500801007387 */ /* 0x0001e20000100a00 */
[----:B------:R-:W-:Y:S03]  /*5d460*/  STL.64 [R1+0xe58], R10 ;  /* 0x000e580a01007387 */ /* 0x000fe60000100a00 */
        /* <DEDUP_REMOVED lines=19> */
[----:B------:R-:W2:Y:S01]  /*5d5a0*/  LDL.LU.64 R8, [R1+0x5450] ;  /* 0x0054500001087983 */ /* 0x000ea20000300a00 */
[----:B------:R-:W-:Y:S01]  /*5d5b0*/  STL.64 [R1+0x53a8], R26 ;  /* 0x0053a81a01007387 */ /* 0x000fe20000100a00 */
        /* <DEDUP_REMOVED lines=11> */
[----:B------:R-:W-:Y:S01]  /*5d670*/  HMMA.16816.F32.BF16 R20, R4, R16, R20 ;  /* 0x000000100414723c */ /* 0x000fe20000041814 */
[----:B--2---:R-:W-:Y:S01]  /*5d680*/  STL.64 [R1+0x53c8], R26 ;  /* 0x0053c81a01007387 */ /* 0x004fe20000100a00 */
[----:B------:R0:W-:Y:S03]  /*5d690*/  STL.64 [R1+0x53c0], R24 ;  /* 0x0053c01801007387 */ /* 0x0001e60000100a00 */
[----:B0-----:R-:W2:Y:S04]  /*5d6a0*/  LDL.64 R24, [R1+0x80] ;  /* 0x0000800001187983 */ /* 0x001ea80000100a00 */
[----:B--2---:R3:W-:Y:S02]  /*5d6b0*/  STL.64 [R1+0x53d8], R24 ;  /* 0x0053d81801007387 */ /* 0x0047e40000100a00 */
[----:B---3--:R-:W-:-:S02]  /*5d6c0*/  IMAD.MOV.U32 R24, RZ, RZ, R15 ;  /* 0x000000ffff187224 */ /* 0x008fc400078e000f */
[----:B------:R-:W-:-:S05]  /*5d6d0*/  IMAD.MOV.U32 R25, RZ, RZ, R14 ;  /* 0x000000ffff197224 */ /* 0x000fca00078e000e */
[----:B------:R0:W-:Y:S02]  /*5d6e0*/  STL.64 [R1+0x53f0], R24 ;  /* 0x0053f01801007387 */ /* 0x0001e40000100a00 */
[----:B0-----:R-:W-:Y:S02]  /*5d6f0*/  IMAD.MOV.U32 R24, RZ, RZ, R11 ;  /* 0x000000ffff187224 */ /* 0x001fe400078e000b */
[----:B------:R-:W-:-:S05]  /*5d700*/  IMAD.MOV.U32 R25, RZ, RZ, R10 ;  /* 0x000000ffff197224 */ /* 0x000fca00078e000a */
[----:B------:R0:W-:Y:S01]  /*5d710*/  STL.64 [R1+0x5408], R24 ;  /* 0x0054081801007387 */ /* 0x0001e20000100a00 */
[----:B------:R-:W-:Y:S02]  /*5d720*/  STL.64 [R1+0xe20], R20 ;  /* 0x000e201401007387 */ /* 0x000fe40000100a00 */
[----:B------:R-:W-:Y:S02]  /*5d730*/  STL.64 [R1+0xe28], R22 ;  /* 0x000e281601007387 */ /* 0x000fe40000100a00 */
[----:B0-----:R-:W-:Y:S02]  /*5d740*/  IMAD.MOV.U32 R24, RZ, RZ, R9 ;  /* 0x000000ffff187224 */ /* 0x001fe400078e0009 */
[----:B------:R-:W-:Y:S02]  /*5d750*/  IMAD.MOV.U32 R25, RZ, RZ, R8 ;  /* 0x000000ffff197224 */ /* 0x000fe400078e0008 */
[----:B------:R-:W2:Y:S01]  /*5d760*/  LDL.LU R8, [R1+0xe10] ;  /* 0x000e100001087983 */ /* 0x000ea20000300800 */
[----:B------:R-:W2:Y:S02]  /*5d770*/  LDL.LU R9, [R1+0xe14] ;  /* 0x000e140001097983 */ /* 0x000ea40000300800 */
[----:B------:R-:W2:Y:S02]  /*5d780*/  LDL.LU R10, [R1+0xe18] ;  /* 0x000e1800010a7983 */ /* 0x000ea40000300800 */
[----:B------:R-:W2:Y:S01]  /*5d790*/  LDL.LU R11, [R1+0xe1c] ;  /* 0x000e1c00010b7983 */ /* 0x000ea20000300800 */
[----:B------:R0:W-:Y:S04]  /*5d7a0*/  STL.64 [R1+0x5420], R24 ;  /* 0x0054201801007387 */ /* 0x0001e80000100a00 */
[----:B0-----:R-:W3:Y:S01]  /*5d7b0*/  LDL.64 R24, [R1+0xc0] ;  /* 0x0000c00001187983 */ /* 0x001ee20000100a00 */
[----:B------:R0:W-:Y:S02]  /*5d7c0*/  STL.64 [R1+0x5340], R16 ;  /* 0x0053401001007387 */ /* 0x0001e40000100a00 */
[----:B------:R1:W-:Y:S01]  /*5d7d0*/  STL.64 [R1+0x53d0], R18 ;  /* 0x0053d01201007387 */ /* 0x0003e20000100a00 */
[----:B0-----:R-:W2:Y:S01]  /*5d7e0*/  LDL.LU R16, [R1+0x530] ;  /* 0x0005300001107983 */ /* 0x001ea20000300800 */
[----:B------:R-:W2:Y:S02]  /*5d7f0*/  LDL.LU R17, [R1+0x534] ;  /* 0x0005340001117983 */ /* 0x000ea40000300800 */
[----:B-1----:R-:W2:Y:S02]  /*5d800*/  LDL.LU R18, [R1+0x538] ;  /* 0x0005380001127983 */ /* 0x002ea40000300800 */
[----:B------:R-:W2:Y:S01]  /*5d810*/  LDL.LU R19, [R1+0x53c] ;  /* 0x00053c0001137983 */ /* 0x000ea20000300800 */
[----:B------:R-:W3:Y:S01]  /*5d820*/  LDL.LU R20, [R1+0x6e0] ;  /* 0x0006e00001147983 */ /* 0x000ee20000300800 */
[----:B------:R-:W3:Y:S02]  /*5d830*/  LDL.LU R21, [R1+0x6e4] ;  /* 0x0006e40001157983 */ /* 0x000ee40000300800 */
[----:B------:R-:W3:Y:S02]  /*5d840*/  LDL.LU R22, [R1+0x6e8] ;  /* 0x0006e80001167983 */ /* 0x000ee40000300800 */
[----:B------:R-:W3:Y:S01]  /*5d850*/  LDL.LU R23, [R1+0x6ec] ;  /* 0x0006ec0001177983 */ /* 0x000ee20000300800 */
        /* <DEDUP_REMOVED lines=12> */
[C---:B------:R-:W-:Y:S01]  /*5d920*/  HMMA.16816.F32.BF16 R8, R4.reuse, R12, R8 ;  /* 0x0000000c0408723c */ /* 0x040fe20000041808 */
        /* <DEDUP_REMOVED lines=12> */
[----:B------:R0:W-:Y:S01]  /*5d9f0*/  STL.64 [R1+0xe10], R8 ;  /* 0x000e100801007387 */ /* 0x0001e20000100a00 */
[----:B------:R-:W-:Y:S03]  /*5da00*/  STL.64 [R1+0xe18], R10 ;  /* 0x000e180a01007387 */ /* 0x000fe60000100a00 */
[----:B0-----:R-:W3:Y:S01]  /*5da10*/  LDL.LU.64 R8, [R1+0x5448] ;  /* 0x0054480001087983 */ /* 0x001ee20000300a00 */
[----:B------:R0:W-:Y:S03]  /*5da20*/  STL.64 [R1+0x5338], R12 ;  /* 0x0053380c01007387 */ /* 0x0001e60000100a00 */
[----:B0-----:R-:W2:Y:S01]  /*5da30*/  LDL.LU R12, [R1+0xdf0] ;  /* 0x000df000010c7983 */ /* 0x001ea20000300800 */
[----:B------:R-:W2:Y:S02]  /*5da40*/  LDL.LU R13, [R1+0xdf4] ;  /* 0x000df400010d7983 */ /* 0x000ea40000300800 */
[----:B------:R-:W2:Y:S02]  /*5da50*/  LDL.LU R14, [R1+0xdf8] ;  /* 0x000df800010e7983 */ /* 0x000ea40000300800 */
[----:B------:R-:W2:Y:S01]  /*5da60*/  LDL.LU R15, [R1+0xdfc] ;  /* 0x000dfc00010f7983 */ /* 0x000ea20000300800 */
[----:B---3--:R-:W-:Y:S01]  /*5da70*/  HMMA.16816.F32.BF16 R4, R4, R8, R20 ;  /* 0x000000080404723c */ /* 0x008fe20000041814 */
[----:B------:R-:W2:Y:S01]  /*5da80*/  LDL.LU.64 R22, [R1+0x5440] ;  /* 0x0054400001167983 */ /* 0x000ea20000300a00 */
[----:B------:R-:W2:Y:S11]  /*5da90*/  LDL.LU.64 R20, [R1+0x5438] ;  /* 0x0054380001147983 */ /* 0x000eb60000300a00 */
[----:B------:R-:W-:Y:S10]  /*5daa0*/  @!UPT UIADD3 URZ, URZ, URZ, URZ ;  /* 0x0000003f3f3ff290 */ /* 0x000ff4000fffe03f */
[----:B------:R0:W-:Y:S01]  /*5dab0*/  STL.64 [R1+0x6e0], R4 ;  /* 0x0006e00401007387 */ /* 0x0001e20000100a00 */
[----:B------:R-:W-:Y:S02]  /*5dac0*/  STL.64 [R1+0x6e8], R6 ;  /* 0x0006e80601007387 */ /* 0x000fe40000100a00 */
[----:B0-----:R-:W-:Y:S02]  /*5dad0*/  IMAD.MOV.U32 R4, RZ, RZ, R2 ;  /* 0x000000ffff047224 */ /* 0x001fe400078e0002 */
[----:B------:R-:W-:Y:S02]  /*5dae0*/  IMAD.MOV.U32 R5, RZ, RZ, R0 ;  /* 0x000000ffff057224 */ /* 0x000fe400078e0000 */
[----:B------:R-:W-:Y:S02]  /*5daf0*/  IMAD.MOV.U32 R2, RZ, RZ, R24 ;  /* 0x000000ffff027224 */ /* 0x000fe400078e0018 */
[----:B------:R-:W-:Y:S01]  /*5db00*/  IMAD.MOV.U32 R0, RZ, RZ, R25 ;  /* 0x000000ffff007224 */ /* 0x000fe200078e0019 */
        /* <DEDUP_REMOVED lines=36> */
[----:B------:R-:W3:Y:S02]  /*5dd50*/  LDL.LU.64 R26, [R1+0x53c8] ;  /* 0x0053c800011a7983 */ /* 0x000ee40000300a00 */
[----:B------:R-:W3:Y:S02]  /*5dd60*/  LDL.LU.64 R24, [R1+0x53c0] ;  /* 0x0053c00001187983 */ /* 0x000ee40000300a00 */
[----:B------:R-:W-:Y:S01]  /*5dd70*/  STL.64 [R1+0x5330], R10 ;  /* 0x0053300a01007387 */ /* 0x000fe20000100a00 */
[----:B------:R0:W-:Y:S04]  /*5dd80*/  STL.64 [R1+0x5328], R8 ;  /* 0x0053280801007387 */ /* 0x0001e80000100a00 */
[----:B0-----:R-:W2:Y:S04]  /*5dd90*/  LDL R8, [R1+0x60] ;  /* 0x0000600001087983 */ /* 0x001ea80000100800 */
[----:B------:R-:W2:Y:S01]  /*5dda0*/  LDL R9, [R1+0x64] ;  /* 0x0000640001097983 */ /* 0x000ea20000100800 */
[C---:B---3--:R-:W-:Y:S03]  /*5ddb0*/  HMMA.16816.F32.BF16 R4, R20.reuse, R4, R24 ;  /* 0x000000041404723c */ /* 0x048fe60000041818 */
[----:B------:R-:W2:Y:S01]  /*5ddc0*/  LDL.LU.64 R26, [R1+0x53b8] ;  /* 0x0053b800011a7983 */ /* 0x000ea20000300a00 */
[----:B------:R-:W2:Y:S11]  /*5ddd0*/  LDL.LU.64 R24, [R1+0x53b0] ;  /* 0x0053b00001187983 */ /* 0x000eb60000300a00 */
[----:B------:R-:W-:Y:S08]  /*5dde0*/  @!UPT UIADD3 URZ, URZ, URZ, URZ ;  /* 0x0000003f3f3ff290 */ /* 0x000ff0000fffe03f */
[----:B------:R-:W-:Y:S01]  /*5ddf0*/  STL.64 [R1+0x590], R4 ;  /* 0x0005900401007387 */ /* 0x000fe20000100a00 */
[----:B------:R-:W-:Y:S02]  /*5de00*/  STL.64 [R1+0x598], R6 ;  /* 0x0005980601007387 */ /* 0x000fe40000100a00 */
[----:B----4-:R-:W0:Y:S02]  /*5de10*/  LDSM.16.MT88.4 R4, [R28+0x4000] ;  /* 0x004000001c04783b */ /* 0x010e240000004200 */
[----:B0-----:R-:W-:Y:S02]  /*5de20*/  STL.64 [R1+0x5220], R6 ;  /* 0x0052200601007387 */ /* 0x001fe40000100a00 */
[----:B------:R0:W-:Y:S02]  /*5de30*/  STL.64 [R1+0x5218], R4 ;  /* 0x0052180401007387 */ /* 0x0001e40000100a00 */
[----:B0-----:R-:W3:Y:S01]  /*5de40*/  LDL.64 R4, [R1+0x50] ;  /* 0x0000500001047983 */ /* 0x001ee20000100a00 */
[C---:B--2---:R-:W-:Y:S03]  /*5de50*/  HMMA.16816.F32.BF16 R8, R20.reuse, R8, R24 ;  /* 0x000000081408723c */ /* 0x044fe60000041818 */
[----:B------:R-:W2:Y:S01]  /*5de60*/  LDL.LU.64 R26, [R1+0x53a8] ;  /* 0x0053a800011a7983 */ /* 0x000ea20000300a00 */
[----:B------:R-:W4:Y:S11]  /*5de70*/  LDL.LU.64 R24, [R1+0x53a0] ;  /* 0x0053a00001187983 */ /* 0x000f360000300a00 */
[----:B------:R-:W-:Y:S08]  /*5de80*/  @!UPT UIADD3 URZ, URZ, URZ, URZ ;  /* 0x0000003f3f3ff290 */ /* 0x000ff0000fffe03f */
[----:B------:R-:W-:Y:S01]  /*5de90*/  STL.64 [R1+0xbf0], R8 ;  /* 0x000bf00801007387 */ /* 0x000fe20000100a00 */
[----:B------:R3:W-:Y:S02]  /*5dea0*/  STL.64 [R1+0xbf8], R10 ;  /* 0x000bf80a01007387 */ /* 0x0007e40000100a00 */
[----:B---3--:R-:W-:Y:S01]  /*5deb0*/  HMMA.16816.F32.BF16 R8, R20, R4, R12 ;  /* 0x000000041408723c */ /* 0x008fe2000004180c */
[----:B------:R-:W3:Y:S11]  /*5dec0*/  LDL.LU R12, [R1+0xb80] ;  /* 0x000b8000010c7983 */ /* 0x000ef60000300800 */
[----:B------:R-:W-:Y:S11]  /*5ded0*/  @!UPT UIADD3 URZ, URZ, URZ, URZ ;  /* 0x0000003f3f3ff290 */ /* 0x000ff6000fffe03f */
[----:B------:R0:W-:Y:S01]  /*5dee0*/  STL.64 [R1+0xbe0], R8 ;  /* 0x000be00801007387 */ /* 0x0001e20000100a00 */
[----:B------:R1:W-:Y:S02]  /*5def0*/  STL.64 [R1+0xbe8], R10 ;  /* 0x000be80a01007387 */ /* 0x0003e40000100a00 */
[----:B------:R-:W3:Y:S02]  /*5df00*/  LDL.LU R13, [R1+0xb84] ;  /* 0x000b8400010d7983 */ /* 0x000ee40000300800 */
[----:B------:R-:W3:Y:S01]  /*5df10*/  LDL.LU R14, [R1+0xb88] ;  /* 0x000b8800010e7983 */ /* 0x000ee20000300800 */
[----:B------:R-:W3:Y:S01]  /*5df20*/  LDL.LU R15, [R1+0xb8c] ;  /* 0x000b8c00010f7983 */ /* 0x000ee20000300800 */
[----:B------:R-:W-:Y:S02]  /*5df30*/  IMAD.MOV.U32 R16, RZ, RZ, R29 ;  /* 0x000000ffff107224 */ /* 0x000fe400078e001d */
[----:B--2---:R-:W-:Y:S01]  /*5df40*/  IMAD.MOV.U32 R17, RZ, RZ, R27 ;  /* 0x000000ffff117224 */ /* 0x004fe200078e001b */
[----:B---3--:R-:W-:Y:S01]  /*5df50*/  STL.64 [R1+0x5350], R14 ;  /* 0x0053500e01007387 */ /* 0x008fe20000100a00 */
[----:B------:R-:W-:Y:S02]  /*5df60*/  STL.64 [R1+0x5348], R12 ;  /* 0x0053480c01007387 */ /* 0x000fe40000100a00 */
[----:B0-----:R-:W4:Y:S02]  /*5df70*/  LDL.LU R8, [R1+0xde0] ;  /* 0x000de00001087983 */ /* 0x001f240000300800 */
[----:B------:R-:W4:Y:S01]  /*5df80*/  LDL.LU R9, [R1+0xde4] ;  /* 0x000de40001097983 */ /* 0x000f220000300800 */
[----:B-1----:R-:W4:Y:S01]  /*5df90*/  LDL.LU R10, [R1+0xde8] ;  /* 0x000de800010a7983 */ /* 0x002f220000300800 */
[----:B------:R-:W4:Y:S02]  /*5dfa0*/  LDL.LU R11, [R1+0xdec] ;  /* 0x000dec00010b7983 */ /* 0x000f240000300800 */
[----:B------:R0:W-:Y:S02]  /*5dfb0*/  STL.64 [R1+0x5358], R16 ;  /* 0x0053581001007387 */ /* 0x0001e40000100a00 */
[----:B0-----:R-:W-:-:S02]  /*5dfc0*/  IMAD.MOV.U32 R16, RZ, RZ, R26 ;  /* 0x000000ffff107224 */ /* 0x001fc400078e001a */
[----:B------:R-:W-:-:S05]  /*5dfd0*/  IMAD.MOV.U32 R17, RZ, RZ, R19 ;  /* 0x000000ffff117224 */ /* 0x000fca00078e0013 */
[----:B------:R0:W-:Y:S01]  /*5dfe0*/  STL.64 [R1+0x5370], R16 ;  /* 0x0053701001007387 */ /* 0x0001e20000100a00 */
[----:B------:R-:W2:Y:S02]  /*5dff0*/  LDL.LU R12, [R1+0xb90] ;  /* 0x000b9000010c7983 */ /* 0x000ea40000300800 */
[----:B------:R-:W2:Y:S02]  /*5e000*/  LDL.LU R13, [R1+0xb94] ;  /* 0x000b9400010d7983 */ /* 0x000ea40000300800 */
[----:B------:R-:W3:Y:S01]  /*5e010*/  LDL.LU R14, [R1+0xb98] ;  /* 0x000b9800010e7983 */ /* 0x000ee20000300800 */
[----:B------:R-:W3:Y:S04]  /*5e020*/  LDL.LU R15, [R1+0xb9c] ;  /* 0x000b9c00010f7983 */ /* 0x000ee80000300800 */
[----:B0-----:R-:W2:Y:S04]  /*5e030*/  LDL.64 R16, [R1+0x20] ;  /* 0x0000200001107983 */ /* 0x001ea80000100a00 */
[----:B--2---:R-:W-:Y:S01]  /*5e040*/  STL.64 [R1+0x5388], R16 ;  /* 0x0053881001007387 */ /* 0x004fe20000100a00 */
[----:B---3--:R-:W-:Y:S02]  /*5e050*/  STL.64 [R1+0x5368], R14 ;  /* 0x0053680e01007387 */ /* 0x008fe40000100a00 */
[----:B------:R0:W-:Y:S02]  /*5e060*/  STL.64 [R1+0x5360], R12 ;  /* 0x0053600c01007387 */ /* 0x0001e40000100a00 */
[----:B0-----:R-:W2:Y:S01]  /*5e070*/  LDL.LU R12, [R1+0xba0] ;  /* 0x000ba000010c7983 */ /* 0x001ea20000300800 */
[----:B------:R-:W2:Y:S02]  /*5e080*/  LDL.LU R13, [R1+0xba4] ;  /* 0x000ba400010d7983 */ /* 0x000ea40000300800 */
[----:B------:R-:W3:Y:S02]  /*5e090*/  LDL.LU R14, [R1+0xba8] ;  /* 0x000ba800010e7983 */ /* 0x000ee40000300800 */
[----:B------:R-:W3:Y:S01]  /*5e0a0*/  LDL.LU R15, [R1+0xbac] ;  /* 0x000bac00010f7983 */ /* 0x000ee20000300800 */
[----:B----4-:R-:W-:Y:S01]  /*5e0b0*/  HMMA.16816.F32.BF16 R8, R20, R24, R8 ;  /* 0x000000181408723c */ /* 0x010fe20000041808 */
[----:B---3--:R-:W-:Y:S01]  /*5e0c0*/  STL.64 [R1+0x5380], R14 ;  /* 0x0053800e01007387 */ /* 0x008fe20000100a00 */
[----:B--2---:R0:W-:Y:S03]  /*5e0d0*/  STL.64 [R1+0x5378], R12 ;  /* 0x0053780c01007387 */ /* 0x0041e60000100a00 */
[----:B0-----:R-:W2:Y:S01]  /*5e0e0*/  LDL.LU R12, [R1+0xdc0] ;  /* 0x000dc000010c7983 */ /* 0x001ea20000300800 */
[----:B------:R-:W2:Y:S02]  /*5e0f0*/  LDL.LU R13, [R1+0xdc4] ;  /* 0x000dc400010d7983 */ /* 0x000ea40000300800 */
[----:B------:R-:W3:Y:S02]  /*5e100*/  LDL.LU R14, [R1+0xdc8] ;  /* 0x000dc800010e7983 */ /* 0x000ee40000300800 */
[----:B------:R-:W3:Y:S02]  /*5e110*/  LDL.LU R15, [R1+0xdcc] ;  /* 0x000dcc00010f7983 */ /* 0x000ee40000300800 */
[----:B------:R-:W-:Y:S01]  /*5e120*/  IMAD.MOV.U32 R6, RZ, RZ, R24 ;  /* 0x000000ffff067224 */ /* 0x000fe200078e0018 */
[----:B---3--:R-:W-:Y:S01]  /*5e130*/  STL.64 [R1+0x5398], R14 ;  /* 0x0053980e01007387 */ /* 0x008fe20000100a00 */
[----:B--2---:R0:W-:Y:S03]  /*5e140*/  STL.64 [R1+0x5390], R12 ;  /* 0x0053900c01007387 */ /* 0x0041e60000100a00 */
[----:B0-----:R-:W2:Y:S01]  /*5e150*/  LDL.LU R12, [R1+0xdd0] ;  /* 0x000dd000010c7983 */ /* 0x001ea20000300800 */
[----:B------:R-:W2:Y:S02]  /*5e160*/  LDL.LU R13, [R1+0xdd4] ;  /* 0x000dd400010d7983 */ /* 0x000ea40000300800 */
[----:B------:R-:W2:Y:S02]  /*5e170*/  LDL.LU R14, [R1+0xdd8] ;  /* 0x000dd800010e7983 */ /* 0x000ea40000300800 */
[----:B------:R-:W2:Y:S01]  /*5e180*/  LDL.LU R15, [R1+0xddc] ;  /* 0x000ddc00010f7983 */ /* 0x000ea20000300800 */
[----:B------:R0:W-:Y:S01]  /*5e190*/  STL.64 [R1+0x52a8], R4 ;  /* 0x0052a80401007387 */ /* 0x0001e20000100a00 */
[----:B------:R-:W-:Y:S02]  /*5e1a0*/  STL.64 [R1+0xbd0], R8 ;  /* 0x000bd00801007387 */ /* 0x000fe40000100a00 */
[----:B------:R-:W-:Y:S02]  /*5e1b0*/  STL.64 [R1+0xbd8], R10 ;  /* 0x000bd80a01007387 */ /* 0x000fe40000100a00 */
[----:B------:R1:W-:Y:S01]  /*5e1c0*/  STL [R1+0x52cc], R6 ;  /* 0x0052cc0601007387 */ /* 0x0003e20000100800 */
[----:B0-----:R-:W3:Y:S01]  /*5e1d0*/  LDL.LU R4, [R1+0x2f0] ;  /* 0x0002f00001047983 */ /* 0x001ee20000300800 */
[----:B------:R-:W3:Y:S02]  /*5e1e0*/  LDL.LU R5, [R1+0x2f4] ;  /* 0x0002f40001057983 */ /* 0x000ee40000300800 */
[----:B-1----:R-:W4:Y:S02]  /*5e1f0*/  LDL.LU R6, [R1+0x2f8] ;  /* 0x0002f80001067983 */ /* 0x002f240000300800 */
[----:B------:R-:W4:Y:S02]  /*5e200*/  LDL.LU R7, [R1+0x2fc] ;  /* 0x0002fc0001077983 */ /* 0x000f240000300800 */
[----:B------:R-:W-:-:S02]  /*5e210*/  IMAD.MOV.U32 R17, RZ, RZ, R3 ;  /* 0x000000ffff117224 */ /* 0x000fc400078e0003 */
[----:B------:R-:W-:Y:S01]  /*5e220*/  IMAD.MOV.U32 R3, RZ, RZ, R25 ;  /* 0x000000ffff037224 */ /* 0x000fe200078e0019 */
        /* <DEDUP_REMOVED lines=8> */
[----:B----4-:R-:W-:Y:S01]  /*5e2b0*/  STL.64 [R1+0x52d8], R6 ;  /* 0x0052d80601007387 */ /* 0x010fe20000100a00 */
[----:B---3--:R0:W-:Y:S03]  /*5e2c0*/  STL.64 [R1+0x52d0], R4 ;  /* 0x0052d00401007387 */ /* 0x0081e60000100a00 */
[----:B0-----:R-:W3:Y:S01]  /*5e2d0*/  LDL.64 R4, [R1+0xa0] ;  /* 0x0000a00001047983 */ /* 0x001ee20000100a00 */
[----:B------:R-:W-:-:S07]  /*5e2e0*/  IMAD.MOV.U32 R16, RZ, RZ, R18 ;  /* 0x000000ffff107224 */ /* 0x000fce00078e0012 */
[----:B--2---:R-:W-:Y:S01]  /*5e2f0*/  HMMA.16816.F32.BF16 R16, R20, R16, R12 ;  /* 0x000000101410723c */ /* 0x004fe2000004180c */
[----:B---3--:R0:W-:Y:S04]  /*5e300*/  STL.64 [R1+0x52e8], R4 ;  /* 0x0052e80401007387 */ /* 0x0081e80000100a00 */
[----:B0-----:R-:W2:Y:S04]  /*5e310*/  LDL.64 R4, [R1+0xb0] ;  /* 0x0000b00001047983 */ /* 0x001ea80000100a00 */
[----:B--2---:R-:W-:Y:S01]  /*5e320*/  STL.64 [R1+0x5300], R4 ;  /* 0x0053000401007387 */ /* 0x004fe20000100a00 */
[----:B------:R-:W2:Y:S02]  /*5e330*/  LDL.LU.64 R14, [R1+0x5398] ;  /* 0x00539800010e7983 */ /* 0x000ea40000300a00 */
[----:B------:R-:W2:Y:S11]  /*5e340*/  LDL.LU.64 R12, [R1+0x5390] ;  /* 0x00539000010c7983 */ /* 0x000eb60000300a00 */
[----:B------:R0:W-:Y:S01]  /*5e350*/  STL.64 [R1+0xbc0], R16 ;  /* 0x000bc01001007387 */ /* 0x0001e20000100a00 */
[----:B------:R-:W-:Y:S04]  /*5e360*/  STL.64 [R1+0xbc8], R18 ;  /* 0x000bc81201007387 */ /* 0x000fe80000100a00 */
[----:B0-----:R-:W2:Y:S01]  /*5e370*/  LDL.LU.64 R16, [R1+0x5388] ;  /* 0x0053880001107983 */ /* 0x001ea20000300a00 */
[----:B------:R-:W-:-:S02]  /*5e380*/  IMAD.MOV.U32 R4, RZ, RZ, R2 ;  /* 0x000000ffff047224 */ /* 0x000fc400078e0002 */
[----:B------:R-:W-:Y:S01]  /*5e390*/  IMAD.MOV.U32 R5, RZ, RZ, R0 ;  /* 0x000000ffff057224 */ /* 0x000fe200078e0000 */
        /* <DEDUP_REMOVED lines=23> */
[C---:B--2---:R-:W-:Y:S11]  /*5e510*/  HMMA.16816.F32.BF16 R12, R20.reuse, R16, R12 ;  /* 0x00000010140c723c */ /* 0x044ff6000004180c */
[----:B------:R-:W-:Y:S11]  /*5e520*/  @!UPT UIADD3 URZ, URZ, URZ, URZ ;  /* 0x0000003f3f3ff290 */ /* 0x000ff6000fffe03f */
[----:B------:R-:W-:Y:S01]  /*5e530*/  @!UPT UIADD3 URZ, URZ, URZ, URZ ;  /* 0x0000003f3f3ff290 */ /* 0x000fe2000fffe03f */
[----:B------:R0:W-:Y:S01]  /*5e540*/  STL.64 [R1+0xb80], R12 ;  /* 0x000b800c01007387 */ /* 0x0001e20000100a00 */
[----:B------:R-:W-:Y:S03]  /*5e550*/  STL.64 [R1+0xb88], R14 ;  /* 0x000b880e01007387 */ /* 0x000fe60000100a00 */
[----:B0-----:R-:W2:Y:S01]  /*5e560*/  LDL.LU.64 R12, [R1+0x5338] ;  /* 0x00533800010c7983 */ /* 0x001ea20000300a00 */
[----:B------:R-:W-:Y:S02]  /*5e570*/  STL [R1+0x5240], R17 ;  /* 0x0052401101007387 */ /* 0x000fe40000100800 */
[----:B------:R0:W-:Y:S02]  /*5e580*/  STL [R1+0x52e0], R16 ;  /* 0x0052e01001007387 */ /* 0x0001e40000100800 */
        /* <DEDUP_REMOVED lines=9> */
[----:B------:R-:W4:Y:S01]  /*5e620*/  LDL.LU R19, [R1+0x31c] ;  /* 0x00031c0001137983 */ /* 0x000f220000300800 */
[C---:B--2---:R-:W-:Y:S01]  /*5e630*/  HMMA.16816.F32.BF16 R8, R20.reuse, R12, R8 ;  /* 0x0000000c1408723c */ /* 0x044fe20000041808 */
[----:B----4-:R-:W-:Y:S01]  /*5e640*/  STL.64 [R1+0x5310], R18 ;  /* 0x0053101201007387 */ /* 0x010fe20000100a00 */
[----:B---3--:R0:W-:Y:S03]  /*5e650*/  STL.64 [R1+0x5308], R16 ;  /* 0x0053081001007387 */ /* 0x0081e60000100a00 */
[----:B0-----:R-:W2:Y:S01]  /*5e660*/  LDL.LU R16, [R1+0x320] ;  /* 0x0003200001107983 */ /* 0x001ea20000300800 */
[----:B------:R-:W2:Y:S02]  /*5e670*/  LDL.LU R17, [R1+0x324] ;  /* 0x0003240001117983 */ /* 0x000ea40000300800 */
[----:B------:R-:W2:Y:S02]  /*5e680*/  LDL.LU R18, [R1+0x328] ;  /* 0x0003280001127983 */ /* 0x000ea40000300800 */
[----:B------:R-:W2:Y:S11]  /*5e690*/  LDL.LU R19, [R1+0x32c] ;  /* 0x00032c0001137983 */ /* 0x000eb60000300800 */
[----:B------:R-:W-:Y:S02]  /*5e6a0*/  @!UPT UIADD3 URZ, URZ, URZ, URZ ;  /* 0x0000003f3f3ff290 */ /* 0x000fe4000fffe03f */
[----:B------:R-:W-:Y:S01]  /*5e6b0*/  STL.64 [R1+0xb70], R8 ;  /* 0x000b700801007387 */ /* 0x000fe20000100a00 */
[----:B------:R0:W-:Y:S03]  /*5e6c0*/  STL.64 [R1+0xb78], R10 ;  /* 0x000b780a01007387 */ /* 0x0001e60000100a00 */
[----:B0-----:R-:W3:Y:S01]  /*5e6d0*/  LDL.LU.64 R10, [R1+0x5330] ;  /* 0x00533000010a7983 */ /* 0x001ee20000300a00 */
[----:B------:R-:W4:Y:S02]  /*5e6e0*/  LDL.LU.64 R8, [R1+0x5328] ;  /* 0x0053280001087983 */ /* 0x000f240000300a00 */
[----:B----4-:R-:W-:Y:S01]  /*5e6f0*/  HMMA.16816.F32.BF16 R20, R20, R8, R24 ;  /* 0x000000081414723c */ /* 0x010fe20000041818 */
[----:B------:R-:W2:Y:S01]  /*5e700*/  LDL.LU.64 R26, [R1+0x5320] ;  /* 0x00532000011a7983 */ /* 0x000ea20000300a00 */
[----:B------:R-:W2:Y:S11]  /*5e710*/  LDL.LU.64 R24, [R1+0x5318] ;  /* 0x0053180001187983 */ /* 0x000eb60000300a00 */
[----:B------:R-:W-:Y:S10]  /*5e720*/  @!UPT UIADD3 URZ, URZ, URZ, URZ ;  /* 0x0000003f3f3ff290 */ /* 0x000ff4000fffe03f */
[----:B------:R3:W-:Y:S01]  /*5e730*/  STL.64 [R1+0x580], R20 ;  /* 0x0005801401007387 */ /* 0x0007e20000100a00 */
[----:B------:R-:W-:Y:S02]  /*5e740*/  STL.64 [R1+0x588], R22 ;  /* 0x0005881601007387 */ /* 0x000fe40000100a00 */
[----:B------:R0:W-:Y:S02]  /*5e750*/  STL.64 [R1+0x52a0], R8 ;  /* 0x0052a00801007387 */ /* 0x0001e40000100a00 */
[----:B---3--:R-:W-:Y:S01]  /*5e760*/  IMAD.MOV.U32 R21, RZ, RZ, R10 ;  /* 0x000000ffff157224 */ /* 0x008fe200078e000a */
[----:B0-----:R-:W3:Y:S01]  /*5e770*/  LDL.LU R8, [R1+0x2e0] ;  /* 0x0002e00001087983 */ /* 0x001ee20000300800 */
[----:B------:R-:W3:Y:S02]  /*5e780*/  LDL.LU R9, [R1+0x2e4] ;  /* 0x0002e40001097983 */ /* 0x000ee40000300800 */
[----:B------:R-:W-:Y:S02]  /*5e790*/  IMAD.MOV.U32 R20, RZ, RZ, R11 ;  /* 0x000000ffff147224 */ /* 0x000fe400078e000b */
[----:B------:R-:W3:Y:S01]  /*5e7a0*/  LDL.LU R10, [R1+0x2e8] ;  /* 0x0002e800010a7983 */ /* 0x000ee20000300800 */
[----:B------:R-:W3:Y:S01]  /*5e7b0*/  LDL.LU R11, [R1+0x2ec] ;  /* 0x0002ec00010b7983 */ /* 0x000ee20000300800 */
        /* <DEDUP_REMOVED lines=16> */
[----:B------:R-:W-:Y:S01]  /*5e8c0*/  STL.64 [R1+0x5250], R14 ;  /* 0x0052500e01007387 */ /* 0x000fe20000100a00 */
[----:B------:R0:W-:Y:S04]  /*5e8d0*/  STL.64 [R1+0x5248], R12 ;  /* 0x0052480c01007387 */ /* 0x0001e80000100a00 */
[----:B0-----:R-:W4:Y:S01]  /*5e8e0*/  LDL.64 R12, [R1+0x90] ;  /* 0x00009000010c7983 */ /* 0x001f220000100a00 */
[----:B--2---:R-:W-:Y:S01]  /*5e8f0*/  HMMA.16816.F32.BF16 R16, R24, R4, R16 ;  /* 0x000000041810723c */ /* 0x004fe20000041810 */
[----:B------:R-:W-:Y:S11]  /*5e900*/  IMAD.MOV.U32 R29, RZ, RZ, R5 ;  /* 0x000000ffff1d7224 */ /* 0x000ff600078e0005 */
[----:B------:R-:W-:Y:S11]  /*5e910*/  @!UPT UIADD3 URZ, URZ, URZ, URZ ;  /* 0x0000003f3f3ff290 */ /* 0x000ff6000fffe03f */
[----:B------:R0:W-:Y:S01]  /*5e920*/  STL.64 [R1+0x380], R16 ;  /* 0x0003801001007387 */ /* 0x0001e20000100a00 */
[----:B------:R1:W-:Y:S03]  /*5e930*/  STL.64 [R1+0x388], R18 ;  /* 0x0003881201007387 */ /* 0x0003e60000100a00 */
[----:B0-----:R-:W2:Y:S01]  /*5e940*/  LDL.LU R16, [R1+0x52e0] ;  /* 0x0052e00001107983 */ /* 0x001ea20000300800 */
[----:B-1----:R-:W-:Y:S02]  /*5e950*/  IMAD.MOV.U32 R19, RZ, RZ, R4 ;  /* 0x000000ffff137224 */ /* 0x002fe400078e0004 */
[----:B------:R-:W2:Y:S02]  /*5e960*/  LDL.LU.64 R6, [R1+0x52d8] ;  /* 0x0052d80001067983 */ /* 0x000ea40000300a00 */
[----:B------:R-:W2:Y:S02]  /*5e970*/  LDL.LU.64 R4, [R1+0x52d0] ;  /* 0x0052d00001047983 */ /* 0x000ea40000300a00 */
[----:B----4-:R-:W-:-:S02]  /*5e980*/  IMAD.MOV.U32 R18, RZ, RZ, R13 ;  /* 0x000000ffff127224 */ /* 0x010fc400078e000d */
[----:B------:R-:W-:Y:S01]  /*5e990*/  IMAD.MOV.U32 R17, RZ, RZ, R12 ;  /* 0x000000ffff117224 */ /* 0x000fe200078e000c */
[C---:B--2---:R-:W-:Y:S11]  /*5e9a0*/  HMMA.16816.F32.BF16 R4, R24.reuse, R12, R4 ;  /* 0x0000000c1804723c */ /* 0x044ff60000041804 */
[----:B------:R-:W-:Y:S11]  /*5e9b0*/  @!UPT UIADD3 URZ, URZ, URZ, URZ ;  /* 0x0000003f3f3ff290 */ /* 0x000ff6000fffe03f */
[----:B------:R-:W-:Y:S01]  /*5e9c0*/  @!UPT UIADD3 URZ, URZ, URZ, URZ ;  /* 0x0000003f3f3ff290 */ /* 0x000fe2000fffe03f */
[----:B------:R-:W-:Y:S01]  /*5e9d0*/  STL.64 [R1+0x370], R4 ;  /* 0x0003700401007387 */ /* 0x000fe20000100a00 */
[----:B------:R0:W-:Y:S03]  /*5e9e0*/  STL.64 [R1+0x378], R6 ;  /* 0x0003780601007387 */ /* 0x0001e60000100a00 */
[----:B0-----:R-:W2:Y:S01]  /*5e9f0*/  LDL.LU R6, [R1+0x52cc] ;  /* 0x0052cc0001067983 */ /* 0x001ea20000300800 */
[----:B------:R-:W-:Y:S02]  /*5ea00*/  STL.64 [R1+0x5260], R18 ;  /* 0x0052601201007387 */ /* 0x000fe40000100a00 */
[----:B------:R0:W-:Y:S02]  /*5ea10*/  STL.64 [R1+0x5258], R16 ;  /* 0x0052581001007387 */ /* 0x0001e40000100a00 */
[----:B0-----:R-:W4:Y:S01]  /*5ea20*/  LDL.64 R16, [R1+0x10] ;  /* 0x0000100001107983 */ /* 0x001f220000100a00 */
[----:B---3--:R-:W-:Y:S03]  /*5ea30*/  HMMA.16816.F32.BF16 R8, R24, R20, R8 ;  /* 0x000000141808723c */ /* 0x008fe60000041808 */
[----:B----4-:R-:W-:Y:S11]  /*5ea40*/  STL.64 [R1+0x5278], R16 ;  /* 0x0052781001007387 */ /* 0x010ff60000100a00 */
[----:B------:R-:W-:Y:S09]  /*5ea50*/  @!UPT UIADD3 URZ, URZ, URZ, URZ ;  /* 0x0000003f3f3ff290 */ /* 0x000ff2000fffe03f */
[----:B------:R-:W-:Y:S02]  /*5ea60*/  STL.64 [R1+0x360], R8 ;  /* 0x0003600801007387 */ /* 0x000fe40000100a00 */
[----:B------:R-:W-:Y:S02]  /*5ea70*/  STL.64 [R1+0x368], R10 ;  /* 0x0003680a01007387 */ /* 0x000fe40000100a00 */
[----:B------:R-:W3:Y:S01]  /*5ea80*/  LDL.LU R12, [R1+0x9e0] ;  /* 0x0009e000010c7983 */ /* 0x000ee20000300800 */
[----:B------:R-:W3:Y:S01]  /*5ea90*/  LDL.LU R13, [R1+0x9e4] ;  /* 0x0009e400010d7983 */ /* 0x000ee20000300800 */
[----:B------:R-:W4:Y:S02]  /*5eaa0*/  LDL.LU R14, [R1+0x9e8] ;  /* 0x0009e800010e7983 */ /* 0x000f240000300800 */
[----:B------:R-:W4:Y:S02]  /*5eab0*/  LDL.LU R15, [R1+0x9ec] ;  /* 0x0009ec00010f7983 */ /* 0x000f240000300800 */
[----:B------:R-:W3:Y:S01]  /*5eac0*/  LDL.64 R4, [R1+0x60] ;  /* 0x0000600001047983 */ /* 0x000ee20000100a00 */
[----:B------:R-:W4:Y:S01]  /*5ead0*/  LDL.64 R20, [R1+0x70] ;  /* 0x0000700001147983 */ /* 0x000f220000100a00 */
[----:B--2---:R-:W-:Y:S03]  /*5eae0*/  STL [R1+0x52c8], R6 ;  /* 0x0052c80601007387 */ /* 0x004fe60000100800 */
[----:B---3--:R0:W-:Y:S04]  /*5eaf0*/  STL.64 [R1+0x52c0], R4 ;  /* 0x0052c00401007387 */ /* 0x0081e80000100a00 */
[----:B0-----:R-:W2:Y:S01]  /*5eb00*/  LDL.LU R4, [R1+0x2d0] ;  /* 0x0002d00001047983 */ /* 0x001ea20000300800 */
[----:B------:R-:W2:Y:S02]  /*5eb10*/  LDL.LU R5, [R1+0x2d4] ;  /* 0x0002d40001057983 */ /* 0x000ea40000300800 */
[----:B------:R-:W2:Y:S02]  /*5eb20*/  LDL.LU R6, [R1+0x2d8] ;  /* 0x0002d80001067983 */ /* 0x000ea40000300800 */
[----:B------:R-:W2:Y:S01]  /*5eb30*/  LDL.LU R7, [R1+0x2dc] ;  /* 0x0002dc0001077983 */ /* 0x000ea20000300800 */
[----:B------:R-:W3:Y:S01]  /*5eb40*/  LDL.LU R8, [R1+0xb50] ;  /* 0x000b500001087983 */ /* 0x000ee20000300800 */
[----:B------:R-:W3:Y:S02]  /*5eb50*/  LDL.LU R9, [R1+0xb54] ;  /* 0x000b540001097983 */ /* 0x000ee40000300800 */
[----:B------:R-:W2:Y:S02]  /*5eb60*/  LDL.LU R10, [R1+0xb58] ;  /* 0x000b5800010a7983 */ /* 0x000ea40000300800 */
[----:B------:R-:W2:Y:S02]  /*5eb70*/  LDL.LU R11, [R1+0xb5c] ;  /* 0x000b5c00010b7983 */ /* 0x000ea40000300800 */
[----:B------:R-:W-:-:S02]  /*5eb80*/  IMAD.MOV.U32 R16, RZ, RZ, R2 ;  /* 0x000000ffff107224 */ /* 0x000fc400078e0002 */
[----:B------:R-:W-:Y:S01]  /*5eb90*/  IMAD.MOV.U32 R17, RZ, RZ, R0 ;  /* 0x000000ffff117224 */ /* 0x000fe200078e0000 */
[----:B--2---:R-:W-:Y:S01]  /*5eba0*/  STL.64 [R1+0x52b8], R10 ;  /* 0x0052b80a01007387 */ /* 0x004fe20000100a00 */
[----:B---3--:R0:W-:Y:S03]  /*5ebb0*/  STL.64 [R1+0x52b0], R8 ;  /* 0x0052b00801007387 */ /* 0x0081e60000100a00 */
[----:B0-----:R-:W2:Y:S01]  /*5ebc0*/  LDL.LU R8, [R1+0xb60] ;  /* 0x000b600001087983 */ /* 0x001ea20000300800 */
[----:B------:R-:W2:Y:S02]  /*5ebd0*/  LDL.LU R9, [R1+0xb64] ;  /* 0x000b640001097983 */ /* 0x000ea40000300800 */
[----:B------:R-:W2:Y:S02]  /*5ebe0*/  LDL.LU R10, [R1+0xb68] ;  /* 0x000b6800010a7983 */ /* 0x000ea40000300800 */
[----:B------:R-:W2:Y:S01]  /*5ebf0*/  LDL.LU R11, [R1+0xb6c] ;  /* 0x000b6c00010b7983 */ /* 0x000ea20000300800 */
[----:B------:R-:W-:Y:S01]  /*5ec00*/  STL.64 [R1+0x5290], R16 ;  /* 0x0052901001007387 */ /* 0x000fe20000100a00 */
[----:B----4-:R-:W-:Y:S02]  /*5ec10*/  STL.64 [R1+0x5270], R14 ;  /* 0x0052700e01007387 */ /* 0x010fe40000100a00 */
[----:B------:R0:W-:Y:S02]  /*5ec20*/  STL.64 [R1+0x5268], R12 ;  /* 0x0052680c01007387 */ /* 0x0001e40000100a00 */
[----:B0-----:R-:W3:Y:S01]  /*5ec30*/  LDL.LU R12, [R1+0x9f0] ;  /* 0x0009f000010c7983 */ /* 0x001ee20000300800 */
[----:B------:R-:W3:Y:S02]  /*5ec40*/  LDL.LU R13, [R1+0x9f4] ;  /* 0x0009f400010d7983 */ /* 0x000ee40000300800 */
[----:B------:R-:W4:Y:S02]  /*5ec50*/  LDL.LU R14, [R1+0x9f8] ;  /* 0x0009f800010e7983 */ /* 0x000f240000300800 */
[----:B------:R-:W4:Y:S01]  /*5ec60*/  LDL.LU R15, [R1+0x9fc] ;  /* 0x0009fc00010f7983 */ /* 0x000f220000300800 */
[----:B------:R-:W2:Y:S01]  /*5ec70*/  LDL.64 R16, [R1+0x30] ;  /* 0x0000300001107983 */ /* 0x000ea20000100a00 */
[----:B------:R-:W-:Y:S01]  /*5ec80*/  HMMA.16816.F32.BF16 R4, R24, R20, R4 ;  /* 0x000000141804723c */ /* 0x000fe20000041804 */
[----:B------:R-:W-:-:S02]  /*5ec90*/  IMAD.MOV.U32 R2, RZ, RZ, R20 ;  /* 0x000000ffff027224 */ /* 0x000fc400078e0014 */
[----:B------:R-:W-:Y:S02]  /*5eca0*/  IMAD.MOV.U32 R0, RZ, RZ, R21 ;  /* 0x000000ffff007224 */ /* 0x000fe400078e0015 */
[----:B------:R-:W0:Y:S04]  /*5ecb0*/  LDSM.16.MT88.4 R20, [R28+0x4080] ;  /* 0x004080001c14783b */ /* 0x000e280000004200 */
[----:B--2---:R1:W-:Y:S04]  /*5ecc0*/  STL.64 [R1+0x5298], R16 ;  /* 0x0052981001007387 */ /* 0x0043e80000100a00 */
[----:B-1----:R-:W2:Y:S01]  /*5ecd0*/  LDL.LU R16, [R1+0xb40] ;  /* 0x000b400001107983 */ /* 0x002ea20000300800 */
[----:B------:R-:W2:Y:S02]  /*5ece0*/  LDL.LU R17, [R1+0xb44] ;  /* 0x000b440001117983 */ /* 0x000ea40000300800 */
[----:B------:R-:W2:Y:S02]  /*5ecf0*/  LDL.LU R18, [R1+0xb48] ;  /* 0x000b480001127983 */ /* 0x000ea40000300800 */
[----:B------:R-:W2:Y:S01]  /*5ed00*/  LDL.LU R19, [R1+0xb4c] ;  /* 0x000b4c0001137983 */ /* 0x000ea20000300800 */
[----:B----4-:R-:W-:Y:S01]  /*5ed10*/  STL.64 [R1+0x5288], R14 ;  /* 0x0052880e01007387 */ /* 0x010fe20000100a00 */
[----:B---3--:R1:W-:Y:S03]  /*5ed20*/  STL.64 [R1+0x5280], R12 ;  /* 0x0052800c01007387 */ /* 0x0083e60000100a00 */
[----:B-1----:R-:W3:Y:S01]  /*5ed30*/  LDL.LU R12, [R1+0xb20] ;  /* 0x000b2000010c7983 */ /* 0x002ee20000300800 */
[----:B------:R-:W3:Y:S02]  /*5ed40*/  LDL.LU R13, [R1+0xb24] ;  /* 0x000b2400010d7983 */ /* 0x000ee40000300800 */
[----:B------:R-:W3:Y:S02]  /*5ed50*/  LDL.LU R14, [R1+0xb28] ;  /* 0x000b2800010e7983 */ /* 0x000ee40000300800 */
[----:B------:R-:W3:Y:S01]  /*5ed60*/  LDL.LU R15, [R1+0xb2c] ;  /* 0x000b2c00010f7983 */ /* 0x000ee20000300800 */
[----:B------:R-:W-:Y:S01]  /*5ed70*/  STL.64 [R1+0x350], R4 ;  /* 0x0003500401007387 */ /* 0x000fe20000100a00 */
[----:B------:R1:W-:Y:S03]  /*5ed80*/  STL.64 [R1+0x358], R6 ;  /* 0x0003580601007387 */ /* 0x0003e60000100a00 */
[----:B-1----:R-:W4:Y:S01]  /*5ed90*/  LDL.LU R6, [R1+0x52c8] ;  /* 0x0052c80001067983 */ /* 0x002f220000300800 */
[----:B------:R-:W2:Y:S02]  /*5eda0*/  LDL.LU.64 R4, [R1+0x52c0] ;  /* 0x0052c00001047983 */ /* 0x000ea40000300a00 */
[----:B------:R-:W-:Y:S02]  /*5edb0*/  STL [R1+0x51a0], R28 ;  /* 0x0051a01c01007387 */ /* 0x000fe40000100800 */
[----:B0-----:R0:W-:Y:S01]  /*5edc0*/  STL.64 [R1+0x5100], R22 ;  /* 0x0051001601007387 */ /* 0x0011e20000100a00 */
[----:B------:R-:W-:Y:S01]  /*5edd0*/  STL.64 [R1+0x50f8], R20 ;  /* 0x0050f81401007387 */ /* 0x000fe20000100a00 */
[----:B--2---:R-:W-:Y:S01]  /*5ede0*/  HMMA.16816.F32.BF16 R8, R24, R4, R8 ;  /* 0x000000041808723c */ /* 0x004fe20000041808 */
[----:B0-----:R-:W-:Y:S11]  /*5edf0*/  IMAD.MOV.U32 R23, RZ, RZ, R5 ;  /* 0x000000ffff177224 */ /* 0x001ff600078e0005 */
[----:B------:R-:W-:Y:S11]  /*5ee00*/  @!UPT UIADD3 URZ, URZ, URZ, URZ ;  /* 0x0000003f3f3ff290 */ /* 0x000ff6000fffe03f */
[----:B------:R-:W-:Y:S01]  /*5ee10*/  STL.64 [R1+0xa40], R8 ;  /* 0x000a400801007387 */ /* 0x000fe20000100a00 */
[----:B------:R0:W-:Y:S03]  /*5ee20*/  STL.64 [R1+0xa48], R10 ;  /* 0x000a480a01007387 */ /* 0x0001e60000100a00 */
[----:B0-----:R-:W2:Y:S01]  /*5ee30*/  LDL.LU.64 R10, [R1+0x52b8] ;  /* 0x0052b800010a7983 */ /* 0x001ea20000300a00 */
[----:B------:R-:W2:Y:S02]  /*5ee40*/  LDL.LU.64 R8, [R1+0x52b0] ;  /* 0x0052b00001087983 */ /* 0x000ea40000300a00 */
[----:B------:R-:W2:Y:S02]  /*5ee50*/  LDL.LU.64 R4, [R1+0x52a8] ;  /* 0x0052a80001047983 */ /* 0x000ea40000300a00 */
[----:B------:R-:W-:Y:S02]  /*5ee60*/  STL [R1+0x51a4], R23 ;  /* 0x0051a41701007387 */ /* 0x000fe40000100800 */
[----:B----4-:R-:W-:-:S02]  /*5ee70*/  IMAD.MOV.U32 R20, RZ, RZ, R6 ;  /* 0x000000ffff147224 */ /* 0x010fc400078e0006 */
[----:B------:R-:W-:Y:S01]  /*5ee80*/  IMAD.MOV.U32 R21, RZ, RZ, R3 ;  /* 0x000000ffff157224 */ /* 0x000fe200078e0003 */
[C---:B--2---:R-:W-:Y:S11]  /*5ee90*/  HMMA.16816.F32.BF16 R8, R24.reuse, R4, R8 ;  /* 0x000000041808723c */ /* 0x044ff60000041808 */
[----:B------:R-:W-:Y:S11]  /*5eea0*/  @!UPT UIADD3 URZ, URZ, URZ, URZ ;  /* 0x0000003f3f3ff290 */ /* 0x000ff6000fffe03f */
[----:B------:R-:W-:Y:S01]  /*5eeb0*/  @!UPT UIADD3 URZ, URZ, URZ, URZ ;  /* 0x0000003f3f3ff290 */ /* 0x000fe2000fffe03f */
[----:B------:R0:W-:Y:S01]  /*5eec0*/  STL.64 [R1+0xa30], R8 ;  /* 0x000a300801007387 */ /* 0x0001e20000100a00 */
[----:B------:R1:W-:Y:S03]  /*5eed0*/  STL.64 [R1+0xa38], R10 ;  /* 0x000a380a01007387 */ /* 0x0003e60000100a00 */
[----:B0-----:R-:W2:Y:S01]  /*5eee0*/  LDL.LU.64 R8, [R1+0x52a0] ;  /* 0x0052a00001087983 */ /* 0x001ea20000300a00 */
[C---:B------:R-:W-:Y:S01]  /*5eef0*/  HMMA.16816.F32.BF16 R16, R24.reuse, R20, R16 ;  /* 0x000000141810723c */ /* 0x040fe20000041810 */
[----:B-1----:R-:W-:Y:S02]  /*5ef00*/  IMAD.MOV.U32 R11, RZ, RZ, R4 ;  /* 0x000000ffff0b7224 */ /* 0x002fe400078e0004 */
[----:B------:R-:W-:Y:S01]  /*5ef10*/  IMAD.MOV.U32 R10, RZ, RZ, R5 ;  /* 0x000000ffff0a7224 */ /* 0x000fe200078e0005 */
[----:B------:R-:W4:Y:S01]  /*5ef20*/  LDL.LU R4, [R1+0x9d0] ;  /* 0x0009d00001047983 */ /* 0x000f220000300800 */
[----:B------:R-:W4:Y:S02]  /*5ef30*/  LDL.LU R5, [R1+0x9d4] ;  /* 0x0009d40001057983 */ /* 0x000f240000300800 */
[----:B------:R-:W4:Y:S02]  /*5ef40*/  LDL.LU R6, [R1+0x9d8] ;  /* 0x0009d80001067983 */ /* 0x000f240000300800 */
[----:B------:R-:W4:Y:S01]  /*5ef50*/  LDL.LU R7, [R1+0x9dc] ;  /* 0x0009dc0001077983 */ /* 0x000f220000300800 */
[----:B------:R-:W-:Y:S04]  /*5ef60*/  STL.64 [R1+0x5230], R10 ;  /* 0x0052300a01007387 */ /* 0x000fe80000100a00 */
[----:B--2---:R0:W-:Y:S04]  /*5ef70*/  STL.64 [R1+0x5228], R8 ;  /* 0x0052280801007387 */ /* 0x0041e80000100a00 */
[----:B0-----:R-:W2:Y:S05]  /*5ef80*/  LDL.64 R8, [R1] ;  /* 0x0000000001087983 */ /* 0x001eaa0000100a00 */
[----:B------:R0:W-:Y:S02]  /*5ef90*/  STL.64 [R1+0xa20], R16 ;  /* 0x000a201001007387 */ /* 0x0001e40000100a00 */
[----:B------:R-:W-:Y:S01]  /*5efa0*/  STL.64 [R1+0xa28], R18 ;  /* 0x000a281201007387 */ /* 0x000fe20000100a00 */
[----:B0-----:R-:W2:Y:S01]  /*5efb0*/  LDL.LU.64 R16, [R1+0x5298] ;  /* 0x0052980001107983 */ /* 0x001ea20000300a00 */
[----:B------:R0:W-:Y:S03]  /*5efc0*/  STL.64 [R1+0x5170], R20 ;  /* 0x0051701401007387 */ /* 0x0001e60000100a00 */
[----:B0-----:R-:W2:Y:S01]  /*5efd0*/  LDL.LU R20, [R1+0xb30] ;  /* 0x000b300001147983 */ /* 0x001ea20000300800 */
[----:B------:R-:W2:Y:S02]  /*5efe0*/  LDL.LU R21, [R1+0xb34] ;  /* 0x000b340001157983 */ /* 0x000ea40000300800 */
[----:B------:R-:W2:Y:S02]  /*5eff0*/  LDL.LU R22, [R1+0xb38] ;  /* 0x000b380001167983 */ /* 0x000ea40000300800 */
[----:B------:R-:W2:Y:S02]  /*5f000*/  LDL.LU R23, [R1+0xb3c] ;  /* 0x000b3c0001177983 */ /* 0x000ea40000300800 */
[C---:B--2---:R-:W-:Y:S01]  /*5f010*/  HMMA.16816.F32.BF16 R20, R24.reuse, R16, R20 ;  /* 0x000000101814723c */ /* 0x044fe20000041814 */
[----:B------:R-:W-:Y:S11]  /*5f020*/  IMAD.MOV.U32 R3, RZ, RZ, R17 ;  /* 0x000000ffff037224 */ /* 0x000ff600078e0011 */
[----:B------:R-:W-:Y:S11]  /*5f030*/  @!UPT UIADD3 URZ, URZ, URZ, URZ ;  /* 0x0000003f3f3ff290 */ /* 0x000ff6000fffe03f */
[----:B------:R-:W-:Y:S01]  /*5f040*/  STL.64 [R1+0xa10], R20 ;  /* 0x000a101401007387 */ /* 0x000fe20000100a00 */
[----:B------:R0:W-:Y:S02]  /*5f050*/  STL.64 [R1+0xa18], R22 ;  /* 0x000a181601007387 */ /* 0x0001e40000100a00 */
[----:B0-----:R-:W-:Y:S02]  /*5f060*/  IMAD.MOV.U32 R22, RZ, RZ, R16 ;  /* 0x000000ffff167224 */ /* 0x001fe400078e0010 */
[----:B------:R-:W3:Y:S02]  /*5f070*/  LDL.LU.64 R16, [R1+0x5290] ;  /* 0x0052900001107983 */ /* 0x000ee40000300a00 */
[C---:B---3--:R-:W-:Y:S02]  /*5f080*/  HMMA.16816.F32.BF16 R16, R24.reuse, R16, R12 ;  /* 0x000000101810723c */ /* 0x048fe4000004180c */
        /* <DEDUP_REMOVED lines=9> */
[----:B------:R-:W-:Y:S01]  /*5f120*/  STL.64 [R1+0x9f0], R12 ;  /* 0x0009f00c01007387 */ /* 0x000fe20000100a00 */
[----:B------:R0:W-:Y:S03]  /*5f130*/  STL.64 [R1+0x9f8], R14 ;  /* 0x0009f80e01007387 */ /* 0x0001e60000100a00 */
[----:B0-----:R-:W2:Y:S01]  /*5f140*/  LDL.LU.64 R14, [R1+0x5270] ;  /* 0x00527000010e7983 */ /* 0x001ea20000300a00 */
[----:B------:R-:W2:Y:S02]  /*5f150*/  LDL.LU.64 R12, [R1+0x5268] ;  /* 0x00526800010c7983 */ /* 0x000ea40000300a00 */
[----:B------:R-:W-:Y:S02]  /*5f160*/  IMAD.MOV.U32 R21, RZ, RZ, R16 ;  /* 0x000000ffff157224 */ /* 0x000fe400078e0010 */
[----:B------:R-:W-:Y:S01]  /*5f170*/  IMAD.MOV.U32 R20, RZ, RZ, R17 ;  /* 0x000000ffff147224 */ /* 0x000fe200078e0011 */
[----:B------:R-:W3:Y:S01]  /*5f180*/  LDL.LU.64 R18, [R1+0x5260] ;  /* 0x0052600001127983 */ /* 0x000ee20000300a00 */
[----:B------:R-:W3:Y:S02]  /*5f190*/  LDL.LU.64 R16, [R1+0x5258] ;  /* 0x0052580001107983 */ /* 0x000ee40000300a00 */
[----:B------:R-:W-:Y:S01]  /*5f1a0*/  IMAD.MOV.U32 R23, RZ, RZ, R8 ;  /* 0x000000ffff177224 */ /* 0x000fe200078e0008 */
[----:B--2---:R-:W-:Y:S11]  /*5f1b0*/  HMMA.16816.F32.BF16 R12, R24, R8, R12 ;  /* 0x00000008180c723c */ /* 0x004ff6000004180c */
        /* <DEDUP_REMOVED lines=8> */
[----:B0-----:R-:W2:Y:S01]  /*5f240*/  LDL.LU R20, [R1+0x970] ;  /* 0x0009700001147983 */ /* 0x001ea20000300800 */
[----:B------:R-:W2:Y:S02]  /*5f250*/  LDL.LU R21, [R1+0x974] ;  /* 0x0009740001157983 */ /* 0x000ea40000300800 */
[----:B------:R-:W2:Y:S02]  /*5f260*/  LDL.LU R22, [R1+0x978] ;  /* 0x0009780001167983 */ /* 0x000ea40000300800 */
[----:B------:R-:W2:Y:S02]  /*5f270*/  LDL.LU R23, [R1+0x97c] ;  /* 0x00097c0001177983 */ /* 0x000ea40000300800 */
[----:B--2---:R-:W-:Y:S01]  /*5f280*/  STL.64 [R1+0x51c0], R22 ;  /* 0x0051c01601007387 */ /* 0x004fe20000100a00 */
[----:B------:R3:W-:Y:S02]  /*5f290*/  STL.64 [R1+0x51b8], R20 ;  /* 0x0051b81401007387 */ /* 0x0007e40000100a00 */
[----:B---3--:R-:W-:-:S02]  /*5f2a0*/  IMAD.MOV.U32 R20, RZ, RZ, R17 ;  /* 0x000000ffff147224 */ /* 0x008fc400078e0011 */
[----:B------:R-:W4:Y:S01]  /*5f2b0*/  LDL.LU R17, [R1+0x5240] ;  /* 0x0052400001117983 */ /* 0x000f220000300800 */
[----:B------:R-:W-:Y:S02]  /*5f2c0*/  IMAD.MOV.U32 R21, RZ, RZ, R18 ;  /* 0x000000ffff157224 */ /* 0x000fe400078e0012 */
[----:B------:R-:W2:Y:S03]  /*5f2d0*/  LDL.LU R18, [R1+0x523c] ;  /* 0x00523c0001127983 */ /* 0x000ea60000300800 */
[----:B------:R0:W-:Y:S02]  /*5f2e0*/  STL.64 [R1+0x51d0], R20 ;  /* 0x0051d01401007387 */ /* 0x0001e40000100a00 */
[----:B0-----:R-:W-:Y:S02]  /*5f2f0*/  IMAD.MOV.U32 R20, RZ, RZ, R19 ;  /* 0x000000ffff147224 */ /* 0x001fe400078e0013 */
[----:B------:R-:W2:Y:S01]  /*5f300*/  LDL.LU R19, [R1+0x5238] ;  /* 0x0052380001137983 */ /* 0x000ea20000300800 */
[----:B------:R-:W-:-:S05]  /*5f310*/  IMAD.MOV.U32 R21, RZ, RZ, R29 ;  /* 0x000000ffff157224 */ /* 0x000fca00078e001d */
[----:B------:R0:W-:Y:S01]  /*5f320*/  STL.64 [R1+0x51e8], R20 ;  /* 0x0051e81401007387 */ /* 0x0001e20000100a00 */
[----:B------:R-:W-:Y:S02]  /*5f330*/  IMAD.MOV.U32 R28, RZ, RZ, R9 ;  /* 0x000000ffff1c7224 */ /* 0x000fe400078e0009 */
[----:B0-----:R-:W-:Y:S02]  /*5f340*/  IMAD.MOV.U32 R20, RZ, RZ, R15 ;  /* 0x000000ffff147224 */ /* 0x001fe400078e000f */
[----:B------:R-:W-:-:S05]  /*5f350*/  IMAD.MOV.U32 R21, RZ, RZ, R14 ;  /* 0x000000ffff157224 */ /* 0x000fca00078e000e */
[----:B------:R-:W-:Y:S01]  /*5f360*/  STL.64 [R1+0x5200], R20 ;  /* 0x0052001401007387 */ /* 0x000fe20000100a00 */
[----:B------:R-:W3:Y:S01]  /*5f370*/  LDL.LU R8, [R1+0x9c0] ;  /* 0x0009c00001087983 */ /* 0x000ee20000300800 */
[----:B----4-:R-:W-:Y:S11]  /*5f380*/  HMMA.16816.F32.BF16 R4, R24, R16, R4 ;  /* 0x000000101804723c */ /* 0x010ff60000041804 */
[----:B------:R-:W-:Y:S11]  /*5f390*/  @!UPT UIADD3 URZ, URZ, URZ, URZ ;  /* 0x0000003f3f3ff290 */ /* 0x000ff6000fffe03f */
[----:B------:R-:W-:Y:S01]  /*5f3a0*/  @!UPT UIADD3 URZ, URZ, URZ, URZ ;  /* 0x0000003f3f3ff290 */ /* 0x000fe2000fffe03f */
[----:B------:R0:W-:Y:S01]  /*5f3b0*/  STL.64 [R1+0x9d0], R4 ;  /* 0x0009d00401007387 */ /* 0x0001e20000100a00 */
[----:B------:R1:W-:Y:S02]  /*5f3c0*/  STL.64 [R1+0x9d8], R6 ;  /* 0x0009d80601007387 */ /* 0x0003e40000100a00 */
[----:B------:R-:W3:Y:S02]  /*5f3d0*/  LDL.LU R9, [R1+0x9c4] ;  /* 0x0009c40001097983 */ /* 0x000ee40000300800 */
[----:B------:R-:W3:Y:S01]  /*5f3e0*/  LDL.LU R10, [R1+0x9c8] ;  /* 0x0009c800010a7983 */ /* 0x000ee20000300800 */
[----:B------:R-:W3:Y:S04]  /*5f3f0*/  LDL.LU R11, [R1+0x9cc] ;  /* 0x0009cc00010b7983 */ /* 0x000ee80000300800 */
[----:B0-----:R-:W4:Y:S01]  /*5f400*/  LDL.LU R4, [R1+0x2c0] ;  /* 0x0002c00001047983 */ /* 0x001f220000300800 */
[----:B------:R-:W4:Y:S02]  /*5f410*/  LDL.LU R5, [R1+0x2c4] ;  /* 0x0002c40001057983 */ /* 0x000f240000300800 */
[----:B-1----:R-:W4:Y:S02]  /*5f420*/  LDL.LU R6, [R1+0x2c8] ;  /* 0x0002c80001067983 */ /* 0x002f240000300800 */
[----:B------:R-:W4:Y:S01]  /*5f430*/  LDL.LU R7, [R1+0x2cc] ;  /* 0x0002cc0001077983 */ /* 0x000f220000300800 */
[----:B------:R-:W3:Y:S01]  /*5f440*/  LDL.64 R20, [R1+0xc0] ;  /* 0x0000c00001147983 */ /* 0x000ee20000100a00 */
[----:B--2---:R-:W-:Y:S02]  /*5f450*/  STL.64 [R1+0x5120], R18 ;  /* 0x0051201201007387 */ /* 0x004fe40000100a00 */
[----:B------:R0:W-:Y:S02]  /*5f460*/  STL.64 [R1+0x5118], R16 ;  /* 0x0051181001007387 */ /* 0x0001e40000100a00 */
[----:B0-----:R-:W-:-:S02]  /*5f470*/  IMAD.MOV.U32 R16, RZ, RZ, R2 ;  /* 0x000000ffff107224 */ /* 0x001fc400078e0002 */
[----:B------:R-:W-:-:S05]  /*5f480*/  IMAD.MOV.U32 R17, RZ, RZ, R0 ;  /* 0x000000ffff117224 */ /* 0x000fca00078e0000 */
[----:B------:R0:W-:Y:S04]  /*5f490*/  STL.64 [R1+0x51c8], R16 ;  /* 0x0051c81001007387 */ /* 0x0001e80000100a00 */
        /* <DEDUP_REMOVED lines=26> */
[----:B------:R-:W4:Y:S02]  /*5f640*/  LDL.LU.64 R8, [R1+0x5228] ;  /* 0x0052280001087983 */ /* 0x000f240000300a00 */
[----:B------:R0:W-:Y:S02]  /*5f650*/  STL.64 [R1+0x5110], R12 ;  /* 0x0051100c01007387 */ /* 0x0001e40000100a00 */
[----:B0-----:R-:W2:Y:S01]  /*5f660*/  LDL.LU R12, [R1+0x850] ;  /* 0x00085000010c7983 */ /* 0x001ea20000300800 */
[----:B------:R-:W2:Y:S02]  /*5f670*/  LDL.LU R13, [R1+0x854] ;  /* 0x00085400010d7983 */ /* 0x000ea40000300800 */
[----:B------:R-:W2:Y:S02]  /*5f680*/  LDL.LU R14, [R1+0x858] ;  /* 0x00085800010e7983 */ /* 0x000ea40000300800 */
[----:B------:R-:W2:Y:S01]  /*5f690*/  LDL.LU R15, [R1+0x85c] ;  /* 0x00085c00010f7983 */ /* 0x000ea20000300800 */
[----:B----4-:R-:W-:Y:S01]  /*5f6a0*/  HMMA.16816.F32.BF16 R24, R24, R8, R4 ;  /* 0x000000081818723c */ /* 0x010fe20000041804 */
[----:B------:R-:W2:Y:S01]  /*5f6b0*/  LDL.LU.64 R6, [R1+0x5220] ;  /* 0x0052200001067983 */ /* 0x000ea20000300a00 */
[----:B------:R-:W2:Y:S02]  /*5f6c0*/  LDL.LU.64 R4, [R1+0x5218] ;  /* 0x0052180001047983 */ /* 0x000ea40000300a00 */
[----:B------:R-:W-:-:S02]  /*5f6d0*/  IMAD.MOV.U32 R2, RZ, RZ, R20 ;  /* 0x000000ffff027224 */ /* 0x000fc400078e0014 */
[----:B------:R-:W-:Y:S11]  /*5f6e0*/  IMAD.MOV.U32 R0, RZ, RZ, R21 ;  /* 0x000000ffff007224 */ /* 0x000ff600078e0015 */
[----:B------:R-:W-:Y:S06]  /*5f6f0*/  @!UPT UIADD3 URZ, URZ, URZ, URZ ;  /* 0x0000003f3f3ff290 */ /* 0x000fec000fffe03f */
[----:B------:R0:W-:Y:S01]  /*5f700*/  STL.64 [R1+0x340], R24 ;  /* 0x0003401801007387 */ /* 0x0001e20000100a00 */
[----:B------:R-:W-:Y:S03]  /*5f710*/  STL.64 [R1+0x348], R26 ;  /* 0x0003481a01007387 */ /* 0x000fe60000100a00 */
[----:B0-----:R-:W4:Y:S01]  /*5f720*/  LDL.64 R24, [R1+0x80] ;  /* 0x0000800001187983 */ /* 0x001f220000100a00 */
[----:B------:R-:W-:Y:S01]  /*5f730*/  STL.64 [R1+0x5108], R8 ;  /* 0x0051080801007387 */ /* 0x000fe20000100a00 */
        /* <DEDUP_REMOVED lines=27> */
[----:B0-----:R-:W4:Y:S01]  /*5f8f0*/  LDL.LU.64 R22, [R1+0x51c0] ;  /* 0x0051c00001167983 */ /* 0x001f220000300a00 */
[----:B------:R-:W4:Y:S01]  /*5f900*/  LDL.LU.64 R20, [R1+0x51b8] ;  /* 0x0051b80001147983 */ /* 0x000f220000300a00 */
[C---:B--2---:R-:W-:Y:S08]  /*5f910*/  HMMA.16816.F32.BF16 R16, R4.reuse, R16, R12 ;  /* 0x000000100410723c */ /* 0x044ff0000004180c */
[----:B----4-:R-:W-:Y:S11]  /*5f920*/  HMMA.16816.F32.BF16 R20, R4, R24, R20 ;  /* 0x000000180414723c */ /* 0x010ff60000041814 */
[----:B------:R-:W-:Y:S11]  /*5f930*/  @!UPT UIADD3 URZ, URZ, URZ, URZ ;  /* 0x0000003f3f3ff290 */ /* 0x000ff6000fffe03f */
[----:B------:R-:W-:Y:S01]  /*5f940*/  @!UPT UIADD3 URZ, URZ, URZ, URZ ;  /* 0x0000003f3f3ff290 */ /* 0x000fe2000fffe03f */
[----:B------:R-:W-:Y:S01]  /*5f950*/  STL.64 [R1+0x860], R20 ;  /* 0x0008601401007387 */ /* 0x000fe20000100a00 */
[----:B------:R0:W-:Y:S03]  /*5f960*/  STL.64 [R1+0x868], R22 ;  /* 0x0008681601007387 */ /* 0x0001e60000100a00 */
[----:B0-----:R-:W2:Y:S01]  /*5f970*/  LDL.LU.64 R22, [R1+0x51b0] ;  /* 0x0051b00001167983 */ /* 0x001ea20000300a00 */
[----:B------:R-:W4:Y:S02]  /*5f980*/  LDL.LU.64 R20, [R1+0x51a8] ;  /* 0x0051a80001147983 */ /* 0x000f240000300a00 */
[----:B------:R-:W3:Y:S02]  /*5f990*/  LDL.LU R12, [R1+0xfc0] ;  /* 0x000fc000010c7983 */ /* 0x000ee40000300800 */
[----:B------:R0:W-:Y:S01]  /*5f9a0*/  STL.64 [R1+0x850], R16 ;  /* 0x0008501001007387 */ /* 0x0001e20000100a00 */
[----:B------:R-:W-:Y:S01]  /*5f9b0*/  STL.64 [R1+0x858], R18 ;  /* 0x0008581201007387 */ /* 0x000fe20000100a00 */
[----:B------:R-:W3:Y:S02]  /*5f9c0*/  LDL.LU R13, [R1+0xfc4] ;  /* 0x000fc400010d7983 */ /* 0x000ee40000300800 */
[----:B------:R-:W3:Y:S02]  /*5f9d0*/  LDL.LU R14, [R1+0xfc8] ;  /* 0x000fc800010e7983 */ /* 0x000ee40000300800 */
[----:B------:R-:W3:Y:S02]  /*5f9e0*/  LDL.LU R15, [R1+0xfcc] ;  /* 0x000fcc00010f7983 */ /* 0x000ee40000300800 */
[----:B0-----:R-:W-:-:S02]  /*5f9f0*/  IMAD.MOV.U32 R17, RZ, RZ, R28 ;  /* 0x000000ffff117224 */ /* 0x001fc400078e001c */
[----:B--2---:R-:W-:Y:S01]  /*5fa00*/  IMAD.MOV.U32 R16, RZ, RZ, R23 ;  /* 0x000000ffff107224 */ /* 0x004fe200078e0017 */
[----:B---3--:R-:W-:Y:S01]  /*5fa10*/  STL.64 [R1+0x5130], R14 ;  /* 0x0051300e01007387 */ /* 0x008fe20000100a00 */
[----:B------:R-:W-:Y:S02]  /*5fa20*/  STL.64 [R1+0x5128], R12 ;  /* 0x0051280c01007387 */ /* 0x000fe40000100a00 */
[----:B------:R-:W2:Y:S02]  /*5fa30*/  LDL.LU R23, [R1+0x51a4] ;  /* 0x0051a40001177983 */ /* 0x000ea40000300800 */
[----:B------:R-:W3:Y:S01]  /*5fa40*/  LDL.LU R28, [R1+0x51a0] ;  /* 0x0051a000011c7983 */ /* 0x000ee20000300800 */
[----:B------:R4:W-:Y:S02]  /*5fa50*/  STL.64 [R1+0x5138], R16 ;  /* 0x0051381001007387 */ /* 0x0009e40000100a00 */
[----:B----4-:R-:W-:Y:S02]  /*5fa60*/  IMAD.MOV.U32 R16, RZ, RZ, R21 ;  /* 0x000000ffff107224 */ /* 0x010fe400078e0015 */
[----:B------:R-:W-:-:S02]  /*5fa70*/  IMAD.MOV.U32 R17, RZ, RZ, R20 ;  /* 0x000000ffff117224 */ /* 0x000fc400078e0014 */
[----:B------:R-:W-:Y:S02]  /*5fa80*/  IMAD.MOV.U32 R20, RZ, RZ, R11 ;  /* 0x000000ffff147224 */ /* 0x000fe400078e000b */
[----:B------:R-:W-:-:S05]  /*5fa90*/  IMAD.MOV.U32 R21, RZ, RZ, R10 ;  /* 0x000000ffff157224 */ /* 0x000fca00078e000a */
[----:B------:R0:W-:Y:S01]  /*5faa0*/  STL.64 [R1+0x5188], R20 ;  /* 0x0051881401007387 */ /* 0x0001e20000100a00 */
[----:B------:R-:W4:Y:S02]  /*5fab0*/  LDL.LU R8, [R1+0x1330] ;  /* 0x0013300001087983 */ /* 0x000f240000300800 */
[----:B------:R-:W4:Y:S02]  /*5fac0*/  LDL.LU R9, [R1+0x1334] ;  /* 0x0013340001097983 */ /* 0x000f240000300800 */
[----:B------:R-:W2:Y:S01]  /*5fad0*/  LDL.LU R10, [R1+0x1338] ;  /* 0x00133800010a7983 */ /* 0x000ea20000300800 */
[----:B------:R-:W2:Y:S04]  /*5fae0*/  LDL.LU R11, [R1+0x133c] ;  /* 0x00133c00010b7983 */ /* 0x000ea80000300800 */
[----:B0-----:R-:W3:Y:S04]  /*5faf0*/  LDL R20, [R1+0x60] ;  /* 0x0000600001147983 */ /* 0x001ee80000100800 */
        /* <DEDUP_REMOVED lines=12> */
[----:B------:R0:W-:Y:S04]  /*5fbc0*/  STL.64 [R1+0x5150], R16 ;  /* 0x0051501001007387 */ /* 0x0001e80000100a00 */
[----:B0-----:R-:W4:Y:S04]  /*5fbd0*/  LDL.64 R16, [R1+0x20] ;  /* 0x0000200001107983 */ /* 0x001f280000100a00 */
[----:B----4-:R-:W-:Y:S01]  /*5fbe0*/  STL.64 [R1+0x5158], R16 ;  /* 0x0051581001007387 */ /* 0x010fe20000100a00 */
[----:B------:R-:W4:Y:S02]  /*5fbf0*/  LDL.LU R12, [R1+0xfd0] ;  /* 0x000fd000010c7983 */ /* 0x000f240000300800 */
[----:B------:R-:W4:Y:S02]  /*5fc00*/  LDL.LU R13, [R1+0xfd4] ;  /* 0x000fd400010d7983 */ /* 0x000f240000300800 */
[----:B------:R-:W2:Y:S01]  /*5fc10*/  LDL.LU R14, [R1+0xfd8] ;  /* 0x000fd800010e7983 */ /* 0x000ea20000300800 */
[----:B------:R-:W2:Y:S01]  /*5fc20*/  LDL.LU R15, [R1+0xfdc] ;  /* 0x000fdc00010f7983 */ /* 0x000ea20000300800 */
[----:B------:R-:W-:-:S02]  /*5fc30*/  IMAD.MOV.U32 R29, RZ, RZ, R25 ;  /* 0x000000ffff1d7224 */ /* 0x000fc400078e0019 */
[----:B---3--:R-:W0:Y:S04]  /*5fc40*/  LDSM.16.MT88.4 R24, [R28+0x4100] ;  /* 0x004100001c18783b */ /* 0x008e280000004200 */
[----:B------:R-:W-:Y:S01]  /*5fc50*/  IMAD.MOV.U32 R21, RZ, RZ, R23 ;  /* 0x000000ffff157224 */ /* 0x000fe200078e0017 */
[----:B--2---:R-:W-:Y:S01]  /*5fc60*/  STL.64 [R1+0x5148], R14 ;  /* 0x0051480e01007387 */ /* 0x004fe20000100a00 */
[----:B----4-:R1:W-:Y:S03]  /*5fc70*/  STL.64 [R1+0x5140], R12 ;  /* 0x0051400c01007387 */ /* 0x0103e60000100a00 */
[----:B-1----:R-:W2:Y:S01]  /*5fc80*/  LDL.LU R12, [R1+0xfe0] ;  /* 0x000fe000010c7983 */ /* 0x002ea20000300800 */
[----:B------:R-:W2:Y:S02]  /*5fc90*/  LDL.LU R13, [R1+0xfe4] ;  /* 0x000fe400010d7983 */ /* 0x000ea40000300800 */
[----:B------:R-:W3:Y:S02]  /*5fca0*/  LDL.LU R14, [R1+0xfe8] ;  /* 0x000fe800010e7983 */ /* 0x000ee40000300800 */
[----:B------:R-:W3:Y:S02]  /*5fcb0*/  LDL.LU R15, [R1+0xfec] ;  /* 0x000fec00010f7983 */ /* 0x000ee40000300800 */
[----:B------:R-:W-:-:S02]  /*5fcc0*/  IMAD.MOV.U32 R16, RZ, RZ, R22 ;  /* 0x000000ffff107224 */ /* 0x000fc400078e0016 */
[C---:B------:R-:W-:Y:S01]  /*5fcd0*/  HMMA.16816.F32.BF16 R20, R4.reuse, R20, R8 ;  /* 0x000000140414723c */ /* 0x040fe20000041808 */
[----:B---3--:R-:W-:Y:S01]  /*5fce0*/  STL.64 [R1+0x5168], R14 ;  /* 0x0051680e01007387 */ /* 0x008fe20000100a00 */
[----:B--2---:R1:W-:Y:S03]  /*5fcf0*/  STL.64 [R1+0x5160], R12 ;  /* 0x0051600c01007387 */ /* 0x0043e60000100a00 */
[----:B-1----:R-:W2:Y:S01]  /*5fd00*/  LDL.LU R12, [R1+0x1320] ;  /* 0x00132000010c7983 */ /* 0x002ea20000300800 */
[----:B------:R-:W2:Y:S02]  /*5fd10*/  LDL.LU R13, [R1+0x1324] ;  /* 0x00132400010d7983 */ /* 0x000ea40000300800 */
[----:B------:R-:W2:Y:S02]  /*5fd20*/  LDL.LU R14, [R1+0x1328] ;  /* 0x00132800010e7983 */ /* 0x000ea40000300800 */
[----:B------:R-:W2:Y:S01]  /*5fd30*/  LDL.LU R15, [R1+0x132c] ;  /* 0x00132c00010f7983 */ /* 0x000ea20000300800 */
[----:B0-----:R-:W-:Y:S01]  /*5fd40*/  STL.64 [R1+0x4ff0], R26 ;  /* 0x004ff01a01007387 */ /* 0x001fe20000100a00 */
[----:B------:R0:W-:Y:S03]  /*5fd50*/  STL.64 [R1+0x4fe8], R24 ;  /* 0x004fe81801007387 */ /* 0x0001e60000100a00 */
[----:B0-----:R-:W3:Y:S01]  /*5fd60*/  LDL.LU R24, [R1+0x1310] ;  /* 0x0013100001187983 */ /* 0x001ee20000300800 */
[----:B------:R-:W3:Y:S02]  /*5fd70*/  LDL.LU R25, [R1+0x1314] ;  /* 0x0013140001197983 */ /* 0x000ee40000300800 */
[----:B------:R-:W3:Y:S02]  /*5fd80*/  LDL.LU R26, [R1+0x1318] ;  /* 0x00131800011a7983 */ /* 0x000ee40000300800 */
[----:B------:R-:W3:Y:S01]  /*5fd90*/  LDL.LU R27, [R1+0x131c] ;  /* 0x00131c00011b7983 */ /* 0x000ee20000300800 */
[----:B------:R-:W4:Y:S01]  /*5fda0*/  LDL.LU.64 R10, [R1+0x5198] ;  /* 0x00519800010a7983 */ /* 0x000f220000300a00 */
[----:B------:R-:W4:Y:S02]  /*5fdb0*/  LDL.LU.64 R8, [R1+0x5190] ;  /* 0x0051900001087983 */ /* 0x000f240000300a00 */
[----:B------:R0:W-:Y:S02]  /*5fdc0*/  STL.64 [R1+0x1030], R20 ;  /* 0x0010301401007387 */ /* 0x0001e40000100a00 */
[----:B------:R4:W-:Y:S01]  /*5fdd0*/  STL.64 [R1+0x1038], R22 ;  /* 0x0010381601007387 */ /* 0x0009e20000100a00 */
[----:B0-----:R-:W4:Y:S02]  /*5fde0*/  LDL.LU.64 R20, [R1+0x5188] ;  /* 0x0051880001147983 */ /* 0x001f240000300a00 */
[C---:B----4-:R-:W-:Y:S02]  /*5fdf0*/  HMMA.16816.F32.BF16 R20, R4.reuse, R20, R8 ;  /* 0x000000140414723c */ /* 0x050fe40000041808 */
[----:B------:R-:W4:Y:S01]  /*5fe00*/  LDL.LU.64 R10, [R1+0x5180] ;  /* 0x00518000010a7983 */ /* 0x000f220000300a00 */
[----:B------:R-:W4:Y:S11]  /*5fe10*/  LDL.LU.64 R8, [R1+0x5178] ;  /* 0x0051780001087983 */ /* 0x000f360000300a00 */
[----:B------:R-:W-:Y:S09]  /*5fe20*/  @!UPT UIADD3 URZ, URZ, URZ, URZ ;  /* 0x0000003f3f3ff290 */ /* 0x000ff2000fffe03f */
[----:B------:R0:W-:Y:S01]  /*5fe30*/  STL.64 [R1+0x1020], R20 ;  /* 0x0010201401007387 */ /* 0x0001e20000100a00 */
[----:B------:R4:W-:Y:S03]  /*5fe40*/  STL.64 [R1+0x1028], R22 ;  /* 0x0010281601007387 */ /* 0x0009e60000100a00 */
[----:B0-----:R-:W4:Y:S01]  /*5fe50*/  LDL.LU.64 R20, [R1+0x5170] ;  /* 0x0051700001147983 */ /* 0x001f220000300a00 */
[----:B------:R-:W-:Y:S01]  /*5fe60*/  IMAD.MOV.U32 R17, RZ, RZ, R3 ;  /* 0x000000ffff117224 */ /* 0x000fe200078e0003 */
[C---:B----4-:R-:W-:Y:S02]  /*5fe70*/  HMMA.16816.F32.BF16 R20, R4.reuse, R20, R8 ;  /* 0x000000140414723c */ /* 0x050fe40000041808 */
[----:B------:R-:W4:Y:S11]  /*5fe80*/  LDL.LU R8, [R1+0xfb0] ;  /* 0x000fb00001087983 */ /* 0x000f360000300800 */
[----:B------:R-:W-:Y:S10]  /*5fe90*/  @!UPT UIADD3 URZ, URZ, URZ, URZ ;  /* 0x0000003f3f3ff290 */ /* 0x000ff4000fffe03f */
[----:B------:R0:W-:Y:S01]  /*5fea0*/  STL.64 [R1+0x1010], R20 ;  /* 0x0010101401007387 */ /* 0x0001e20000100a00 */
[----:B------:R1:W-:Y:S02]  /*5feb0*/  STL.64 [R1+0x1018], R22 ;  /* 0x0010181601007387 */ /* 0x0003e40000100a00 */
[----:B------:R-:W4:Y:S02]  /*5fec0*/  LDL.LU R9, [R1+0xfb4] ;  /* 0x000fb40001097983 */ /* 0x000f240000300800 */
[----:B------:R-:W4:Y:S01]  /*5fed0*/  LDL.LU R10, [R1+0xfb8] ;  /* 0x000fb800010a7983 */ /* 0x000f220000300800 */
[----:B------:R-:W4:Y:S04]  /*5fee0*/  LDL.LU R11, [R1+0xfbc] ;  /* 0x000fbc00010b7983 */ /* 0x000f280000300800 */
[----:B0-----:R-:W3:Y:S01]  /*5fef0*/  LDL.LU R20, [R1+0x840] ;  /* 0x0008400001147983 */ /* 0x001ee20000300800 */
[----:B------:R-:W3:Y:S02]  /*5ff00*/  LDL.LU R21, [R1+0x844] ;  /* 0x0008440001157983 */ /* 0x000ee40000300800 */
[----:B-1----:R-:W3:Y:S02]  /*5ff10*/  LDL.LU R22, [R1+0x848] ;  /* 0x0008480001167983 */ /* 0x002ee40000300800 */
[----:B------:R-:W3:Y:S01]  /*5ff20*/  LDL.LU R23, [R1+0x84c] ;  /* 0x00084c0001177983 */ /* 0x000ee20000300800 */
[----:B------:R-:W3:Y:S01]  /*5ff30*/  LDL R3, [R1+0x1dcc] ;  /* 0x001dcc0001037983 */ /* 0x000ee20000100800 */
[C---:B--2---:R-:W-:Y:S03]  /*5ff40*/  HMMA.16816.F32.BF16 R16, R4.reuse, R16, R12 ;  /* 0x000000100410723c */ /* 0x044fe6000004180c */
[----:B---3--:R-:W-:Y:S01]  /*5ff50*/  STL [R1+0x4ff8], R3 ;  /* 0x004ff80301007387 */ /* 0x008fe20000100800 */
[----:B------:R-:W2:Y:S02]  /*5ff60*/  LDL.LU.64 R14, [R1+0x5168] ;  /* 0x00516800010e7983 */ /* 0x000ea40000300a00 */
[----:B------:R-:W2:Y:S11]  /*5ff70*/  LDL.LU.64 R12, [R1+0x5160] ;  /* 0x00516000010c7983 */ /* 0x000eb60000300a00 */
[----:B------:R-:W-:Y:S06]  /*5ff80*/  @!UPT UIADD3 URZ, URZ, URZ, URZ ;  /* 0x0000003f3f3ff290 */ /* 0x000fec000fffe03f */
[----:B------:R0:W-:Y:S01]  /*5ff90*/  STL.64 [R1+0x1000], R16 ;  /* 0x0010001001007387 */ /* 0x0001e20000100a00 */
[----:B------:R-:W-:Y:S04]  /*5ffa0*/  STL.64 [R1+0x1008], R18 ;  /* 0x0010081201007387 */ /* 0x000fe80000100a00 */
[----:B0-----:R-:W3:Y:S02]  /*5ffb0*/  LDL.LU.64 R16, [R1+0x5158] ;  /* 0x0051580001107983 */ /* 0x001ee40000300a00 */
[C---:B---3--:R-:W-:Y:S01]  /*5ffc0*/  HMMA.16816.F32.BF16 R24, R4.reuse, R16, R24 ;  /* 0x000000100418723c */ /* 0x048fe20000041818 */
[----:B------:R-:W-:Y:S11]  /*5ffd0*/  IMAD.MOV.U32 R3, RZ, RZ, R17 ;  /* 0x000000ffff037224 */ /* 0x000ff600078e0011 */
[----:B------:R-:W-:Y:S11]  /*5ffe0*/  @!UPT UIADD3 URZ, URZ, URZ, URZ ;  /* 0x0000003f3f3ff290 */ /* 0x000ff6000fffe03f */
[----:B------:R0:W-:Y:S01]  /*5fff0*/  STL.64 [R1+0xff0], R24 ;  /* 0x000ff01801007387 */ /* 0x0001e20000100a00 */
[----:B------:R-:W-:Y:S02]  /*60000*/  STL.64 [R1+0xff8], R26 ;  /* 0x000ff81a01007387 */ /* 0x000fe40000100a00 */
[----:B0-----:R-:W-:Y:S02]  /*60010*/  IMAD.MOV.U32 R24, RZ, RZ, R16 ;  /* 0x000000ffff187224 */ /* 0x001fe400078e0010 */
[----:B------:R-:W2:Y:S03]  /*60020*/  LDL.LU.64 R16, [R1+0x5150] ;  /* 0x0051500001107983 */ /* 0x000ea60000300a00 */
[----:B------:R0:W-:Y:S02]  /*60030*/  STL [R1+0x50d8], R24 ;  /* 0x0050d81801007387 */ /* 0x0001e40000100800 */
[----:B0-----:R-:W3:Y:S01]  /*60040*/  LDL.LU R24, [R1+0x6c0] ;  /* 0x0006c00001187983 */ /* 0x001ee20000300800 */
[----:B------:R-:W3:Y:S02]  /*60050*/  LDL.LU R25, [R1+0x6c4] ;  /* 0x0006c40001197983 */ /* 0x000ee40000300800 */
[----:B------:R-:W3:Y:S02]  /*60060*/  LDL.LU R26, [R1+0x6c8] ;  /* 0x0006c800011a7983 */ /* 0x000ee40000300800 */
[----:B------:R-:W3:Y:S01]  /*60070*/  LDL.LU R27, [R1+0x6cc] ;  /* 0x0006cc00011b7983 */ /* 0x000ee20000300800 */
[C---:B--2---:R-:W-:Y:S01]  /*60080*/  HMMA.16816.F32.BF16 R16, R4.reuse, R16, R12 ;  /* 0x000000100410723c */ /* 0x044fe2000004180c */
[----:B---3--:R-:W-:Y:S01]  /*60090*/  STL.64 [R1+0x50e8], R26 ;  /* 0x0050e81a01007387 */ /* 0x008fe20000100a00 */
[----:B------:R-:W-:Y:S02]  /*600a0*/  STL.64 [R1+0x50e0], R24 ;  /* 0x0050e01801007387 */ /* 0x000fe40000100a00 */
[----:B------:R-:W2:Y:S02]  /*600b0*/  LDL.LU.64 R14, [R1+0x5148] ;  /* 0x00514800010e7983 */ /* 0x000ea40000300a00 */
[----:B------:R-:W2:Y:S11]  /*600c0*/  LDL.LU.64 R12, [R1+0x5140] ;  /* 0x00514000010c7983 */ /* 0x000eb60000300a00 */
[----:B------:R-:W-:Y:S06]  /*600d0*/  @!UPT UIADD3 URZ, URZ, URZ, URZ ;  /* 0x0000003f3f3ff290 */ /* 0x000fec000fffe03f */
        /* <DEDUP_REMOVED lines=9> */
[----:B0-----:R-:W3:Y:S01]  /*60170*/  LDL.LU.64 R18, [R1+0x5120] ;  /* 0x0051200001127983 */ /* 0x001ee20000300a00 */
[----:B------:R-:W2:Y:S02]  /*60180*/  LDL.LU.64 R16, [R1+0x5118] ;  /* 0x0051180001107983 */ /* 0x000ea40000300a00 */
[C---:B--2---:R-:W-:Y:S11]  /*60190*/  HMMA.16816.F32.BF16 R12, R4.reuse, R16, R12 ;  /* 0x00000010040c723c */ /* 0x044ff6000004180c */
[----:B------:R-:W-:Y:S11]  /*601a0*/  @!UPT UIADD3 URZ, URZ, URZ, URZ ;  /* 0x0000003f3f3ff290 */ /* 0x000ff6000fffe03f */
[----:B------:R-:W-:Y:S01]  /*601b0*/  @!UPT UIADD3 URZ, URZ, URZ, URZ ;  /* 0x0000003f3f3ff290 */ /* 0x000fe2000fffe03f */
[----:B------:R0:W-:Y:S01]  /*601c0*/  STL.64 [R1+0xfc0], R12 ;  /* 0x000fc00c01007387 */ /* 0x0001e20000100a00 */
[----:B------:R-:W-:Y:S03]  /*601d0*/  STL.64 [R1+0xfc8], R14 ;  /* 0x000fc80e01007387 */ /* 0x000fe60000100a00 */
[----:B0-----:R-:W4:Y:S01]  /*601e0*/  LDL.LU.64 R12, [R1+0x5110] ;  /* 0x00511000010c7983 */ /* 0x001f220000300a00 */
[----:B---3--:R-:W-:Y:S02]  /*601f0*/  STL.64 [R1+0x5018], R18 ;  /* 0x0050181201007387 */ /* 0x008fe40000100a00 */
[----:B------:R0:W-:Y:S02]  /*60200*/  STL.64 [R1+0x5010], R16 ;  /* 0x0050101001007387 */ /* 0x0001e40000100a00 */
[----:B0-----:R-:W2:Y:S01]  /*60210*/  LDL.64 R16, [R1+0xa0] ;  /* 0x0000a00001107983 */ /* 0x001ea20000100a00 */
[C---:B----4-:R-:W-:Y:S03]  /*60220*/  HMMA.16816.F32.BF16 R8, R4.reuse, R12, R8 ;  /* 0x0000000c0408723c */ /* 0x050fe60000041808 */
[----:B--2---:R0:W-:Y:S04]  /*60230*/  STL.64 [R1+0x50f0], R16 ;  /* 0x0050f01001007387 */ /* 0x0041e80000100a00 */
[----:B0-----:R-:W2:Y:S01]  /*60240*/  LDL.LU R16, [R1+0x6d0] ;  /* 0x0006d00001107983 */ /* 0x001ea20000300800 */
[----:B------:R-:W2:Y:S02]  /*60250*/  LDL.LU R17, [R1+0x6d4] ;  /* 0x0006d40001117983 */ /* 0x000ea40000300800 */
[----:B------:R-:W2:Y:S02]  /*60260*/  LDL.LU R18, [R1+0x6d8] ;  /* 0x0006d80001127983 */ /* 0x000ea40000300800 */
[----:B------:R-:W2:Y:S11]  /*60270*/  LDL.LU R19, [R1+0x6dc] ;  /* 0x0006dc0001137983 */ /* 0x000eb60000300800 */
[----:B------:R0:W-:Y:S01]  /*60280*/  STL.64 [R1+0xfb0], R8 ;  /* 0x000fb00801007387 */ /* 0x0001e20000100a00 */
[----:B------:R-:W-:Y:S03]  /*60290*/  STL.64 [R1+0xfb8], R10 ;  /* 0x000fb80a01007387 */ /* 0x000fe60000100a00 */
[----:B0-----:R-:W3:Y:S01]  /*602a0*/  LDL.LU.64 R8, [R1+0x5108] ;  /* 0x0051080001087983 */ /* 0x001ee20000300a00 */
[----:B------:R0:W-:Y:S03]  /*602b0*/  STL.64 [R1+0x5020], R12 ;  /* 0x0050200c01007387 */ /* 0x0001e60000100a00 */
[----:B0-----:R-:W4:Y:S01]  /*602c0*/  LDL.LU R12, [R1+0x6b0] ;  /* 0x0006b000010c7983 */ /* 0x001f220000300800 */
[----:B------:R-:W4:Y:S02]  /*602d0*/  LDL.LU R13, [R1+0x6b4] ;  /* 0x0006b400010d7983 */ /* 0x000f240000300800 */
[----:B------:R-:W4:Y:S02]  /*602e0*/  LDL.LU R14, [R1+0x6b8] ;  /* 0x0006b800010e7983 */ /* 0x000f240000300800 */
[----:B------:R-:W4:Y:S01]  /*602f0*/  LDL.LU R15, [R1+0x6bc] ;  /* 0x0006bc00010f7983 */ /* 0x000f220000300800 */
[----:B---3--:R-:W-:Y:S01]  /*60300*/  HMMA.16816.F32.BF16 R4, R4, R8, R20 ;  /* 0x000000080404723c */ /* 0x008fe20000041814 */
[----:B------:R-:W2:Y:S01]  /*60310*/  LDL.LU.64 R22, [R1+0x5100] ;  /* 0x0051000001167983 */ /* 0x000ea20000300a00 */
[----:B------:R-:W2:Y:S02]  /*60320*/  LDL.LU.64 R20, [R1+0x50f8] ;  /* 0x0050f80001147983 */ /* 0x000ea40000300a00 */
[----:B------:R-:W-:-:S02]  /*60330*/  IMAD.MOV.U32 R24, RZ, RZ, R2 ;  /* 0x000000ffff187224 */ /* 0x000fc400078e0002 */
[----:B------:R-:W-:Y:S11]  /*60340*/  IMAD.MOV.U32 R25, RZ, RZ, R0 ;  /* 0x000000ffff197224 */ /* 0x000ff600078e0000 */
[----:B------:R-:W-:Y:S06]  /*60350*/  @!UPT UIADD3 URZ, URZ, URZ, URZ ;  /* 0x0000003f3f3ff290 */ /* 0x000fec000fffe03f */
[----:B------:R0:W-:Y:S01]  /*60360*/  STL.64 [R1+0x840], R4 ;  /* 0x0008400401007387 */ /* 0x0001e20000100a00 */
[----:B------:R-:W-:Y:S03]  /*60370*/  STL.64 [R1+0x848], R6 ;  /* 0x0008480601007387 */ /* 0x000fe60000100a00 */
[----:B0-----:R-:W3:Y:S01]  /*60380*/  LDL.64 R4, [R1+0xb0] ;  /* 0x0000b00001047983 */ /* 0x001ee20000100a00 */
[----:B------:R-:W-:Y:S01]  /*60390*/  STL [R1+0x4ffc], R9 ;  /* 0x004ffc0901007387 */ /* 0x000fe20000100800 */
[----:B--2---:R-:W-:Y:S02]  /*603a0*/  HMMA.16816.F32.BF16 R24, R20, R24, R16 ;  /* 0x000000181418723c */ /* 0x004fe40000041810 */
[----:B------:R-:W2:Y:S11]  /*603b0*/  LDL.LU.64 R16, [R1+0x50f0] ;  /* 0x0050f00001107983 */ /* 0x000eb60000300a00 */
[----:B------:R-:W-:Y:S10]  /*603c0*/  @!UPT UIADD3 URZ, URZ, URZ, URZ ;  /* 0x0000003f3f3ff290 */ /* 0x000ff4000fffe03f */
[----:B------:R-:W-:Y:S01]  /*603d0*/  STL.64 [R1+0x6d0], R24 ;  /* 0x0006d01801007387 */ /* 0x000fe20000100a00 */
[----:B------:R0:W-:Y:S03]  /*603e0*/  STL.64 [R1+0x6d8], R26 ;  /* 0x0006d81a01007387 */ /* 0x0001e60000100a00 */
[----:B0-----:R-:W4:Y:S01]  /*603f0*/  LDL.LU.64 R26, [R1+0x50e8] ;  /* 0x0050e800011a7983 */ /* 0x001f220000300a00 */
[----:B------:R-:W4:Y:S02]  /*60400*/  LDL.LU.64 R24, [R1+0x50e0] ;  /* 0x0050e00001187983 */ /* 0x000f240000300a00 */
[----:B---3--:R-:W-:Y:S02]  /*60410*/  IMAD.MOV.U32 R2, RZ, RZ, R4 ;  /* 0x000000ffff027224 */ /* 0x008fe400078e0004 */
[----:B------:R-:W-:Y:S02]  /*60420*/  IMAD.MOV.U32 R0, RZ, RZ, R5 ;  /* 0x000000ffff007224 */ /* 0x000fe400078e0005 */
[----:B--2---:R-:W-:-:S02]  /*60430*/  IMAD.MOV.U32 R11, RZ, RZ, R16 ;  /* 0x000000ffff0b7224 */ /* 0x004fc400078e0010 */
[----:B------:R-:W-:Y:S01]  /*60440*/  IMAD.MOV.U32 R10, RZ, RZ, R17 ;  /* 0x000000ffff0a7224 */ /* 0x000fe200078e0011 */
[C---:B----4-:R-:W-:Y:S08]  /*60450*/  HMMA.16816.F32.BF16 R24, R20.reuse, R4, R24 ;  /* 0x000000041418723c */ /* 0x050ff00000041818 */
[----:B------:R-:W-:Y:S11]  /*60460*/  HMMA.16816.F32.BF16 R4, R20, R16, R12 ;  /* 0x000000101404723c */ /* 0x000ff6000004180c */
[----:B------:R-:W-:Y:S04]  /*60470*/  @!UPT UIADD3 URZ, URZ, URZ, URZ ;  /* 0x0000003f3f3ff290 */ /* 0x000fe8000fffe03f */
[----:B------:R0:W-:Y:S01]  /*60480*/  STL.64 [R1+0x6c0], R24 ;  /* 0x0006c01801007387 */ /* 0x0001e20000100a00 */
[----:B------:R-:W-:Y:S03]  /*60490*/  STL.64 [R1+0x6c8], R26 ;  /* 0x0006c81a01007387 */ /* 0x000fe60000100a00 */
[----:B0-----:R-:W2:Y:S04]  /*604a0*/  LDL.LU R24, [R1+0x50d8] ;  /* 0x0050d80001187983 */ /* 0x001ea80000300800 */
[----:B------:R-:W-:Y:S02]  /*604b0*/  STL.64 [R1+0x6b0], R4 ;  /* 0x0006b00401007387 */ /* 0x000fe40000100a00 */
[----:B------:R-:W-:Y:S02]  /*604c0*/  STL.64 [R1+0x6b8], R6 ;  /* 0x0006b80601007387 */ /* 0x000fe40000100a00 */
[----:B------:R-:W-:Y:S01]  /*604d0*/  STL.64 [R1+0x5040], R10 ;  /* 0x0050400a01007387 */ /* 0x000fe20000100a00 */
[----:B------:R0:W-:Y:S01]  /*604e0*/  STL [R1+0x5038], R8 ;  /* 0x0050380801007387 */ /* 0x0001e20000100800 */
[----:B------:R-:W3:Y:S02]  /*604f0*/  LDL.LU R12, [R1+0xda0] ;  /* 0x000da000010c7983 */ /* 0x000ee40000300800 */
[----:B------:R-:W3:Y:S02]  /*60500*/  LDL.LU R13, [R1+0xda4] ;  /* 0x000da400010d7983 */ /* 0x000ee40000300800 */
[----:B------:R-:W4:Y:S01]  /*60510*/  LDL.LU R14, [R1+0xda8] ;  /* 0x000da800010e7983 */ /* 0x000f220000300800 */
[----:B------:R-:W4:Y:S04]  /*60520*/  LDL.LU R15, [R1+0xdac] ;  /* 0x000dac00010f7983 */ /* 0x000f280000300800 */
[----:B0-----:R-:W2:Y:S01]  /*60530*/  LDL.LU R8, [R1+0xdb0] ;  /* 0x000db00001087983 */ /* 0x001ea20000300800 */
[----:B------:R-:W2:Y:S02]  /*60540*/  LDL.LU R9, [R1+0xdb4] ;  /* 0x000db40001097983 */ /* 0x000ea40000300800 */
[----:B------:R-:W2:Y:S02]  /*60550*/  LDL.LU R10, [R1+0xdb8] ;  /* 0x000db800010a7983 */ /* 0x000ea40000300800 */
[----:B------:R-:W2:Y:S02]  /*60560*/  LDL.LU R11, [R1+0xdbc] ;  /* 0x000dbc00010b7983 */ /* 0x000ea40000300800 */
[----:B--2---:R-:W-:Y:S01]  /*60570*/  STL.64 [R1+0x5050], R10 ;  /* 0x0050500a01007387 */ /* 0x004fe20000100a00 */
[----:B------:R0:W-:Y:S02]  /*60580*/  STL.64 [R1+0x5048], R8 ;  /* 0x0050480801007387 */ /* 0x0001e40000100a00 */
[----:B------:R-:W2:Y:S02]  /*60590*/  LDL R4, [R1+0x70] ;  /* 0x0000700001047983 */ /* 0x000ea40000100800 */
[----:B------:R-:W2:Y:S02]  /*605a0*/  LDL R5, [R1+0x74] ;  /* 0x0000740001057983 */ /* 0x000ea40000100800 */
[----:B0-----:R-:W-:-:S02]  /*605b0*/  IMAD.MOV.U32 R8, RZ, RZ, R24 ;  /* 0x000000ffff087224 */ /* 0x001fc400078e0018 */
[----:B------:R-:W-:Y:S01]  /*605c0*/  IMAD.MOV.U32 R9, RZ, RZ, R3 ;  /* 0x000000ffff097224 */ /* 0x000fe200078e0003 */
[----:B--2---:R-:W-:Y:S04]  /*605d0*/  STL.64 [R1+0x50b8], R4 ;  /* 0x0050b80401007387 */ /* 0x004fe80000100a00 */
[----:B------:R0:W-:Y:S02]  /*605e0*/  STL.64 [R1+0x5060], R8 ;  /* 0x0050600801007387 */ /* 0x0001e40000100a00 */
[----:B0-----:R-:W2:Y:S04]  /*605f0*/  LDL.64 R8, [R1+0x30] ;  /* 0x0000300001087983 */ /* 0x001ea80000100a00 */
[----:B--2---:R0:W-:Y:S04]  /*60600*/  STL.64 [R1+0x5078], R8 ;  /* 0x0050780801007387 */ /* 0x0041e80000100a00 */
[----:B0-----:R-:W2:Y:S04]  /*60610*/  LDL.64 R8, [R1+0x40] ;  /* 0x0000400001087983 */ /* 0x001ea80000100a00 */
[----:B--2---:R0:W-:Y:S04]  /*60620*/  STL.64 [R1+0x5090], R8 ;  /* 0x0050900801007387 */ /* 0x0041e80000100a00 */
[----:B0-----:R-:W2:Y:S04]  /*60630*/  LDL.64 R8, [R1+0x50] ;  /* 0x0000500001087983 */ /* 0x001ea80000100a00 */
[----:B--2---:R0:W-:Y:S04]  /*60640*/  STL.64 [R1+0x50a8], R8 ;  /* 0x0050a80801007387 */ /* 0x0041e80000100a00 */
[----:B0-----:R-:W2:Y:S04]  /*60650*/  LDL.64 R8, [R1+0x60] ;  /* 0x0000600001087983 */ /* 0x001ea80000100a00 */
[----:B--2---:R0:W-:Y:S04]  /*60660*/  STL.64 [R1+0x50b0], R8 ;  /* 0x0050b00801007387 */ /* 0x0041e80000100a00 */
[----:B0-----:R-:W2:Y:S01]  /*60670*/  LDL.LU R8, [R1+0x680] ;  /* 0x0006800001087983 */ /* 0x001ea20000300800 */
[----:B------:R-:W2:Y:S02]  /*60680*/  LDL.LU R9, [R1+0x684] ;  /* 0x0006840001097983 */ /* 0x000ea40000300800 */
[----:B------:R-:W2:Y:S02]  /*60690*/  LDL.LU R10, [R1+0x688] ;  /* 0x00068800010a7983 */ /* 0x000ea40000300800 */
[----:B------:R-:W2:Y:S02]  /*606a0*/  LDL.LU R11, [R1+0x68c] ;  /* 0x00068c00010b7983 */ /* 0x000ea40000300800 */
[----:B------:R-:W-:Y:S01]  /*606b0*/  IMAD.MOV.U32 R5, RZ, RZ, R29 ;  /* 0x000000ffff057224 */ /* 0x000fe200078e001d */
[----:B--2---:R-:W-:Y:S01]  /*606c0*/  STL.64 [R1+0x50c8], R10 ;  /* 0x0050c80a01007387 */ /* 0x004fe20000100a00 */
[----:B------:R-:W-:Y:S02]  /*606d0*/  STL.64 [R1+0x50c0], R8 ;  /* 0x0050c00801007387 */ /* 0x000fe40000100a00 */
[----:B------:R-:W2:Y:S02]  /*606e0*/  LDL R4, [R1+0x80] ;  /* 0x0000800001047983 */ /* 0x000ea40000100800 */
[----:B------:R-:W3:Y:S01]  /*606f0*/  LDL.LU R24, [R1+0x6a0] ;  /* 0x0006a00001187983 */ /* 0x000ee20000300800 */
[----:B------:R-:W3:Y:S01]  /*60700*/  LDL.LU R25, [R1+0x6a4] ;  /* 0x0006a40001197983 */ /* 0x000ee20000300800 */
[----:B------:R-:W3:Y:S02]  /*60710*/  LDL.LU R26, [R1+0x6a8] ;  /* 0x0006a800011a7983 */ /* 0x000ee40000300800 */
[----:B------:R-:W3:Y:S01]  /*60720*/  LDL.LU R27, [R1+0x6ac] ;  /* 0x0006ac00011b7983 */ /* 0x000ee20000300800 */
[----:B--2---:R0:W-:Y:S04]  /*60730*/  STL.64 [R1+0x50d0], R4 ;  /* 0x0050d00401007387 */ /* 0x0041e80000100a00 */
[----:B0-----:R-:W2:Y:S01]  /*60740*/  LDL.64 R4, [R1+0x90] ;  /* 0x0000900001047983 */ /* 0x001ea20000100a00 */
[----:B------:R-:W2:Y:S02]  /*60750*/  LDL.LU R8, [R1+0x690] ;  /* 0x0006900001087983 */ /* 0x000ea40000300800 */
[----:B------:R-:W2:Y:S02]  /*60760*/  LDL.LU R9, [R1+0x694] ;  /* 0x0006940001097983 */ /* 0x000ea40000300800 */
[----:B------:R-:W2:Y:S01]  /*60770*/  LDL.LU R10, [R1+0x698] ;  /* 0x00069800010a7983 */ /* 0x000ea20000300800 */
[----:B------:R-:W2:Y:S01]  /*60780*/  LDL.LU R11, [R1+0x69c] ;  /* 0x00069c00010b7983 */ /* 0x000ea20000300800 */
[----:B----4-:R-:W-:Y:S02]  /*60790*/  STL.64 [R1+0x5030], R14 ;  /* 0x0050300e01007387 */ /* 0x010fe40000100a00 */
[----:B---3--:R0:W-:Y:S02]  /*607a0*/  STL.64 [R1+0x5028], R12 ;  /* 0x0050280c01007387 */ /* 0x0081e40000100a00 */
[----:B0-----:R-:W3:Y:S04]  /*607b0*/  LDL.64 R12, [R1+0x10] ;  /* 0x00001000010c7983 */ /* 0x001ee80000100a00 */
[----:B---3--:R0:W-:Y:S04]  /*607c0*/  STL.64 [R1+0x5058], R12 ;  /* 0x0050580c01007387 */ /* 0x0081e80000100a00 */
        /* <DEDUP_REMOVED lines=10> */
[----:B--2---:R-:W-:Y:S01]  /*60870*/  HMMA.16816.F32.BF16 R24, R20, R4, R24 ;  /* 0x000000041418723c */ /* 0x004fe20000041818 */
[----:B----4-:R-:W-:Y:S01]  /*60880*/  STL.64 [R1+0x5088], R14 ;  /* 0x0050880e01007387 */ /* 0x010fe20000100a00 */
[----:B---3--:R0:W-:Y:S03]  /*60890*/  STL.64 [R1+0x5080], R12 ;  /* 0x0050800c01007387 */ /* 0x0081e60000100a00 */
        /* <DEDUP_REMOVED lines=10> */
[----:B------:R-:W3:Y:S01]  /*60940*/  LDL.64 R16, [R1] ;  /* 0x0000000001107983 */ /* 0x000ee20000100a00 */
[----:B------:R0:W-:Y:S02]  /*60950*/  STL.64 [R1+0x6a0], R24 ;  /* 0x0006a01801007387 */ /* 0x0001e40000100a00 */
[----:B------:R-:W-:Y:S02]  /*60960*/  STL.64 [R1+0x6a8], R26 ;  /* 0x0006a81a01007387 */ /* 0x000fe40000100a00 */
[----:B0-----:R-:W-:-:S02]  /*60970*/  IMAD.MOV.U32 R25, RZ, RZ, R4 ;  /* 0x000000ffff197224 */ /* 0x001fc400078e0004 */
[----:B------:R-:W-:Y:S02]  /*60980*/  IMAD.MOV.U32 R24, RZ, RZ, R5 ;  /* 0x000000ffff187224 */ /* 0x000fe400078e0005 */
[----:B------:R-:W4:Y:S02]  /*60990*/  LDL.LU.64 R4, [R1+0x50d0] ;  /* 0x0050d00001047983 */ /* 0x000f240000300a00 */
        /* <DEDUP_REMOVED lines=10> */
[----:B------:R-:W-:Y:S01]  /*60a40*/  STL.64 [R1+0x680], R4 ;  /* 0x0006800401007387 */ /* 0x000fe20000100a00 */
[----:B------:R-:W-:Y:S02]  /*60a50*/  STL.64 [R1+0x688], R6 ;  /* 0x0006880601007387 */ /* 0x000fe40000100a00 */
[----:B------:R-:W0:Y:S02]  /*60a60*/  LDSM.16.MT88.4 R4, [R28+0x4180] ;  /* 0x004180001c04783b */ /* 0x000e240000004200 */
[----:B0-----:R-:W-:Y:S02]  /*60a70*/  STL.64 [R1+0x4eb8], R6 ;  /* 0x004eb80601007387 */ /* 0x001fe40000100a00 */
[----:B------:R0:W-:Y:S02]  /*60a80*/  STL.64 [R1+0x4eb0], R4 ;  /* 0x004eb00401007387 */ /* 0x0001e40000100a00 */
[----:B0-----:R-:W4:Y:S01]  /*60a90*/  LDL.LU R4, [R1+0xfa0] ;  /* 0x000fa00001047983 */ /* 0x001f220000300800 */
[----:B------:R-:W4:Y:S02]  /*60aa0*/  LDL.LU R5, [R1+0xfa4] ;  /* 0x000fa40001057983 */ /* 0x000f240000300800 */
[----:B------:R-:W4:Y:S02]  /*60ab0*/  LDL.LU R6, [R1+0xfa8] ;  /* 0x000fa80001067983 */ /* 0x000f240000300800 */
[----:B------:R-:W4:Y:S02]  /*60ac0*/  LDL.LU R7, [R1+0xfac] ;  /* 0x000fac0001077983 */ /* 0x000f240000300800 */
[C---:B----4-:R-:W-:Y:S11]  /*60ad0*/  HMMA.16816.F32.BF16 R4, R20.reuse, R8, R4 ;  /* 0x000000081404723c */ /* 0x050ff60000041804 */
        /* <DEDUP_REMOVED lines=18> */
[----:B0-----:R-:W4:Y:S01]  /*60c00*/  LDL.LU R4, [R1+0xd90] ;  /* 0x000d900001047983 */ /* 0x001f220000300800 */
[----:B------:R-:W4:Y:S02]  /*60c10*/  LDL.LU R5, [R1+0xd94] ;  /* 0x000d940001057983 */ /* 0x000f240000300800 */
[----:B------:R-:W4:Y:S02]  /*60c20*/  LDL.LU R6, [R1+0xd98] ;  /* 0x000d980001067983 */ /* 0x000f240000300800 */
[----:B------:R-:W4:Y:S01]  /*60c30*/  LDL.LU R7, [R1+0xd9c] ;  /* 0x000d9c0001077983 */ /* 0x000f220000300800 */
        /* <DEDUP_REMOVED lines=19> */
[----:B------:R-:W2:Y:S11]  /*60d70*/  LDL.LU.64 R12, [R1+0x5058] ;  /* 0x00505800010c7983 */ /* 0x000eb60000300a00 */
[----:B------:R-:W-:Y:S11]  /*60d80*/  @!UPT UIADD3 URZ, URZ, URZ, URZ ;  /* 0x0000003f3f3ff290 */ /* 0x000ff6000fffe03f */
[----:B------:R-:W-:Y:S01]  /*60d90*/  STL.64 [R1+0xdc0], R8 ;  /* 0x000dc00801007387 */ /* 0x000fe20000100a00 */
[----:B------:R0:W-:Y:S03]  /*60da0*/  STL.64 [R1+0xdc8], R10 ;  /* 0x000dc80a01007387 */ /* 0x0001e60000100a00 */
[----:B0-----:R-:W3:Y:S01]  /*60db0*/  LDL.LU.64 R10, [R1+0x5050] ;  /* 0x00505000010a7983 */ /* 0x001ee20000300a00 */
[----:B------:R-:W3:Y:S02]  /*60dc0*/  LDL.LU.64 R8, [R1+0x5048] ;  /* 0x0050480001087983 */ /* 0x000ee40000300a00 */
[----:B--2---:R-:W-:Y:S01]  /*60dd0*/  IMAD.MOV.U32 R3, RZ, RZ, R13 ;  /* 0x000000ffff037224 */ /* 0x004fe200078e000d */
[C---:B---3--:R-:W-:Y:S11]  /*60de0*/  HMMA.16816.F32.BF16 R8, R20.reuse, R12, R8 ;  /* 0x0000000c1408723c */ /* 0x048ff60000041808 */
[----:B------:R-:W-:Y:S11]  /*60df0*/  @!UPT UIADD3 URZ, URZ, URZ, URZ ;  /* 0x0000003f3f3ff290 */ /* 0x000ff6000fffe03f */
[----:B------:R-:W-:Y:S01]  /*60e00*/  @!UPT UIADD3 URZ, URZ, URZ, URZ ;  /* 0x0000003f3f3ff290 */ /* 0x000fe2000fffe03f */
[----:B------:R-:W-:Y:S01]  /*60e10*/  STL.64 [R1+0xdb0], R8 ;  /* 0x000db00801007387 */ /* 0x000fe20000100a00 */
[----:B------:R0:W-:Y:S03]  /*60e20*/  STL.64 [R1+0xdb8], R10 ;  /* 0x000db80a01007387 */ /* 0x0001e60000100a00 */
[----:B0-----:R-:W2:Y:S01]  /*60e30*/  LDL.LU.64 R10, [R1+0x5040] ;  /* 0x00504000010a7983 */ /* 0x001ea20000300a00 */
[----:B------:R-:W3:Y:S02]  /*60e40*/  LDL.LU R8, [R1+0x5038] ;  /* 0x0050380001087983 */ /* 0x000ee40000300800 */
[----:B------:R-:W-:Y:S02]  /*60e50*/  IMAD.MOV.U32 R9, RZ, RZ, R12 ;  /* 0x000000ffff097224 */ /* 0x000fe400078e000c */
[----:B------:R-:W2:Y:S01]  /*60e60*/  LDL.LU.64 R14, [R1+0x5030] ;  /* 0x00503000010e7983 */ /* 0x000ea20000300a00 */
        /* <DEDUP_REMOVED lines=9> */
[----:B------:R-:W2:Y:S01]  /*60f00*/  LDL.LU.64 R18, [R1+0x5018] ;  /* 0x0050180001127983 */ /* 0x000ea20000300a00 */
[----:B------:R-:W4:Y:S02]  /*60f10*/  LDL.LU.64 R16, [R1+0x5010] ;  /* 0x0050100001107983 */ /* 0x000f240000300a00 */
[C---:B----4-:R-:W-:Y:S11]  /*60f20*/  HMMA.16816.F32.BF16 R4, R20.reuse, R16, R4 ;  /* 0x000000101404723c */ /* 0x050ff60000041804 */
[----:B------:R-:W-:Y:S11]  /*60f30*/  @!UPT UIADD3 URZ, URZ, URZ, URZ ;  /* 0x0000003f3f3ff290 */ /* 0x000ff6000fffe03f */
[----:B------:R-:W-:Y:S01]  /*60f40*/  @!UPT UIADD3 URZ, URZ, URZ, URZ ;  /* 0x0000003f3f3ff290 */ /* 0x000fe2000fffe03f */
[----:B------:R-:W-:Y:S01]  /*60f50*/  STL.64 [R1+0xd90], R4 ;  /* 0x000d900401007387 */ /* 0x000fe20000100a00 */
[----:B------:R0:W-:Y:S03]  /*60f60*/  STL.64 [R1+0xd98], R6 ;  /* 0x000d980601007387 */ /* 0x0001e60000100a00 */
[----:B0-----:R-:W4:Y:S01]  /*60f70*/  LDL.LU.64 R6, [R1+0x5008] ;  /* 0x0050080001067983 */ /* 0x001f220000300a00 */
[----:B------:R-:W3:Y:S02]  /*60f80*/  LDL.LU.64 R4, [R1+0x5000] ;  /* 0x0050000001047983 */ /* 0x000ee40000300a00 */
[----:B--2---:R-:W-:Y:S02]  /*60f90*/  STL.64 [R1+0x4ed0], R18 ;  /* 0x004ed01201007387 */ /* 0x004fe40000100a00 */
[----:B------:R0:W-:Y:S02]  /*60fa0*/  STL.64 [R1+0x4ec8], R16 ;  /* 0x004ec81001007387 */ /* 0x0001e40000100a00 */
[----:B0-----:R-:W2:Y:S01]  /*60fb0*/  LDL.LU R16, [R1+0xd80] ;  /* 0x000d800001107983 */ /* 0x001ea20000300800 */
[----:B------:R-:W2:Y:S02]  /*60fc0*/  LDL.LU R17, [R1+0xd84] ;  /* 0x000d840001117983 */ /* 0x000ea40000300800 */
[----:B------:R-:W2:Y:S02]  /*60fd0*/  LDL.LU R18, [R1+0xd88] ;  /* 0x000d880001127983 */ /* 0x000ea40000300800 */
[----:B------:R-:W2:Y:S02]  /*60fe0*/  LDL.LU R19, [R1+0xd8c] ;  /* 0x000d8c0001137983 */ /* 0x000ea40000300800 */
[----:B--2---:R-:W-:Y:S11]  /*60ff0*/  HMMA.16816.F32.BF16 R16, R20, R12, R16 ;  /* 0x0000000c1410723c */ /* 0x004ff60000041810 */
[----:B------:R-:W-:Y:S11]  /*61000*/  @!UPT UIADD3 URZ, URZ, URZ, URZ ;  /* 0x0000003f3f3ff290 */ /* 0x000ff6000fffe03f */
[----:B------:R-:W-:Y:S01]  /*61010*/  @!UPT UIADD3 URZ, URZ, URZ, URZ ;  /* 0x0000003f3f3ff290 */ /* 0x000fe2000fffe03f */
[----:B------:R0:W-:Y:S01]  /*61020*/  STL.64 [R1+0xd80], R16 ;  /* 0x000d801001007387 */ /* 0x0001e20000100a00 */
[----:B------:R-:W-:Y:S02]  /*61030*/  STL.64 [R1+0xd88], R18 ;  /* 0x000d881201007387 */ /* 0x000fe40000100a00 */
[----:B0-----:R-:W-:Y:S02]  /*61040*/  IMAD.MOV.U32 R16, RZ, RZ, R15 ;  /* 0x000000ffff107224 */ /* 0x001fe400078e000f */
[----:B------:R-:W-:-:S05]  /*61050*/  IMAD.MOV.U32 R17, RZ, RZ, R14 ;  /* 0x000000ffff117224 */ /* 0x000fca00078e000e */
[----:B------:R0:W-:Y:S01]  /*61060*/  STL.64 [R1+0x4ee8], R16 ;  /* 0x004ee81001007387 */ /* 0x0001e20000100a00 */
[----:B------:R1:W-:Y:S02]  /*61070*/  STL.64 [R1+0x4ec0], R12 ;  /* 0x004ec00c01007387 */ /* 0x0003e40000100a00 */
[----:B0-----:R-:W-:Y:S01]  /*61080*/  IMAD.MOV.U32 R16, RZ, RZ, R9 ;  /* 0x000000ffff107224 */ /* 0x001fe200078e0009 */
[----:B-1----:R-:W2:Y:S01]  /*61090*/  LDL.LU R12, [R1+0xaf0] ;  /* 0x000af000010c7983 */ /* 0x002ea20000300800 */
[----:B------:R-:W2:Y:S02]  /*610a0*/  LDL.LU R13, [R1+0xaf4] ;  /* 0x000af400010d7983 */ /* 0x000ea40000300800 */
[----:B------:R-:W-:Y:S02]  /*610b0*/  IMAD.MOV.U32 R17, RZ, RZ, R3 ;  /* 0x000000ffff117224 */ /* 0x000fe400078e0003 */
[----:B------:R-:W2:Y:S01]  /*610c0*/  LDL.LU R14, [R1+0xaf8] ;  /* 0x000af800010e7983 */ /* 0x000ea20000300800 */
[----:B------:R-:W2:Y:S01]  /*610d0*/  LDL.LU R15, [R1+0xafc] ;  /* 0x000afc00010f7983 */ /* 0x000ea20000300800 */
[----:B------:R-:W2:Y:S02]  /*610e0*/  LDL.LU R9, [R1+0x4ffc] ;  /* 0x004ffc0001097983 */ /* 0x000ea40000300800 */
[----:B------:R-:W2:Y:S02]  /*610f0*/  LDL.LU R3, [R1+0x4ff8] ;  /* 0x004ff80001037983 */ /* 0x000ea40000300800 */
[----:B------:R0:W-:Y:S02]  /*61100*/  STL.64 [R1+0x4f00], R16 ;  /* 0x004f001001007387 */ /* 0x0001e40000100a00 */
[----:B0-----:R-:W2:Y:S01]  /*61110*/  LDL.LU R16, [R1+0xd30] ;  /* 0x000d300001107983 */ /* 0x001ea20000300800 */
[----:B------:R-:W2:Y:S02]  /*61120*/  LDL.LU R17, [R1+0xd34] ;  /* 0x000d340001117983 */ /* 0x000ea40000300800 */
[----:B------:R-:W2:Y:S02]  /*61130*/  LDL.LU R18, [R1+0xd38] ;  /* 0x000d380001127983 */ /* 0x000ea40000300800 */
[----:B------:R-:W2:Y:S02]  /*61140*/  LDL.LU R19, [R1+0xd3c] ;  /* 0x000d3c0001137983 */ /* 0x000ea40000300800 */
[----:B--2---:R-:W-:Y:S01]  /*61150*/  STL.64 [R1+0x4f10], R18 ;  /* 0x004f101201007387 */ /* 0x004fe20000100a00 */
[----:B------:R0:W-:Y:S02]  /*61160*/  STL.64 [R1+0x4f08], R16 ;  /* 0x004f081001007387 */ /* 0x0001e40000100a00 */
[----:B0-----:R-:W-:-:S02]  /*61170*/  IMAD.MOV.U32 R16, RZ, RZ, R29 ;  /* 0x000000ffff107224 */ /* 0x001fc400078e001d */
[----:B------:R-:W-:-:S05]  /*61180*/  IMAD.MOV.U32 R17, RZ, RZ, R28 ;  /* 0x000000ffff117224 */ /* 0x000fca00078e001c */
[----:B------:R-:W-:Y:S01]  /*61190*/  STL.64 [R1+0x4f28], R16 ;  /* 0x004f281001007387 */ /* 0x000fe20000100a00 */
[----:B------:R-:W-:Y:S02]  /*611a0*/  STL.64 [R1+0x4ee0], R14 ;  /* 0x004ee00e01007387 */ /* 0x000fe40000100a00 */
[----:B------:R0:W-:Y:S02]  /*611b0*/  STL.64 [R1+0x4ed8], R12 ;  /* 0x004ed80c01007387 */ /* 0x0001e40000100a00 */
[----:B0-----:R-:W2:Y:S01]  /*611c0*/  LDL.LU R12, [R1+0xb00] ;  /* 0x000b0000010c7983 */ /* 0x001ea20000300800 */
[----:B------:R-:W2:Y:S02]  /*611d0*/  LDL.LU R13, [R1+0xb04] ;  /* 0x000b0400010d7983 */ /* 0x000ea40000300800 */
[----:B------:R-:W2:Y:S02]  /*611e0*/  LDL.LU R14, [R1+0xb08] ;  /* 0x000b0800010e7983 */ /* 0x000ea40000300800 */
[----:B------:R-:W2:Y:S02]  /*611f0*/  LDL.LU R15, [R1+0xb0c] ;  /* 0x000b0c00010f7983 */ /* 0x000ea40000300800 */
[----:B------:R-:W-:-:S02]  /*61200*/  IMAD.MOV.U32 R16, RZ, RZ, R27 ;  /* 0x000000ffff107224 */ /* 0x000fc400078e001b */
        /* <DEDUP_REMOVED lines=11> */
[----:B---3--:R-:W-:-:S02]  /*612c0*/  IMAD.MOV.U32 R16, RZ, RZ, R5 ;  /* 0x000000ffff107224 */ /* 0x008fc400078e0005 */
[----:B------:R-:W-:-:S05]  /*612d0*/  IMAD.MOV.U32 R17, RZ, RZ, R4 ;  /* 0x000000ffff117224 */ /* 0x000fca00078e0004 */
[----:B------:R0:W-:Y:S04]  /*612e0*/  STL.64 [R1+0x4f70], R16 ;  /* 0x004f701001007387 */ /* 0x0001e80000100a00 */
[----:B0-----:R-:W3:Y:S01]  /*612f0*/  LDL.LU R16, [R1+0x4b0] ;  /* 0x0004b00001107983 */ /* 0x001ee20000300800 */
[----:B------:R-:W3:Y:S02]  /*61300*/  LDL.LU R17, [R1+0x4b4] ;  /* 0x0004b40001117983 */ /* 0x000ee40000300800 */
[----:B------:R-:W2:Y:S02]  /*61310*/  LDL.LU R18, [R1+0x4b8] ;  /* 0x0004b80001127983 */ /* 0x000ea40000300800 */
[----:B------:R-:W2:Y:S02]  /*61320*/  LDL.LU R19, [R1+0x4bc] ;  /* 0x0004bc0001137983 */ /* 0x000ea40000300800 */
[----:B--2---:R-:W-:Y:S01]  /*61330*/  STL.64 [R1+0x4f80], R18 ;  /* 0x004f801201007387 */ /* 0x004fe20000100a00 */
[----:B---3--:R0:W-:Y:S03]  /*61340*/  STL.64 [R1+0x4f78], R16 ;  /* 0x004f781001007387 */ /* 0x0081e60000100a00 */
[----:B0-----:R-:W2:Y:S04]  /*61350*/  LDL.64 R16, [R1+0x80] ;  /* 0x0000800001107983 */ /* 0x001ea80000100a00 */
[----:B--2---:R-:W-:Y:S01]  /*61360*/  STL.64 [R1+0x4f98], R16 ;  /* 0x004f981001007387 */ /* 0x004fe20000100a00 */
[----:B----4-:R-:W-:Y:S02]  /*61370*/  STL.64 [R1+0x4f20], R14 ;  /* 0x004f200e01007387 */ /* 0x010fe40000100a00 */
[----:B------:R0:W-:Y:S02]  /*61380*/  STL.64 [R1+0x4f18], R12 ;  /* 0x004f180c01007387 */ /* 0x0001e40000100a00 */
[----:B0-----:R-:W2:Y:S01]  /*61390*/  LDL.LU R12, [R1+0xd40] ;  /* 0x000d4000010c7983 */ /* 0x001ea20000300800 */
        /* <DEDUP_REMOVED lines=13> */
[----:B------:R-:W-:-:S05]  /*61470*/  IMAD.MOV.U32 R17, RZ, RZ, R10 ;  /* 0x000000ffff117224 */ /* 0x000fca00078e000a */
[----:B------:R0:W-:Y:S02]  /*61480*/  STL.64 [R1+0x4fc8], R16 ;  /* 0x004fc81001007387 */ /* 0x0001e40000100a00 */
[----:B0-----:R-:W-:Y:S02]  /*61490*/  IMAD.MOV.U32 R16, RZ, RZ, R2 ;  /* 0x000000ffff107224 */ /* 0x001fe400078e0002 */
[----:B------:R-:W-:-:S05]  /*614a0*/  IMAD.MOV.U32 R17, RZ, RZ, R0 ;  /* 0x000000ffff117224 */ /* 0x000fca00078e0000 */
[----:B------:R-:W-:Y:S04]  /*614b0*/  STL.64 [R1+0x4fe0], R16 ;  /* 0x004fe01001007387 */ /* 0x000fe80000100a00 */
        /* <DEDUP_REMOVED lines=14> */
[----:B------:R-:W4:Y:S04]  /*615a0*/  LDL.64 R16, [R1+0xc0] ;  /* 0x0000c00001107983 */ /* 0x000f280000100a00 */
        /* <DEDUP_REMOVED lines=29> */
[----:B------:R-:W2:Y:S02]  /*61780*/  LDL.LU R14, [R1+0x4f8] ;  /* 0x0004f800010e7983 */ /* 0x000ea40000300800 */
[----:B------:R-:W2:Y:S01]  /*61790*/  LDL.LU R15, [R1+0x4fc] ;  /* 0x0004fc00010f7983 */ /* 0x000ea20000300800 */
[----:B------:R-:W3:Y:S01]  /*617a0*/  LDL.LU.64 R26, [R1+0x4ff0] ;  /* 0x004ff000011a7983 */ /* 0x000ee20000300a00 */
[----:B------:R-:W3:Y:S11]  /*617b0*/  LDL.LU.64 R24, [R1+0x4fe8] ;  /* 0x004fe80001187983 */ /* 0x000ef60000300a00 */
[----:B------:R0:W-:Y:S02]  /*617c0*/  STL.64 [R1+0x670], R20 ;  /* 0x0006701401007387 */ /* 0x0001e40000100a00 */
[----:B------:R-:W-:Y:S01]  /*617d0*/  STL.64 [R1+0x678], R22 ;  /* 0x0006781601007387 */ /* 0x000fe20000100a00 */
[----:B0-----:R-:W4:Y:S01]  /*617e0*/  LDL.64 R20, [R1+0x70] ;  /* 0x0000700001147983 */ /* 0x001f220000100a00 */
        /* <DEDUP_REMOVED lines=42> */
[----:B------:R0:W-:Y:S01]  /*61a90*/  STL.64 [R1+0x520], R16 ;  /* 0x0005201001007387 */ /* 0x0001e20000100a00 */
[----:B------:R-:W-:Y:S03]  /*61aa0*/  STL.64 [R1+0x528], R18 ;  /* 0x0005281201007387 */ /* 0x000fe60000100a00 */
[----:B0-----:R-:W2:Y:S01]  /*61ab0*/  LDL.LU.64 R16, [R1+0x4f70] ;  /* 0x004f700001107983 */ /* 0x001ea20000300a00 */
[----:B------:R-:W-:Y:S02]  /*61ac0*/  IMAD.MOV.U32 R2, RZ, RZ, R20 ;  /* 0x000000ffff027224 */ /* 0x000fe400078e0014 */
[----:B------:R-:W-:Y:S02]  /*61ad0*/  IMAD.MOV.U32 R0, RZ, RZ, R21 ;  /* 0x000000ffff007224 */ /* 0x000fe400078e0015 */
[----:B------:R-:W0:Y:S04]  /*61ae0*/  LDSM.16.MT88.4 R20, [R3+0x4000] ;  /* 0x004000000314783b */ /* 0x000e280000004200 */
[----:B0-----:R-:W-:Y:S01]  /*61af0*/  STL.64 [R1+0x4da0], R22 ;  /* 0x004da01601007387 */ /* 0x001fe20000100a00 */
[----:B------:R0:W-:Y:S03]  /*61b00*/  STL.64 [R1+0x4d98], R20 ;  /* 0x004d981401007387 */ /* 0x0001e60000100a00 */
        /* <DEDUP_REMOVED lines=29> */
[----:B------:R-:W3:Y:S02]  /*61ce0*/  LDL.LU.64 R16, [R1+0x4f08] ;  /* 0x004f080001107983 */ /* 0x000ee40000300a00 */
[C---:B---3--:R-:W-:Y:S11]  /*61cf0*/  HMMA.16816.F32.BF16 R16, R24.reuse, R20, R16 ;  /* 0x000000141810723c */ /* 0x048ff60000041810 */
[----:B------:R-:W-:Y:S11]  /*61d00*/  @!UPT UIADD3 URZ, URZ, URZ, URZ ;  /* 0x0000003f3f3ff290 */ /* 0x000ff6000fffe03f */
[----:B------:R-:W-:Y:S01]  /*61d10*/  @!UPT UIADD3 URZ, URZ, URZ, URZ ;  /* 0x0000003f3f3ff290 */ /* 0x000fe2000fffe03f */
[----:B------:R0:W-:Y:S01]  /*61d20*/  STL.64 [R1+0xb20], R16 ;  /* 0x000b201001007387 */ /* 0x0001e20000100a00 */
[----:B------:R-:W-:Y:S03]  /*61d30*/  STL.64 [R1+0xb28], R18 ;  /* 0x000b281201007387 */ /* 0x000fe60000100a00 */
[----:B0-----:R-:W2:Y:S01]  /*61d40*/  LDL.LU.64 R16, [R1+0x4f00] ;  /* 0x004f000001107983 */ /* 0x001ea20000300a00 */
[----:B------:R0:W-:Y:S02]  /*61d50*/  STL [R1+0x4dfc], R20 ;  /* 0x004dfc1401007387 */ /* 0x0001e40000100800 */
[----:B------:R1:W-:Y:S01]  /*61d60*/  STL [R1+0x4df8], R21 ;  /* 0x004df81501007387 */ /* 0x0003e20000100800 */
[----:B0-----:R-:W3:Y:S01]  /*61d70*/  LDL.LU R20, [R1+0xae0] ;  /* 0x000ae00001147983 */ /* 0x001ee20000300800 */
[----:B-1----:R-:W3:Y:S02]  /*61d80*/  LDL.LU R21, [R1+0xae4] ;  /* 0x000ae40001157983 */ /* 0x002ee40000300800 */
[----:B------:R-:W3:Y:S02]  /*61d90*/  LDL.LU R22, [R1+0xae8] ;  /* 0x000ae80001167983 */ /* 0x000ee40000300800 */
[----:B------:R-:W3:Y:S01]  /*61da0*/  LDL.LU R23, [R1+0xaec] ;  /* 0x000aec0001177983 */ /* 0x000ee20000300800 */
        /* <DEDUP_REMOVED lines=13> */
[----:B0-----:R-:W4:Y:S01]  /*61e80*/  LDL.LU.64 R18, [R1+0x4ed0] ;  /* 0x004ed00001127983 */ /* 0x001f220000300a00 */
[----:B------:R-:W2:Y:S02]  /*61e90*/  LDL.LU.64 R16, [R1+0x4ec8] ;  /* 0x004ec80001107983 */ /* 0x000ea40000300a00 */
[C---:B--2---:R-:W-:Y:S11]  /*61ea0*/  HMMA.16816.F32.BF16 R12, R24.reuse, R16, R12 ;  /* 0x00000010180c723c */ /* 0x044ff6000004180c */
[----:B------:R-:W-:Y:S11]  /*61eb0*/  @!UPT UIADD3 URZ, URZ, URZ, URZ ;  /* 0x0000003f3f3ff290 */ /* 0x000ff6000fffe03f */
[----:B------:R-:W-:Y:S01]  /*61ec0*/  @!UPT UIADD3 URZ, URZ, URZ, URZ ;  /* 0x0000003f3f3ff290 */ /* 0x000fe2000fffe03f */
[----:B------:R0:W-:Y:S01]  /*61ed0*/  STL.64 [R1+0xaf0], R12 ;  /* 0x000af00c01007387 */ /* 0x0001e20000100a00 */
[----:B------:R-:W-:Y:S03]  /*61ee0*/  STL.64 [R1+0xaf8], R14 ;  /* 0x000af80e01007387 */ /* 0x000fe60000100a00 */
[----:B0-----:R-:W3:Y:S01]  /*61ef0*/  LDL.LU.64 R12, [R1+0x4ec0] ;  /* 0x004ec000010c7983 */ /* 0x001ee20000300a00 */
[----:B----4-:R-:W-:Y:S02]  /*61f00*/  STL.64 [R1+0x4dd0], R18 ;  /* 0x004dd01201007387 */ /* 0x010fe40000100a00 */
[----:B------:R0:W-:Y:S02]  /*61f10*/  STL.64 [R1+0x4dc8], R16 ;  /* 0x004dc81001007387 */ /* 0x0001e40000100a00 */
[----:B0-----:R-:W2:Y:S01]  /*61f20*/  LDL.64 R16, [R1+0x30] ;  /* 0x0000300001107983 */ /* 0x001ea20000100a00 */
[----:B---3--:R-:W-:Y:S03]  /*61f30*/  HMMA.16816.F32.BF16 R20, R24, R12, R20 ;  /* 0x0000000c1814723c */ /* 0x008fe60000041814 */
[----:B--2---:R0:W-:Y:S11]  /*61f40*/  STL.64 [R1+0x4e00], R16 ;  /* 0x004e001001007387 */ /* 0x0041f60000100a00 */
[----:B------:R-:W-:Y:S09]  /*61f50*/  @!UPT UIADD3 URZ, URZ, URZ, URZ ;  /* 0x0000003f3f3ff290 */ /* 0x000ff2000fffe03f */
[----:B------:R-:W-:Y:S01]  /*61f60*/  STL.64 [R1+0xae0], R20 ;  /* 0x000ae01401007387 */ /* 0x000fe20000100a00 */
[----:B------:R-:W-:Y:S02]  /*61f70*/  STL.64 [R1+0xae8], R22 ;  /* 0x000ae81601007387 */ /* 0x000fe40000100a00 */
[----:B0-----:R-:W2:Y:S02]  /*61f80*/  LDL.64 R16, [R1+0x40] ;  /* 0x0000400001107983 */ /* 0x001ea40000100a00 */
[----:B--2---:R0:W-:Y:S04]  /*61f90*/  STL.64 [R1+0x4e08], R16 ;  /* 0x004e081001007387 */ /* 0x0041e80000100a00 */
[----:B0-----:R-:W2:Y:S04]  /*61fa0*/  LDL.64 R16, [R1+0x50] ;  /* 0x0000500001107983 */ /* 0x001ea80000100a00 */
[----:B--2---:R0:W-:Y:S04]  /*61fb0*/  STL.64 [R1+0x4e20], R16 ;  /* 0x004e201001007387 */ /* 0x0041e80000100a00 */
[----:B0-----:R-:W2:Y:S04]  /*61fc0*/  LDL.64 R16, [R1+0x60] ;  /* 0x0000600001107983 */ /* 0x001ea80000100a00 */
[----:B--2---:R0:W-:Y:S04]  /*61fd0*/  STL.64 [R1+0x4e38], R16 ;  /* 0x004e381001007387 */ /* 0x0041e80000100a00 */
[----:B0-----:R-:W2:Y:S01]  /*61fe0*/  LDL.LU R16, [R1+0x260] ;  /* 0x0002600001107983 */ /* 0x001ea20000300800 */
[----:B------:R-:W2:Y:S02]  /*61ff0*/  LDL.LU R17, [R1+0x264] ;  /* 0x0002640001117983 */ /* 0x000ea40000300800 */
[----:B------:R-:W3:Y:S02]  /*62000*/  LDL.LU R18, [R1+0x268] ;  /* 0x0002680001127983 */ /* 0x000ee40000300800 */
[----:B------:R-:W3:Y:S02]  /*62010*/  LDL.LU R19, [R1+0x26c] ;  /* 0x00026c0001137983 */ /* 0x000ee40000300800 */
[----:B---3--:R-:W-:Y:S01]  /*62020*/  STL.64 [R1+0x4e48], R18 ;  /* 0x004e481201007387 */ /* 0x008fe20000100a00 */
[----:B--2---:R0:W-:Y:S02]  /*62030*/  STL.64 [R1+0x4e40], R16 ;  /* 0x004e401001007387 */ /* 0x0041e40000100a00 */
[----:B0-----:R-:W-:-:S02]  /*62040*/  IMAD.MOV.U32 R16, RZ, RZ, R7 ;  /* 0x000000ffff107224 */ /* 0x001fc400078e0007 */
[----:B------:R-:W-:-:S05]  /*62050*/  IMAD.MOV.U32 R17, RZ, RZ, R6 ;  /* 0x000000ffff117224 */ /* 0x000fca00078e0006 */
[----:B------:R0:W-:Y:S04]  /*62060*/  STL.64 [R1+0x4e60], R16 ;  /* 0x004e601001007387 */ /* 0x0001e80000100a00 */
[----:B0-----:R-:W2:Y:S04]  /*62070*/  LDL.64 R16, [R1+0x90] ;  /* 0x0000900001107983 */ /* 0x001ea80000100a00 */
[----:B--2---:R-:W-:Y:S01]  /*62080*/  STL.64 [R1+0x4e78], R16 ;  /* 0x004e781001007387 */ /* 0x004fe20000100a00 */
[----:B------:R0:W-:Y:S03]  /*62090*/  STL.64 [R1+0x4dd8], R12 ;  /* 0x004dd80c01007387 */ /* 0x0001e60000100a00 */
[----:B0-----:R-:W2:Y:S01]  /*620a0*/  LDL.LU R12, [R1+0xaa0] ;  /* 0x000aa000010c7983 */ /* 0x001ea20000300800 */
[----:B------:R-:W2:Y:S02]  /*620b0*/  LDL.LU R13, [R1+0xaa4] ;  /* 0x000aa400010d7983 */ /* 0x000ea40000300800 */
[----:B------:R-:W3:Y:S02]  /*620c0*/  LDL.LU R14, [R1+0xaa8] ;  /* 0x000aa800010e7983 */ /* 0x000ee40000300800 */
[----:B------:R-:W3:Y:S01]  /*620d0*/  LDL.LU R15, [R1+0xaac] ;  /* 0x000aac00010f7983 */ /* 0x000ee20000300800 */
[----:B------:R-:W4:Y:S01]  /*620e0*/  LDL.LU R20, [R1+0x2a0] ;  /* 0x0002a00001147983 */ /* 0x000f220000300800 */
[----:B------:R-:W4:Y:S02]  /*620f0*/  LDL.LU R21, [R1+0x2a4] ;  /* 0x0002a40001157983 */ /* 0x000f240000300800 */
[----:B------:R-:W2:Y:S02]  /*62100*/  LDL.LU R22, [R1+0x2a8] ;  /* 0x0002a80001167983 */ /* 0x000ea40000300800 */
[----:B------:R-:W2:Y:S02]  /*62110*/  LDL.LU R23, [R1+0x2ac] ;  /* 0x0002ac0001177983 */ /* 0x000ea40000300800 */
[----:B--2---:R-:W-:Y:S01]  /*62120*/  STL.64 [R1+0x4ea0], R22 ;  /* 0x004ea01601007387 */ /* 0x004fe20000100a00 */
[----:B----4-:R-:W-:Y:S02]  /*62130*/  STL.64 [R1+0x4e98], R20 ;  /* 0x004e981401007387 */ /* 0x010fe40000100a00 */
[----:B------:R-:W2:Y:S02]  /*62140*/  LDL.64 R16, [R1+0xa0] ;  /* 0x0000a00001107983 */ /* 0x000ea40000100a00 */
[----:B--2---:R0:W-:Y:S04]  /*62150*/  STL.64 [R1+0x4e90], R16 ;  /* 0x004e901001007387 */ /* 0x0041e80000100a00 */
[----:B0-----:R-:W2:Y:S01]  /*62160*/  LDL.64 R16, [R1+0xb0] ;  /* 0x0000b00001107983 */ /* 0x001ea20000100a00 */
[----:B------:R-:W-:-:S02]  /*62170*/  IMAD.MOV.U32 R21, RZ, RZ, R4 ;  /* 0x000000ffff157224 */ /* 0x000fc400078e0004 */
[----:B------:R-:W-:Y:S01]  /*62180*/  IMAD.MOV.U32 R20, RZ, RZ, R5 ;  /* 0x000000ffff147224 */ /* 0x000fe200078e0005 */
[----:B--2---:R0:W-:Y:S04]  /*62190*/  STL.64 [R1+0x4ea8], R16 ;  /* 0x004ea81001007387 */ /* 0x0041e80000100a00 */
[----:B0-----:R-:W2:Y:S01]  /*621a0*/  LDL.LU R16, [R1+0x2b0] ;  /* 0x0002b00001107983 */ /* 0x001ea20000300800 */
[----:B------:R-:W2:Y:S02]  /*621b0*/  LDL.LU R17, [R1+0x2b4] ;  /* 0x0002b40001117983 */ /* 0x000ea40000300800 */
[----:B------:R-:W2:Y:S02]  /*621c0*/  LDL.LU R18, [R1+0x2b8] ;  /* 0x0002b80001127983 */ /* 0x000ea40000300800 */
[----:B------:R-:W2:Y:S01]  /*621d0*/  LDL.LU R19, [R1+0x2bc] ;  /* 0x0002bc0001137983 */ /* 0x000ea20000300800 */
[----:B------:R-:W4:Y:S01]  /*621e0*/  LDL.LU R4, [R1+0x4a0] ;  /* 0x0004a00001047983 */ /* 0x000f220000300800 */
        /* <DEDUP_REMOVED lines=36> */
[----:B------:R-:W-:Y:S02]  /*62430*/  STL.64 [R1+0x510], R24 ;  /* 0x0005101801007387 */ /* 0x000fe40000100a00 */
[----:B------:R-:W-:Y:S01]  /*62440*/  STL.64 [R1+0x518], R26 ;  /* 0x0005181a01007387 */ /* 0x000fe20000100a00 */
[C---:B---3--:R-:W-:Y:S01]  /*62450*/  HMMA.16816.F32.BF16 R20, R4.reuse, R20, R16 ;  /* 0x000000140414723c */ /* 0x048fe20000041810 */
[----:B------:R-:W3:Y:S11]  /*62460*/  LDL.LU.64 R16, [R1+0x4ea8] ;  /* 0x004ea80001107983 */ /* 0x000ef60000300a00 */
[----:B------:R-:W-:Y:S11]  /*62470*/  @!UPT UIADD3 URZ, URZ, URZ, URZ ;  /* 0x0000003f3f3ff290 */ /* 0x000ff6000fffe03f */
        /* <DEDUP_REMOVED lines=8> */
[----:B------:R0:W-:Y:S02]  /*62500*/  STL.64 [R1+0x328], R22 ;  /* 0x0003281601007387 */ /* 0x0001e40000100a00 */
[----:B0-----:R-:W-:Y:S02]  /*62510*/  IMAD.MOV.U32 R23, RZ, RZ, R16 ;  /* 0x000000ffff177224 */ /* 0x001fe400078e0010 */
        /* <DEDUP_REMOVED lines=11> */
[----:B------:R-:W-:Y:S02]  /*625d0*/  IMAD.MOV.U32 R24, RZ, RZ, R2 ;  /* 0x000000ffff187224 */ /* 0x000fe400078e0002 */
[----:B------:R-:W-:Y:S01]  /*625e0*/  IMAD.MOV.U32 R25, RZ, RZ, R0 ;  /* 0x000000ffff197224 */ /* 0x000fe200078e0000 */
        /* <DEDUP_REMOVED lines=15> */
[----:B0-----:R-:W3:Y:S01]  /*626e0*/  LDL.LU.64 R18, [R1+0x4e48] ;  /* 0x004e480001127983 */ /* 0x001ee20000300a00 */
[----:B------:R-:W3:Y:S02]  /*626f0*/  LDL.LU.64 R16, [R1+0x4e40] ;  /* 0x004e400001107983 */ /* 0x000ee40000300a00 */
[C---:B---3--:R-:W-:Y:S01]  /*62700*/  HMMA.16816.F32.BF16 R24, R4.reuse, R24, R16 ;  /* 0x000000180418723c */ /* 0x048fe20000041810 */
[----:B------:R-:W2:Y:S11]  /*62710*/  LDL.LU.64 R16, [R1+0x4e38] ;  /* 0x004e380001107983 */ /* 0x000eb60000300a00 */
[----:B------:R-:W-:Y:S11]  /*62720*/  @!UPT UIADD3 URZ, URZ, URZ, URZ ;  /* 0x0000003f3f3ff290 */ /* 0x000ff6000fffe03f */
        /* <DEDUP_REMOVED lines=29> */
[----:B------:R-:W3:Y:S02]  /*62900*/  LDL.LU.64 R16, [R1+0x4e08] ;  /* 0x004e080001107983 */ /* 0x000ee40000300a00 */
[----:B------:R-:W-:Y:S01]  /*62910*/  STL [R1+0x4d4c], R29 ;  /* 0x004d4c1d01007387 */ /* 0x000fe20000100800 */
        /* <DEDUP_REMOVED lines=8> */
[----:B--2---:R-:W-:Y:S11]  /*629a0*/  HMMA.16816.F32.BF16 R12, R4, R16, R12 ;  /* 0x00000010040c723c */ /* 0x004ff6000004180c */
[----:B------:R-:W-:Y:S11]  /*629b0*/  @!UPT UIADD3 URZ, URZ, URZ, URZ ;  /* 0x0000003f3f3ff290 */ /* 0x000ff6000fffe03f */
[----:B------:R-:W-:Y:S01]  /*629c0*/  @!UPT UIADD3 URZ, URZ, URZ, URZ ;  /* 0x0000003f3f3ff290 */ /* 0x000fe2000fffe03f */
[----:B------:R0:W-:Y:S01]  /*629d0*/  STL.64 [R1+0x980], R12 ;  /* 0x0009800c01007387 */ /* 0x0001e20000100a00 */
[----:B------:R1:W-:Y:S03]  /*629e0*/  STL.64 [R1+0x988], R14 ;  /* 0x0009880e01007387 */ /* 0x0003e60000100a00 */
[----:B0-----:R-:W2:Y:S01]  /*629f0*/  LDL.LU R12, [R1+0x950] ;  /* 0x00095000010c7983 */ /* 0x001ea20000300800 */
[----:B------:R-:W2:Y:S02]  /*62a00*/  LDL.LU R13, [R1+0x954] ;  /* 0x00095400010d7983 */ /* 0x000ea40000300800 */
[----:B-1----:R-:W3:Y:S02]  /*62a10*/  LDL.LU R14, [R1+0x958] ;  /* 0x00095800010e7983 */ /* 0x002ee40000300800 */
[----:B------:R-:W3:Y:S02]  /*62a20*/  LDL.LU R15, [R1+0x95c] ;  /* 0x00095c00010f7983 */ /* 0x000ee40000300800 */
[----:B------:R-:W-:-:S02]  /*62a30*/  IMAD.MOV.U32 R27, RZ, RZ, R16 ;  /* 0x000000ffff1b7224 */ /* 0x000fc400078e0010 */
[----:B------:R-:W-:Y:S01]  /*62a40*/  IMAD.MOV.U32 R26, RZ, RZ, R17 ;  /* 0x000000ffff1a7224 */ /* 0x000fe200078e0011 */
[----:B---3--:R-:W-:Y:S01]  /*62a50*/  STL.64 [R1+0x4de8], R14 ;  /* 0x004de80e01007387 */ /* 0x008fe20000100a00 */
[----:B--2---:R0:W-:Y:S02]  /*62a60*/  STL.64 [R1+0x4de0], R12 ;  /* 0x004de00c01007387 */ /* 0x0041e40000100a00 */
[----:B------:R-:W2:Y:S01]  /*62a70*/  LDL.64 R16, [R1] ;  /* 0x0000000001107983 */ /* 0x000ea20000100a00 */
[----:B0-----:R-:W3:Y:S04]  /*62a80*/  LDL.64 R12, [R1+0x10] ;  /* 0x00001000010c7983 */ /* 0x001ee80000100a00 */
[----:B--2---:R0:W-:Y:S04]  /*62a90*/  STL.64 [R1+0x4df0], R16 ;  /* 0x004df01001007387 */ /* 0x0041e80000100a00 */
[----:B0-----:R-:W3:Y:S01]  /*62aa0*/  LDL.LU R16, [R1+0x960] ;  /* 0x0009600001107983 */ /* 0x001ee20000300800 */
[----:B------:R-:W3:Y:S02]  /*62ab0*/  LDL.LU R17, [R1+0x964] ;  /* 0x0009640001117983 */ /* 0x000ee40000300800 */
[----:B------:R-:W3:Y:S02]  /*62ac0*/  LDL.LU R18, [R1+0x968] ;  /* 0x0009680001127983 */ /* 0x000ee40000300800 */
[----:B------:R-:W3:Y:S01]  /*62ad0*/  LDL.LU R19, [R1+0x96c] ;  /* 0x00096c0001137983 */ /* 0x000ee20000300800 */
[----:B------:R-:W-:Y:S01]  /*62ae0*/  STL.64 [R1+0x4d58], R26 ;  /* 0x004d581a01007387 */ /* 0x000fe20000100a00 */
[----:B------:R0:W-:Y:S02]  /*62af0*/  STL.64 [R1+0x4d50], R24 ;  /* 0x004d501801007387 */ /* 0x0001e40000100a00 */
[----:B0-----:R-:W-:-:S02]  /*62b00*/  IMAD.MOV.U32 R24, RZ, RZ, R20 ;  /* 0x000000ffff187224 */ /* 0x001fc400078e0014 */
[----:B------:R-:W-:Y:S01]  /*62b10*/  IMAD.MOV.U32 R25, RZ, RZ, R21 ;  /* 0x000000ffff197224 */ /* 0x000fe200078e0015 */
[----:B------:R-:W2:Y:S01]  /*62b20*/  LDL.LU R20, [R1+0x4dfc] ;  /* 0x004dfc0001147983 */ /* 0x000ea20000300800 */
[----:B------:R-:W4:Y:S03]  /*62b30*/  LDL.LU R21, [R1+0x4df8] ;  /* 0x004df80001157983 */ /* 0x000f260000300800 */
[----:B------:R0:W-:Y:S02]  /*62b40*/  STL.64 [R1+0x4d68], R24 ;  /* 0x004d681801007387 */ /* 0x0001e40000100a00 */
[----:B0-----:R-:W-:Y:S02]  /*62b50*/  IMAD.MOV.U32 R24, RZ, RZ, R23 ;  /* 0x000000ffff187224 */ /* 0x001fe400078e0017 */
[----:B------:R-:W-:-:S05]  /*62b60*/  IMAD.MOV.U32 R25, RZ, RZ, R22 ;  /* 0x000000ffff197224 */ /* 0x000fca00078e0016 */
[----:B------:R0:W-:Y:S04]  /*62b70*/  STL.64 [R1+0x4d80], R24 ;  /* 0x004d801801007387 */ /* 0x0001e80000100a00 */
[----:B0-----:R-:W3:Y:S01]  /*62b80*/  LDL.LU R24, [R1+0xa90] ;  /* 0x000a900001187983 */ /* 0x001ee20000300800 */
[----:B------:R-:W3:Y:S02]  /*62b90*/  LDL.LU R25, [R1+0xa94] ;  /* 0x000a940001197983 */ /* 0x000ee40000300800 */
[----:B------:R-:W3:Y:S02]  /*62ba0*/  LDL.LU R26, [R1+0xa98] ;  /* 0x000a9800011a7983 */ /* 0x000ee40000300800 */
[----:B------:R-:W3:Y:S02]  /*62bb0*/  LDL.LU R27, [R1+0xa9c] ;  /* 0x000a9c00011b7983 */ /* 0x000ee40000300800 */
[----:B--2---:R-:W-:-:S02]  /*62bc0*/  IMAD.MOV.U32 R11, RZ, RZ, R20 ;  /* 0x000000ffff0b7224 */ /* 0x004fc400078e0014 */
[----:B----4-:R-:W-:Y:S01]  /*62bd0*/  IMAD.MOV.U32 R3, RZ, RZ, R21 ;  /* 0x000000ffff037224 */ /* 0x010fe200078e0015 */
[C---:B---3--:R-:W-:Y:S11]  /*62be0*/  HMMA.16816.F32.BF16 R24, R4.reuse, R20, R24 ;  /* 0x000000140418723c */ /* 0x048ff60000041818 */
[----:B------:R-:W-:Y:S11]  /*62bf0*/  @!UPT UIADD3 URZ, URZ, URZ, URZ ;  /* 0x0000003f3f3ff290 */ /* 0x000ff6000fffe03f */
[----:B------:R-:W-:Y:S01]  /*62c00*/  @!UPT UIADD3 URZ, URZ, URZ, URZ ;  /* 0x0000003f3f3ff290 */ /* 0x000fe2000fffe03f */
[----:B------:R-:W-:Y:S01]  /*62c10*/  STL.64 [R1+0x970], R24 ;  /* 0x0009701801007387 */ /* 0x000fe20000100a00 */
[----:B------:R-:W-:Y:S02]  /*62c20*/  STL.64 [R1+0x978], R26 ;  /* 0x0009781a01007387 */ /* 0x000fe40000100a00 */
[----:B------:R-:W2:Y:S02]  /*62c30*/  LDL.LU R20, [R1+0x250] ;  /* 0x0002500001147983 */ /* 0x000ea40000300800 */
[----:B------:R-:W2:Y:S01]  /*62c40*/  LDL.LU R21, [R1+0x254] ;  /* 0x0002540001157983 */ /* 0x000ea20000300800 */
[----:B------:R-:W3:Y:S01]  /*62c50*/  LDL.LU R22, [R1+0x258] ;  /* 0x0002580001167983 */ /* 0x000ee20000300800 */
[----:B------:R-:W3:Y:S01]  /*62c60*/  LDL.LU R23, [R1+0x25c] ;  /* 0x00025c0001177983 */ /* 0x000ee20000300800 */
[----:B------:R-:W-:Y:S02]  /*62c70*/  HMMA.16816.F32.BF16 R16, R4, R12, R16 ;  /* 0x0000000c0410723c */ /* 0x000fe40000041810 */
        /* <DEDUP_REMOVED lines=8> */
[----:B---3--:R-:W-:Y:S01]  /*62d00*/  STL.64 [R1+0x4dc0], R22 ;  /* 0x004dc01601007387 */ /* 0x008fe20000100a00 */
[----:B--2---:R0:W-:Y:S03]  /*62d10*/  STL.64 [R1+0x4db8], R20 ;  /* 0x004db81401007387 */ /* 0x0041e60000100a00 */
[----:B0-----:R-:W2:Y:S01]  /*62d20*/  LDL.LU R20, [R1+0x940] ;  /* 0x0009400001147983 */ /* 0x001ea20000300800 */
[----:B------:R-:W2:Y:S02]  /*62d30*/  LDL.LU R21, [R1+0x944] ;  /* 0x0009440001157983 */ /* 0x000ea40000300800 */
[----:B------:R-:W2:Y:S02]  /*62d40*/  LDL.LU R22, [R1+0x948] ;  /* 0x0009480001167983 */ /* 0x000ea40000300800 */
[----:B------:R-:W2:Y:S01]  /*62d50*/  LDL.LU R23, [R1+0x94c] ;  /* 0x00094c0001177983 */ /* 0x000ea20000300800 */
[----:B------:R-:W3:Y:S01]  /*62d60*/  LDL.64 R24, [R1+0xc0] ;  /* 0x0000c00001187983 */ /* 0x000ee20000100a00 */
[----:B------:R0:W-:Y:S02]  /*62d70*/  STL.64 [R1+0x960], R16 ;  /* 0x0009601001007387 */ /* 0x0001e40000100a00 */
[----:B------:R-:W-:Y:S01]  /*62d80*/  STL.64 [R1+0x968], R18 ;  /* 0x0009681201007387 */ /* 0x000fe20000100a00 */
[----:B0-----:R-:W4:Y:S01]  /*62d90*/  LDL.LU.64 R16, [R1+0x4df0] ;  /* 0x004df00001107983 */ /* 0x001f220000300a00 */
[----:B------:R-:W4:Y:S02]  /*62da0*/  LDL.LU.64 R14, [R1+0x4de8] ;  /* 0x004de800010e7983 */ /* 0x000f240000300a00 */
[----:B------:R-:W4:Y:S02]  /*62db0*/  LDL.LU.64 R12, [R1+0x4de0] ;  /* 0x004de000010c7983 */ /* 0x000f240000300a00 */
[C---:B----4-:R-:W-:Y:S11]  /*62dc0*/  HMMA.16816.F32.BF16 R12, R4.reuse, R16, R12 ;  /* 0x00000010040c723c */ /* 0x050ff6000004180c */
[----:B------:R-:W-:Y:S11]  /*62dd0*/  @!UPT UIADD3 URZ, URZ, URZ, URZ ;  /* 0x0000003f3f3ff290 */ /* 0x000ff6000fffe03f */
[----:B------:R-:W-:Y:S01]  /*62de0*/  @!UPT UIADD3 URZ, URZ, URZ, URZ ;  /* 0x0000003f3f3ff290 */ /* 0x000fe2000fffe03f */
[----:B------:R0:W-:Y:S01]  /*62df0*/  STL.64 [R1+0x950], R12 ;  /* 0x0009500c01007387 */ /* 0x0001e20000100a00 */
[----:B------:R1:W-:Y:S03]  /*62e00*/  STL.64 [R1+0x958], R14 ;  /* 0x0009580e01007387 */ /* 0x0003e60000100a00 */
[----:B0-----:R-:W4:Y:S01]  /*62e10*/  LDL.LU.64 R12, [R1+0x4dd8] ;  /* 0x004dd800010c7983 */ /* 0x001f220000300a00 */
[----:B-1----:R-:W-:Y:S02]  /*62e20*/  IMAD.MOV.U32 R15, RZ, RZ, R16 ;  /* 0x000000ffff0f7224 */ /* 0x002fe400078e0010 */
[----:B------:R-:W-:Y:S02]  /*62e30*/  IMAD.MOV.U32 R14, RZ, RZ, R17 ;  /* 0x000000ffff0e7224 */ /* 0x000fe400078e0011 */
[----:B------:R-:W2:Y:S01]  /*62e40*/  LDL.LU.64 R18, [R1+0x4dd0] ;  /* 0x004dd00001127983 */ /* 0x000ea20000300a00 */
[----:B------:R-:W2:Y:S02]  /*62e50*/  LDL.LU.64 R16, [R1+0x4dc8] ;  /* 0x004dc80001107983 */ /* 0x000ea40000300a00 */
[----:B--2---:R-:W-:Y:S11]  /*62e60*/  HMMA.16816.F32.BF16 R20, R4, R16, R20 ;  /* 0x000000100414723c */ /* 0x004ff60000041814 */
[----:B------:R-:W-:Y:S11]  /*62e70*/  @!UPT UIADD3 URZ, URZ, URZ, URZ ;  /* 0x0000003f3f3ff290 */ /* 0x000ff6000fffe03f */
[----:B------:R-:W-:Y:S01]  /*62e80*/  @!UPT UIADD3 URZ, URZ, URZ, URZ ;  /* 0x0000003f3f3ff290 */ /* 0x000fe2000fffe03f */
[----:B------:R-:W-:Y:S01]  /*62e90*/  STL.64 [R1+0x940], R20 ;  /* 0x0009401401007387 */ /* 0x000fe20000100a00 */
[----:B------:R0:W-:Y:S03]  /*62ea0*/  STL.64 [R1+0x948], R22 ;  /* 0x0009481601007387 */ /* 0x0001e60000100a00 */
[----:B0-----:R-:W4:Y:S01]  /*62eb0*/  LDL.LU.64 R22, [R1+0x4dc0] ;  /* 0x004dc00001167983 */ /* 0x001f220000300a00 */
[----:B------:R-:W4:Y:S02]  /*62ec0*/  LDL.LU.64 R20, [R1+0x4db8] ;  /* 0x004db80001147983 */ /* 0x000f240000300a00 */
[----:B------:R-:W-:Y:S02]  /*62ed0*/  STL.64 [R1+0x4c90], R18 ;  /* 0x004c901201007387 */ /* 0x000fe40000100a00 */
        /* <DEDUP_REMOVED lines=19> */
[----:B------:R-:W2:Y:S02]  /*63010*/  LDL.LU R18, [R1+0x828] ;  /* 0x0008280001127983 */ /* 0x000ea40000300800 */
[----:B------:R-:W2:Y:S11]  /*63020*/  LDL.LU R19, [R1+0x82c] ;  /* 0x00082c0001137983 */ /* 0x000eb60000300800 */
[----:B------:R-:W-:Y:S02]  /*63030*/  @!UPT UIADD3 URZ, URZ, URZ, URZ ;  /* 0x0000003f3f3ff290 */ /* 0x000fe4000fffe03f */
[----:B------:R-:W-:Y:S01]  /*63040*/  STL.64 [R1+0x930], R20 ;  /* 0x0009301401007387 */ /* 0x000fe20000100a00 */
[----:B------:R0:W-:Y:S03]  /*63050*/  STL.64 [R1+0x938], R22 ;  /* 0x0009381601007387 */ /* 0x0001e60000100a00 */
[----:B0-----:R-:W4:Y:S01]  /*63060*/  LDL.LU.64 R22, [R1+0x4db0] ;  /* 0x004db00001167983 */ /* 0x001f220000300a00 */
[----:B------:R-:W4:Y:S02]  /*63070*/  LDL.LU.64 R20, [R1+0x4da8] ;  /* 0x004da80001147983 */ /* 0x000f240000300a00 */
[----:B------:R-:W-:Y:S01]  /*63080*/  STL.64 [R1+0x4c80], R12 ;  /* 0x004c800c01007387 */ /* 0x000fe20000100a00 */
[----:B----4-:R-:W-:Y:S01]  /*63090*/  HMMA.16816.F32.BF16 R4, R4, R8, R20 ;  /* 0x000000080404723c */ /* 0x010fe20000041814 */
[----:B------:R-:W2:Y:S01]  /*630a0*/  LDL.LU.64 R22, [R1+0x4da0] ;  /* 0x004da00001167983 */ /* 0x000ea20000300a00 */
[----:B------:R-:W2:Y:S02]  /*630b0*/  LDL.LU.64 R20, [R1+0x4d98] ;  /* 0x004d980001147983 */ /* 0x000ea40000300a00 */
[----:B---3--:R-:W-:-:S02]  /*630c0*/  IMAD.MOV.U32 R2, RZ, RZ, R24 ;  /* 0x000000ffff027224 */ /* 0x008fc400078e0018 */
[----:B------:R-:W-:Y:S11]  /*630d0*/  IMAD.MOV.U32 R0, RZ, RZ, R25 ;  /* 0x000000ffff007224 */ /* 0x000ff600078e0019 */
[----:B------:R-:W-:Y:S06]  /*630e0*/  @!UPT UIADD3 URZ, URZ, URZ, URZ ;  /* 0x0000003f3f3ff290 */ /* 0x000fec000fffe03f */
[----:B------:R0:W-:Y:S01]  /*630f0*/  STL.64 [R1+0x2d0], R4 ;  /* 0x0002d00401007387 */ /* 0x0001e20000100a00 */
[----:B------:R1:W-:Y:S03]  /*63100*/  STL.64 [R1+0x2d8], R6 ;  /* 0x0002d80601007387 */ /* 0x0003e60000100a00 */
[----:B0-----:R-:W3:Y:S01]  /*63110*/  LDL.LU R4, [R1+0x7f0] ;  /* 0x0007f00001047983 */ /* 0x001ee20000300800 */
[----:B------:R-:W3:Y:S02]  /*63120*/  LDL.LU R5, [R1+0x7f4] ;  /* 0x0007f40001057983 */ /* 0x000ee40000300800 */
[----:B-1----:R-:W3:Y:S02]  /*63130*/  LDL.LU R6, [R1+0x7f8] ;  /* 0x0007f80001067983 */ /* 0x002ee40000300800 */
[----:B------:R-:W3:Y:S01]  /*63140*/  LDL.LU R7, [R1+0x7fc] ;  /* 0x0007fc0001077983 */ /* 0x000ee20000300800 */
        /* <DEDUP_REMOVED lines=22> */
[----:B------:R-:W4:Y:S01]  /*632b0*/  LDL.LU.64 R24, [R1+0x4d50] ;  /* 0x004d500001187983 */ /* 0x000f220000300a00 */
[----:B---3--:R-:W-:Y:S07]  /*632c0*/  HMMA.16816.F32.BF16 R4, R20, R16, R4 ;  /* 0x000000101404723c */ /* 0x008fee0000041804 */
[----:B------:R-:W-:-:S02]  /*632d0*/  IMAD.MOV.U32 R16, RZ, RZ, R15 ;  /* 0x000000ffff107224 */ /* 0x000fc400078e000f */
[----:B------:R-:W-:Y:S11]  /*632e0*/  IMAD.MOV.U32 R17, RZ, RZ, R14 ;  /* 0x000000ffff117224 */ /* 0x000ff600078e000e */
[----:B------:R-:W-:Y:S03]  /*632f0*/  @!UPT UIADD3 URZ, URZ, URZ, URZ ;  /* 0x0000003f3f3ff290 */ /* 0x000fe6000fffe03f */
[----:B------:R-:W-:Y:S01]  /*63300*/  STL.64 [R1+0x800], R4 ;  /* 0x0008000401007387 */ /* 0x000fe20000100a00 */
[----:B------:R-:W-:Y:S02]  /*63310*/  STL.64 [R1+0x808], R6 ;  /* 0x0008080601007387 */ /* 0x000fe40000100a00 */
[----:B------:R0:W-:Y:S02]  /*63320*/  STL.64 [R1+0x4ca8], R16 ;  /* 0x004ca81001007387 */ /* 0x0001e40000100a00 */
[----:B------:R-:W3:Y:S01]  /*63330*/  LDL.LU R12, [R1+0xf30] ;  /* 0x000f3000010c7983 */ /* 0x000ee20000300800 */
[----:B------:R-:W3:Y:S01]  /*63340*/  LDL.LU R13, [R1+0xf34] ;  /* 0x000f3400010d7983 */ /* 0x000ee20000300800 */
[----:B------:R-:W2:Y:S02]  /*63350*/  LDL.LU R14, [R1+0xf38] ;  /* 0x000f3800010e7983 */ /* 0x000ea40000300800 */
[----:B------:R-:W2:Y:S02]  /*63360*/  LDL.LU R15, [R1+0xf3c] ;  /* 0x000f3c00010f7983 */ /* 0x000ea40000300800 */
[----:B0-----:R-:W-:-:S02]  /*63370*/  IMAD.MOV.U32 R16, RZ, RZ, R29 ;  /* 0x000000ffff107224 */ /* 0x001fc400078e001d */
        /* <DEDUP_REMOVED lines=24> */
[----:B----4-:R-:W-:Y:S02]  /*63500*/  IMAD.MOV.U32 R16, RZ, RZ, R25 ;  /* 0x000000ffff107224 */ /* 0x010fe400078e0019 */
        /* <DEDUP_REMOVED lines=8> */
[----:B------:R-:W4:Y:S04]  /*63590*/  LDL R24, [R1+0x70] ;  /* 0x0000700001187983 */ /* 0x000f280000100800 */
[----:B------:R-:W4:Y:S01]  /*635a0*/  LDL R25, [R1+0x74] ;  /* 0x0000740001197983 */ /* 0x000f220000100800 */
[----:B------:R-:W-:-:S02]  /*635b0*/  IMAD.MOV.U32 R16, RZ, RZ, R29 ;  /* 0x000000ffff107224 */ /* 0x000fc400078e001d */
[----:B------:R-:W-:Y:S01]  /*635c0*/  IMAD.MOV.U32 R17, RZ, RZ, R28 ;  /* 0x000000ffff117224 */ /* 0x000fe200078e001c */
[----:B----4-:R0:W-:Y:S01]  /*635d0*/  STL.64 [R1+0x4d38], R24 ;  /* 0x004d381801007387 */ /* 0x0101e20000100a00 */
[----:B------:R-:W4:Y:S02]  /*635e0*/  LDL R8, [R1+0x80] ;  /* 0x0000800001087983 */ /* 0x000f240000100800 */
[----:B------:R-:W4:Y:S01]  /*635f0*/  LDL R9, [R1+0x84] ;  /* 0x0000840001097983 */ /* 0x000f220000100800 */
[----:B0-----:R-:W4:Y:S01]  /*63600*/  LDL.LU R24, [R1+0x7e0] ;  /* 0x0007e00001187983 */ /* 0x001f220000300800 */
[----:B------:R-:W4:Y:S02]  /*63610*/  LDL.LU R25, [R1+0x7e4] ;  /* 0x0007e40001197983 */ /* 0x000f240000300800 */
[----:B------:R-:W4:Y:S02]  /*63620*/  LDL.LU R26, [R1+0x7e8] ;  /* 0x0007e800011a7983 */ /* 0x000f240000300800 */
[----:B------:R-:W4:Y:S01]  /*63630*/  LDL.LU R27, [R1+0x7ec] ;  /* 0x0007ec00011b7983 */ /* 0x000f220000300800 */
[----:B------:R-:W4:Y:S01]  /*63640*/  LDL.LU R4, [R1+0x7d0] ;  /* 0x0007d00001047983 */ /* 0x000f220000300800 */
[----:B------:R-:W4:Y:S02]  /*63650*/  LDL.LU R5, [R1+0x7d4] ;  /* 0x0007d40001057983 */ /* 0x000f240000300800 */
[----:B------:R-:W4:Y:S02]  /*63660*/  LDL.LU R6, [R1+0x7d8] ;  /* 0x0007d80001067983 */ /* 0x000f240000300800 */
[----:B------:R-:W4:Y:S01]  /*63670*/  LDL.LU R7, [R1+0x7dc] ;  /* 0x0007dc0001077983 */ /* 0x000f220000300800 */
[----:B------:R-:W-:Y:S01]  /*63680*/  STL.64 [R1+0x4d20], R16 ;  /* 0x004d201001007387 */ /* 0x000fe20000100a00 */
[----:B---3--:R-:W-:Y:S02]  /*63690*/  STL.64 [R1+0x4ce8], R14 ;  /* 0x004ce80e01007387 */ /* 0x008fe40000100a00 */
[----:B--2---:R0:W-:Y:S02]  /*636a0*/  STL.64 [R1+0x4ce0], R12 ;  /* 0x004ce00c01007387 */ /* 0x0041e40000100a00 */
        /* <DEDUP_REMOVED lines=16> */
[----:B------:R-:W-:-:S02]  /*637b0*/  IMAD.MOV.U32 R16, RZ, RZ, R11 ;  /* 0x000000ffff107224 */ /* 0x000fc400078e000b */
[----:B------:R-:W-:Y:S02]  /*637c0*/  IMAD.MOV.U32 R17, RZ, RZ, R10 ;  /* 0x000000ffff117224 */ /* 0x000fe400078e000a */
[C---:B----4-:R-:W-:Y:S01]  /*637d0*/  HMMA.16816.F32.BF16 R8, R20.reuse, R8, R24 ;  /* 0x000000081408723c */ /* 0x050fe20000041818 */
[----:B---3--:R-:W-:Y:S01]  /*637e0*/  STL.64 [R1+0x4d30], R14 ;  /* 0x004d300e01007387 */ /* 0x008fe20000100a00 */
[----:B--2---:R0:W-:Y:S03]  /*637f0*/  STL.64 [R1+0x4d28], R12 ;  /* 0x004d280c01007387 */ /* 0x0041e60000100a00 */
[----:B0-----:R-:W2:Y:S01]  /*63800*/  LDL.LU R12, [R1+0x1300] ;  /* 0x00130000010c7983 */ /* 0x001ea20000300800 */
[----:B------:R-:W2:Y:S02]  /*63810*/  LDL.LU R13, [R1+0x1304] ;  /* 0x00130400010d7983 */ /* 0x000ea40000300800 */
[----:B------:R-:W2:Y:S02]  /*63820*/  LDL.LU R14, [R1+0x1308] ;  /* 0x00130800010e7983 */ /* 0x000ea40000300800 */
[----:B------:R-:W2:Y:S01]  /*63830*/  LDL.LU R15, [R1+0x130c] ;  /* 0x00130c00010f7983 */ /* 0x000ea20000300800 */
[----:B------:R-:W3:Y:S02]  /*63840*/  LDL.LU.64 R24, [R1+0x4d38] ;  /* 0x004d380001187983 */ /* 0x000ee40000300a00 */
[C---:B---3--:R-:W-:Y:S02]  /*63850*/  HMMA.16816.F32.BF16 R4, R20.reuse, R24, R4 ;  /* 0x000000181404723c */ /* 0x048fe40000041804 */
[----:B------:R-:W3:Y:S08]  /*63860*/  LDL.LU R24, [R1+0x7c0] ;  /* 0x0007c00001187983 */ /* 0x000ef00000300800 */
[----:B------:R0:W-:Y:S02]  /*63870*/  STL.64 [R1+0x7f0], R8 ;  /* 0x0007f00801007387 */ /* 0x0001e40000100a00 */
[----:B------:R1:W-:Y:S11]  /*63880*/  STL.64 [R1+0x7f8], R10 ;  /* 0x0007f80a01007387 */ /* 0x0003f60000100a00 */
[----:B------:R-:W-:Y:S01]  /*63890*/  STL.64 [R1+0x7e0], R4 ;  /* 0x0007e00401007387 */ /* 0x000fe20000100a00 */
[----:B------:R-:W-:Y:S02]  /*638a0*/  STL.64 [R1+0x7e8], R6 ;  /* 0x0007e80601007387 */ /* 0x000fe40000100a00 */
[----:B------:R-:W4:Y:S04]  /*638b0*/  LDSM.16.MT88.4 R4, [R3+0x4100] ;  /* 0x004100000304783b */ /* 0x000f280000004200 */
[----:B------:R-:W3:Y:S01]  /*638c0*/  LDL.LU R25, [R1+0x7c4] ;  /* 0x0007c40001197983 */ /* 0x000ee20000300800 */
[----:B------:R-:W3:Y:S01]  /*638d0*/  LDL.LU R26, [R1+0x7c8] ;  /* 0x0007c800011a7983 */ /* 0x000ee20000300800 */
[----:B------:R-:W3:Y:S02]  /*638e0*/  LDL.LU R27, [R1+0x7cc] ;  /* 0x0007cc00011b7983 */ /* 0x000ee40000300800 */
[----:B0-----:R-:W3:Y:S02]  /*638f0*/  LDL.LU R8, [R1+0xf20] ;  /* 0x000f200001087983 */ /* 0x001ee40000300800 */
[----:B------:R-:W3:Y:S01]  /*63900*/  LDL.LU R9, [R1+0xf24] ;  /* 0x000f240001097983 */ /* 0x000ee20000300800 */
[----:B-1----:R-:W3:Y:S01]  /*63910*/  LDL.LU R10, [R1+0xf28] ;  /* 0x000f2800010a7983 */ /* 0x002ee20000300800 */
[----:B------:R-:W3:Y:S03]  /*63920*/  LDL.LU R11, [R1+0xf2c] ;  /* 0x000f2c00010b7983 */ /* 0x000ee60000300800 */
[----:B----4-:R-:W-:Y:S01]  /*63930*/  STL.64 [R1+0x4b60], R6 ;  /* 0x004b600601007387 */ /* 0x010fe20000100a00 */
[----:B------:R0:W-:Y:S03]  /*63940*/  STL.64 [R1+0x4b58], R4 ;  /* 0x004b580401007387 */ /* 0x0001e60000100a00 */
[----:B0-----:R-:W4:Y:S01]  /*63950*/  LDL.LU R4, [R1+0x650] ;  /* 0x0006500001047983 */ /* 0x001f220000300800 */
[----:B------:R-:W4:Y:S02]  /*63960*/  LDL.LU R5, [R1+0x654] ;  /* 0x0006540001057983 */ /* 0x000f240000300800 */
[----:B------:R-:W3:Y:S02]  /*63970*/  LDL.LU R6, [R1+0x658] ;  /* 0x0006580001067983 */ /* 0x000ee40000300800 */
[----:B------:R-:W3:Y:S01]  /*63980*/  LDL.LU R7, [R1+0x65c] ;  /* 0x00065c0001077983 */ /* 0x000ee20000300800 */
[C---:B--2---:R-:W-:Y:S01]  /*63990*/  HMMA.16816.F32.BF16 R16, R20.reuse, R16, R12 ;  /* 0x000000101410723c */ /* 0x044fe2000004180c */
[----:B---3--:R-:W-:Y:S01]  /*639a0*/  STL.64 [R1+0x4c58], R6 ;  /* 0x004c580601007387 */ /* 0x008fe20000100a00 */
[----:B----4-:R-:W-:Y:S02]  /*639b0*/  STL.64 [R1+0x4c50], R4 ;  /* 0x004c500401007387 */ /* 0x010fe40000100a00 */
        /* <DEDUP_REMOVED lines=20> */
[----:B------:R-:W3:Y:S01]  /*63b00*/  LDL R28, [R1+0x1dc8] ;  /* 0x001dc800011c7983 */ /* 0x000ee20000100800 */
[C---:B--2---:R-:W-:Y:S02]  /*63b10*/  HMMA.16816.F32.BF16 R16, R20.reuse, R16, R12 ;  /* 0x000000101410723c */ /* 0x044fe4000004180c */
[----:B---3--:R-:W-:Y:S01]  /*63b20*/  STL [R1+0x4b70], R28 ;  /* 0x004b701c01007387 */ /* 0x008fe20000100800 */
[----:B------:R-:W2:Y:S02]  /*63b30*/  LDL.LU.64 R14, [R1+0x4ce8] ;  /* 0x004ce800010e7983 */ /* 0x000ea40000300a00 */
[----:B------:R-:W2:Y:S11]  /*63b40*/  LDL.LU.64 R12, [R1+0x4ce0] ;  /* 0x004ce000010c7983 */ /* 0x000eb60000300a00 */
[----:B------:R-:W-:Y:S07]  /*63b50*/  @!UPT UIADD3 URZ, URZ, URZ, URZ ;  /* 0x0000003f3f3ff290 */ /* 0x000fee000fffe03f */
        /* <DEDUP_REMOVED lines=30> */
[----:B0-----:R-:W2:Y:S01]  /*63d40*/  LDL.LU.64 R12, [R1+0x4c80] ;  /* 0x004c8000010c7983 */ /* 0x001ea20000300a00 */
[----:B---3--:R-:W-:Y:S02]  /*63d50*/  STL.64 [R1+0x4bb0], R18 ;  /* 0x004bb01201007387 */ /* 0x008fe40000100a00 */
[----:B------:R0:W-:Y:S02]  /*63d60*/  STL.64 [R1+0x4ba8], R16 ;  /* 0x004ba81001007387 */ /* 0x0001e40000100a00 */
[----:B0-----:R-:W3:Y:S04]  /*63d70*/  LDL.64 R16, [R1+0x80] ;  /* 0x0000800001107983 */ /* 0x001ee80000100a00 */
[----:B---3--:R0:W-:Y:S04]  /*63d80*/  STL.64 [R1+0x4c40], R16 ;  /* 0x004c401001007387 */ /* 0x0081e80000100a00 */
[----:B0-----:R-:W3:Y:S01]  /*63d90*/  LDL.64 R16, [R1+0xa0] ;  /* 0x0000a00001107983 */ /* 0x001ee20000100a00 */
[----:B--2---:R-:W-:Y:S03]  /*63da0*/  HMMA.16816.F32.BF16 R8, R20, R12, R8 ;  /* 0x0000000c1408723c */ /* 0x004fe60000041808 */
[----:B---3--:R0:W-:Y:S04]  /*63db0*/  STL.64 [R1+0x4c48], R16 ;  /* 0x004c481001007387 */ /* 0x0081e80000100a00 */
[----:B0-----:R-:W2:Y:S04]  /*63dc0*/  LDL.64 R16, [R1+0xb0] ;  /* 0x0000b00001107983 */ /* 0x001ea80000100a00 */
[----:B--2---:R0:W-:Y:S04]  /*63dd0*/  STL.64 [R1+0x4c60], R16 ;  /* 0x004c601001007387 */ /* 0x0041e80000100a00 */
[----:B0-----:R-:W2:Y:S01]  /*63de0*/  LDL.LU R16, [R1+0x660] ;  /* 0x0006600001107983 */ /* 0x001ea20000300800 */
[----:B------:R-:W2:Y:S02]  /*63df0*/  LDL.LU R17, [R1+0x664] ;  /* 0x0006640001117983 */ /* 0x000ea40000300800 */
[----:B------:R-:W2:Y:S02]  /*63e00*/  LDL.LU R18, [R1+0x668] ;  /* 0x0006680001127983 */ /* 0x000ea40000300800 */
[----:B------:R-:W2:Y:S03]  /*63e10*/  LDL.LU R19, [R1+0x66c] ;  /* 0x00066c0001137983 */ /* 0x000ea60000300800 */
[----:B------:R0:W-:Y:S01]  /*63e20*/  STL.64 [R1+0xf20], R8 ;  /* 0x000f200801007387 */ /* 0x0001e20000100a00 */
[----:B------:R-:W-:Y:S03]  /*63e30*/  STL.64 [R1+0xf28], R10 ;  /* 0x000f280a01007387 */ /* 0x000fe60000100a00 */
[----:B0-----:R-:W3:Y:S01]  /*63e40*/  LDL.LU.64 R8, [R1+0x4c78] ;  /* 0x004c780001087983 */ /* 0x001ee20000300a00 */
[----:B------:R-:W-:-:S02]  /*63e50*/  IMAD.MOV.U32 R4, RZ, RZ, R2 ;  /* 0x000000ffff047224 */ /* 0x000fc400078e0002 */
[----:B------:R-:W-:Y:S01]  /*63e60*/  IMAD.MOV.U32 R5, RZ, RZ, R0 ;  /* 0x000000ffff057224 */ /* 0x000fe200078e0000 */
[----:B---3--:R-:W-:Y:S01]  /*63e70*/  HMMA.16816.F32.BF16 R20, R20, R8, R24 ;  /* 0x000000081414723c */ /* 0x008fe20000041818 */
        /* <DEDUP_REMOVED lines=9> */
[----:B------:R0:W-:Y:S01]  /*63f10*/  STL [R1+0x4b78], R8 ;  /* 0x004b780801007387 */ /* 0x0001e20000100800 */
[----:B------:R1:W-:Y:S03]  /*63f20*/  STL [R1+0x4b74], R9 ;  /* 0x004b740901007387 */ /* 0x0003e60000100800 */
[----:B0-----:R-:W4:Y:S01]  /*63f30*/  LDL.LU R8, [R1+0x630] ;  /* 0x0006300001087983 */ /* 0x001f220000300800 */
[----:B-1----:R-:W4:Y:S02]  /*63f40*/  LDL.LU R9, [R1+0x634] ;  /* 0x0006340001097983 */ /* 0x002f240000300800 */
        /* <DEDUP_REMOVED lines=13> */
[----:B------:R-:W-:Y:S02]  /*64020*/  STL.64 [R1+0x658], R6 ;  /* 0x0006580601007387 */ /* 0x000fe40000100a00 */
[----:B0-----:R-:W-:Y:S02]  /*64030*/  IMAD.MOV.U32 R4, RZ, RZ, R17 ;  /* 0x000000ffff047224 */ /* 0x001fe400078e0011 */
[----:B------:R-:W-:Y:S02]  /*64040*/  IMAD.MOV.U32 R5, RZ, RZ, R16 ;  /* 0x000000ffff057224 */ /* 0x000fe400078e0010 */
[----:B------:R-:W2:Y:S01]  /*64050*/  LDL.LU.64 R16, [R1+0x4c48] ;  /* 0x004c480001107983 */ /* 0x000ea20000300a00 */
[----:B------:R0:W-:Y:S02]  /*64060*/  STL [R1+0x4b80], R4 ;  /* 0x004b800401007387 */ /* 0x0001e40000100800 */
[----:B------:R1:W-:Y:S01]  /*64070*/  STL [R1+0x4b7c], R5 ;  /* 0x004b7c0501007387 */ /* 0x0003e20000100800 */
[----:B0-----:R-:W2:Y:S01]  /*64080*/  LDL.LU R4, [R1+0x640] ;  /* 0x0006400001047983 */ /* 0x001ea20000300800 */
[----:B-1----:R-:W2:Y:S02]  /*64090*/  LDL.LU R5, [R1+0x644] ;  /* 0x0006440001057983 */ /* 0x002ea40000300800 */
[----:B------:R-:W2:Y:S02]  /*640a0*/  LDL.LU R6, [R1+0x648] ;  /* 0x0006480001067983 */ /* 0x000ea40000300800 */
[----:B------:R-:W2:Y:S02]  /*640b0*/  LDL.LU R7, [R1+0x64c] ;  /* 0x00064c0001077983 */ /* 0x000ea40000300800 */
[C---:B--2---:R-:W-:Y:S11]  /*640c0*/  HMMA.16816.F32.BF16 R4, R24.reuse, R16, R4 ;  /* 0x000000101804723c */ /* 0x044ff60000041804 */
[----:B------:R-:W-:Y:S11]  /*640d0*/  @!UPT UIADD3 URZ, URZ, URZ, URZ ;  /* 0x0000003f3f3ff290 */ /* 0x000ff6000fffe03f */
[----:B------:R-:W-:Y:S01]  /*640e0*/  @!UPT UIADD3 URZ, URZ, URZ, URZ ;  /* 0x0000003f3f3ff290 */ /* 0x000fe2000fffe03f */
[----:B------:R-:W-:Y:S01]  /*640f0*/  STL.64 [R1+0x640], R4 ;  /* 0x0006400401007387 */ /* 0x000fe20000100a00 */
[----:B------:R0:W-:Y:S02]  /*64100*/  STL.64 [R1+0x648], R6 ;  /* 0x0006480601007387 */ /* 0x0001e40000100a00 */
[----:B0-----:R-:W-:Y:S02]  /*64110*/  IMAD.MOV.U32 R6, RZ, RZ, R17 ;  /* 0x000000ffff067224 */ /* 0x001fe400078e0011 */
[----:B------:R-:W-:Y:S02]  /*64120*/  IMAD.MOV.U32 R7, RZ, RZ, R16 ;  /* 0x000000ffff077224 */ /* 0x000fe400078e0010 */
[----:B------:R-:W3:Y:S01]  /*64130*/  LDL.LU.64 R16, [R1+0x4c40] ;  /* 0x004c400001107983 */ /* 0x000ee20000300a00 */
[----:B------:R-:W-:Y:S02]  /*64140*/  STL [R1+0x4b88], R6 ;  /* 0x004b880601007387 */ /* 0x000fe40000100800 */
[----:B------:R-:W-:Y:S02]  /*64150*/  STL [R1+0x4b84], R7 ;  /* 0x004b840701007387 */ /* 0x000fe40000100800 */
[----:B------:R-:W4:Y:S02]  /*64160*/  LDL.64 R4, [R1+0x90] ;  /* 0x0000900001047983 */ /* 0x000f240000100a00 */
[C---:B----4-:R-:W-:Y:S11]  /*64170*/  HMMA.16816.F32.BF16 R8, R24.reuse, R4, R8 ;  /* 0x000000041808723c */ /* 0x050ff60000041808 */
[----:B------:R-:W-:Y:S11]  /*64180*/  @!UPT UIADD3 URZ, URZ, URZ, URZ ;  /* 0x0000003f3f3ff290 */ /* 0x000ff6000fffe03f */
[----:B------:R-:W-:Y:S01]  /*64190*/  @!UPT UIADD3 URZ, URZ, URZ, URZ ;  /* 0x0000003f3f3ff290 */ /* 0x000fe2000fffe03f */
[----:B------:R-:W-:Y:S01]  /*641a0*/  STL.64 [R1+0x630], R8 ;  /* 0x0006300801007387 */ /* 0x000fe20000100a00 */
[----:B------:R0:W-:Y:S02]  /*641b0*/  STL.64 [R1+0x638], R10 ;  /* 0x0006380a01007387 */ /* 0x0001e40000100a00 */
[----:B0-----:R-:W-:Y:S02]  /*641c0*/  IMAD.MOV.U32 R11, RZ, RZ, R4 ;  /* 0x000000ffff0b7224 */ /* 0x001fe400078e0004 */
[----:B------:R-:W-:Y:S02]  /*641d0*/  IMAD.MOV.U32 R10, RZ, RZ, R5 ;  /* 0x000000ffff0a7224 */ /* 0x000fe400078e0005 */
[----:B---3--:R-:W-:Y:S03]  /*641e0*/  HMMA.16816.F32.BF16 R4, R24, R16, R20 ;  /* 0x000000101804723c */ /* 0x008fe60000041814 */
[----:B------:R-:W-:Y:S01]  /*641f0*/  STL [R1+0x4b90], R10 ;  /* 0x004b900a01007387 */ /* 0x000fe20000100800 */
[----:B------:R-:W-:Y:S02]  /*64200*/  STL [R1+0x4b8c], R11 ;  /* 0x004b8c0b01007387 */ /* 0x000fe40000100800 */
[----:B------:R-:W-:-:S02]  /*64210*/  IMAD.MOV.U32 R15, RZ, RZ, R16 ;  /* 0x000000ffff0f7224 */ /* 0x000fc400078e0010 */
[----:B------:R-:W-:Y:S11]  /*64220*/  IMAD.MOV.U32 R14, RZ, RZ, R17 ;  /* 0x000000ffff0e7224 */ /* 0x000ff600078e0011 */
[----:B------:R-:W-:Y:S04]  /*64230*/  @!UPT UIADD3 URZ, URZ, URZ, URZ ;  /* 0x0000003f3f3ff290 */ /* 0x000fe8000fffe03f */
[----:B------:R0:W-:Y:S01]  /*64240*/  STL.64 [R1+0x620], R4 ;  /* 0x0006200401007387 */ /* 0x0001e20000100a00 */
[----:B------:R1:W-:Y:S02]  /*64250*/  STL.64 [R1+0x628], R6 ;  /* 0x0006280601007387 */ /* 0x0003e40000100a00 */
[----:B------:R-:W2:Y:S02]  /*64260*/  LDL.LU R16, [R1+0xd10] ;  /* 0x000d100001107983 */ /* 0x000ea40000300800 */
[----:B------:R-:W2:Y:S01]  /*64270*/  LDL.LU R17, [R1+0xd14] ;  /* 0x000d140001117983 */ /* 0x000ea20000300800 */
[----:B------:R-:W3:Y:S01]  /*64280*/  LDL.LU R18, [R1+0xd18] ;  /* 0x000d180001127983 */ /* 0x000ee20000300800 */
[----:B------:R-:W3:Y:S03]  /*64290*/  LDL.LU R19, [R1+0xd1c] ;  /* 0x000d1c0001137983 */ /* 0x000ee60000300800 */
[----:B0-----:R-:W4:Y:S01]  /*642a0*/  LDL.LU R4, [R1+0x1240] ;  /* 0x0012400001047983 */ /* 0x001f220000300800 */
[----:B------:R-:W4:Y:S02]  /*642b0*/  LDL.LU R5, [R1+0x1244] ;  /* 0x0012440001057983 */ /* 0x000f240000300800 */
[----:B-1----:R-:W2:Y:S02]  /*642c0*/  LDL.LU R6, [R1+0x1248] ;  /* 0x0012480001067983 */ /* 0x002ea40000300800 */
        /* <DEDUP_REMOVED lines=11> */
[----:B------:R-:W2:Y:S01]  /*64380*/  LDL.64 R20, [R1+0x70] ;  /* 0x0000700001147983 */ /* 0x000ea20000100a00 */
[----:B------:R-:W-:Y:S02]  /*64390*/  STL.64 [R1+0x4c28], R6 ;  /* 0x004c280601007387 */ /* 0x000fe40000100a00 */
[----:B----4-:R0:W-:Y:S02]  /*643a0*/  STL.64 [R1+0x4c20], R4 ;  /* 0x004c200401007387 */ /* 0x0101e40000100a00 */
[----:B0-----:R-:W4:Y:S01]  /*643b0*/  LDL.64 R4, [R1+0x60] ;  /* 0x0000600001047983 */ /* 0x001f220000100a00 */
[----:B---3--:R-:W-:Y:S02]  /*643c0*/  STL.64 [R1+0x4bc0], R18 ;  /* 0x004bc01201007387 */ /* 0x008fe40000100a00 */
[----:B------:R0:W-:Y:S02]  /*643d0*/  STL.64 [R1+0x4bb8], R16 ;  /* 0x004bb81001007387 */ /* 0x0001e40000100a00 */
[----:B0-----:R-:W3:Y:S04]  /*643e0*/  LDL.64 R16, [R1+0x10] ;  /* 0x0000100001107983 */ /* 0x001ee80000100a00 */
[----:B---3--:R0:W-:Y:S04]  /*643f0*/  STL.64 [R1+0x4bd0], R16 ;  /* 0x004bd01001007387 */ /* 0x0081e80000100a00 */
[----:B0-----:R-:W3:Y:S04]  /*64400*/  LDL.64 R16, [R1+0x20] ;  /* 0x0000200001107983 */ /* 0x001ee80000100a00 */
[----:B---3--:R0:W-:Y:S04]  /*64410*/  STL.64 [R1+0x4be8], R16 ;  /* 0x004be81001007387 */ /* 0x0081e80000100a00 */
[----:B0-----:R-:W3:Y:S04]  /*64420*/  LDL.64 R16, [R1+0x30] ;  /* 0x0000300001107983 */ /* 0x001ee80000100a00 */
[----:B---3--:R0:W-:Y:S04]  /*64430*/  STL.64 [R1+0x4c00], R16 ;  /* 0x004c001001007387 */ /* 0x0081e80000100a00 */
[----:B0-----:R-:W3:Y:S04]  /*64440*/  LDL.64 R16, [R1+0x40] ;  /* 0x0000400001107983 */ /* 0x001ee80000100a00 */
[----:B---3--:R0:W-:Y:S04]  /*64450*/  STL.64 [R1+0x4c18], R16 ;  /* 0x004c181001007387 */ /* 0x0081e80000100a00 */
[----:B0-----:R-:W3:Y:S01]  /*64460*/  LDL.64 R16, [R1+0x50] ;  /* 0x0000500001107983 */ /* 0x001ee20000100a00 */
[----:B------:R-:W-:Y:S02]  /*64470*/  STL [R1+0x4b94], R15 ;  /* 0x004b940f01007387 */ /* 0x000fe40000100800 */
[----:B------:R-:W-:Y:S02]  /*64480*/  STL [R1+0x4be0], R14 ;  /* 0x004be00e01007387 */ /* 0x000fe40000100800 */
[----:B------:R0:W-:Y:S02]  /*64490*/  STL.64 [R1+0x4bd8], R12 ;  /* 0x004bd80c01007387 */ /* 0x0001e40000100a00 */
[----:B0-----:R-:W3:Y:S01]  /*644a0*/  LDL.LU R12, [R1+0x1210] ;  /* 0x00121000010c7983 */ /* 0x001ee20000300800 */
[----:B------:R-:W3:Y:S02]  /*644b0*/  LDL.LU R13, [R1+0x1214] ;  /* 0x00121400010d7983 */ /* 0x000ee40000300800 */
[----:B------:R-:W3:Y:S02]  /*644c0*/  LDL.LU R14, [R1+0x1218] ;  /* 0x00121800010e7983 */ /* 0x000ee40000300800 */
[----:B------:R-:W3:Y:S01]  /*644d0*/  LDL.LU R15, [R1+0x121c] ;  /* 0x00121c00010f7983 */ /* 0x000ee20000300800 */
[----:B--2---:R-:W-:Y:S01]  /*644e0*/  HMMA.16816.F32.BF16 R8, R24, R20, R8 ;  /* 0x000000141808723c */ /* 0x004fe20000041808 */
[----:B------:R-:W-:-:S02]  /*644f0*/  IMAD.MOV.U32 R2, RZ, RZ, R20 ;  /* 0x000000ffff027224 */ /* 0x000fc400078e0014 */
[----:B------:R-:W-:Y:S02]  /*64500*/  IMAD.MOV.U32 R0, RZ, RZ, R21 ;  /* 0x000000ffff007224 */ /* 0x000fe400078e0015 */
[----:B------:R-:W0:Y:S04]  /*64510*/  LDSM.16.MT88.4 R20, [R3+0x4180] ;  /* 0x004180000314783b */ /* 0x000e280000004200 */
[----:B---3--:R-:W-:Y:S01]  /*64520*/  STL.64 [R1+0x4bf8], R14 ;  /* 0x004bf80e01007387 */ /* 0x008fe20000100a00 */
[----:B------:R1:W-:Y:S03]  /*64530*/  STL.64 [R1+0x4bf0], R12 ;  /* 0x004bf00c01007387 */ /* 0x0003e60000100a00 */
        /* <DEDUP_REMOVED lines=8> */
[----:B------:R-:W2:Y:S02]  /*645c0*/  LDL.LU R14, [R1+0x1238] ;  /* 0x00123800010e7983 */ /* 0x000ea40000300800 */
[----:B------:R-:W2:Y:S01]  /*645d0*/  LDL.LU R15, [R1+0x123c] ;  /* 0x00123c00010f7983 */ /* 0x000ea20000300800 */
[----:B------:R-:W-:Y:S01]  /*645e0*/  STL.64 [R1+0x610], R8 ;  /* 0x0006100801007387 */ /* 0x000fe20000100a00 */
[----:B------:R1:W-:Y:S03]  /*645f0*/  STL.64 [R1+0x618], R10 ;  /* 0x0006180a01007387 */ /* 0x0003e60000100a00 */
[----:B-1----:R-:W3:Y:S01]  /*64600*/  LDL.LU.64 R10, [R1+0x4c38] ;  /* 0x004c3800010a7983 */ /* 0x002ee20000300a00 */
[----:B------:R-:W3:Y:S02]  /*64610*/  LDL.LU.64 R8, [R1+0x4c30] ;  /* 0x004c300001087983 */ /* 0x000ee40000300a00 */
[----:B0-----:R-:W-:Y:S02]  /*64620*/  STL.64 [R1+0x4a38], R22 ;  /* 0x004a381601007387 */ /* 0x001fe40000100a00 */
[----:B------:R0:W-:Y:S02]  /*64630*/  STL.64 [R1+0x4a30], R20 ;  /* 0x004a301401007387 */ /* 0x0001e40000100a00 */
[----:B0-----:R-:W2:Y:S01]  /*64640*/  LDL.64 R20, [R1] ;  /* 0x0000000001147983 */ /* 0x001ea20000100a00 */
[----:B----4-:R-:W-:Y:S01]  /*64650*/  IMAD.MOV.U32 R28, RZ, RZ, R5 ;  /* 0x000000ffff1c7224 */ /* 0x010fe200078e0005 */
[C---:B---3--:R-:W-:Y:S02]  /*64660*/  HMMA.16816.F32.BF16 R8, R24.reuse, R4, R8 ;  /* 0x000000041808723c */ /* 0x048fe40000041808 */
[----:B--2---:R0:W-:Y:S04]  /*64670*/  STL.64 [R1+0x4bc8], R20 ;  /* 0x004bc81401007387 */ /* 0x0041e80000100a00 */
[----:B0-----:R-:W2:Y:S01]  /*64680*/  LDL.LU R20, [R1+0xd20] ;  /* 0x000d200001147983 */ /* 0x001ea20000300800 */
[----:B------:R-:W2:Y:S02]  /*64690*/  LDL.LU R21, [R1+0xd24] ;  /* 0x000d240001157983 */ /* 0x000ea40000300800 */
[----:B------:R-:W2:Y:S02]  /*646a0*/  LDL.LU R22, [R1+0xd28] ;  /* 0x000d280001167983 */ /* 0x000ea40000300800 */
[----:B------:R-:W2:Y:S11]  /*646b0*/  LDL.LU R23, [R1+0xd2c] ;  /* 0x000d2c0001177983 */ /* 0x000eb60000300800 */
[----:B------:R-:W-:Y:S01]  /*646c0*/  @!UPT UIADD3 URZ, URZ, URZ, URZ ;  /* 0x0000003f3f3ff290 */ /* 0x000fe2000fffe03f */
[----:B------:R0:W-:Y:S01]  /*646d0*/  STL.64 [R1+0xd70], R8 ;  /* 0x000d700801007387 */ /* 0x0001e20000100a00 */
[----:B------:R-:W-:Y:S02]  /*646e0*/  STL.64 [R1+0xd78], R10 ;  /* 0x000d780a01007387 */ /* 0x000fe40000100a00 */
[----:B------:R-:W3:Y:S02]  /*646f0*/  LDL.LU.64 R6, [R1+0x4c28] ;  /* 0x004c280001067983 */ /* 0x000ee40000300a00 */
[----:B0-----:R-:W-:Y:S02]  /*64700*/  IMAD.MOV.U32 R9, RZ, RZ, R4 ;  /* 0x000000ffff097224 */ /* 0x001fe400078e0004 */
[----:B------:R-:W3:Y:S01]  /*64710*/  LDL.LU.64 R4, [R1+0x4c20] ;  /* 0x004c200001047983 */ /* 0x000ee20000300a00 */
[----:B------:R-:W-:Y:S01]  /*64720*/  IMAD.MOV.U32 R8, RZ, RZ, R17 ;  /* 0x000000ffff087224 */ /* 0x000fe200078e0011 */
[C---:B---3--:R-:W-:Y:S11]  /*64730*/  HMMA.16816.F32.BF16 R4, R24.reuse, R16, R4 ;  /* 0x000000101804723c */ /* 0x048ff60000041804 */
[----:B------:R-:W-:Y:S11]  /*64740*/  @!UPT UIADD3 URZ, URZ, URZ, URZ ;  /* 0x0000003f3f3ff290 */ /* 0x000ff6000fffe03f */
[----:B------:R-:W-:Y:S01]  /*64750*/  @!UPT UIADD3 URZ, URZ, URZ, URZ ;  /* 0x0000003f3f3ff290 */ /* 0x000fe2000fffe03f */
[----:B------:R0:W-:Y:S01]  /*64760*/  STL.64 [R1+0xd60], R4 ;  /* 0x000d600401007387 */ /* 0x0001e20000100a00 */
[----:B------:R1:W-:Y:S02]  /*64770*/  STL.64 [R1+0xd68], R6 ;  /* 0x000d680601007387 */ /* 0x0003e40000100a00 */
[----:B0-----:R-:W-:Y:S02]  /*64780*/  IMAD.MOV.U32 R5, RZ, RZ, R16 ;  /* 0x000000ffff057224 */ /* 0x001fe400078e0010 */
        /* <DEDUP_REMOVED lines=21> */
[----:B0-----:R-:W4:Y:S01]  /*648e0*/  LDL.LU R4, [R1+0xd00] ;  /* 0x000d000001047983 */ /* 0x001f220000300800 */
[----:B------:R-:W4:Y:S02]  /*648f0*/  LDL.LU R5, [R1+0xd04] ;  /* 0x000d040001057983 */ /* 0x000f240000300800 */
[----:B------:R-:W4:Y:S02]  /*64900*/  LDL.LU R6, [R1+0xd08] ;  /* 0x000d080001067983 */ /* 0x000f240000300800 */
[----:B------:R-:W4:Y:S01]  /*64910*/  LDL.LU R7, [R1+0xd0c] ;  /* 0x000d0c0001077983 */ /* 0x000f220000300800 */
[C---:B---3--:R-:W-:Y:S01]  /*64920*/  HMMA.16816.F32.BF16 R12, R24.reuse, R16, R12 ;  /* 0x00000010180c723c */ /* 0x048fe2000004180c */
[----:B------:R-:W-:Y:S11]  /*64930*/  IMAD.MOV.U32 R10, RZ, RZ, R17 ;  /* 0x000000ffff0a7224 */ /* 0x000ff600078e0011 */
[----:B------:R-:W-:Y:S11]  /*64940*/  @!UPT UIADD3 URZ, URZ, URZ, URZ ;  /* 0x0000003f3f3ff290 */ /* 0x000ff6000fffe03f */
[----:B------:R-:W-:Y:S01]  /*64950*/  STL.64 [R1+0xd30], R12 ;  /* 0x000d300c01007387 */ /* 0x000fe20000100a00 */
[----:B------:R0:W-:Y:S03]  /*64960*/  STL.64 [R1+0xd38], R14 ;  /* 0x000d380e01007387 */ /* 0x0001e60000100a00 */
[----:B0-----:R-:W3:Y:S01]  /*64970*/  LDL.LU R14, [R1+0x4be0] ;  /* 0x004be000010e7983 */ /* 0x001ee20000300800 */
[----:B------:R-:W2:Y:S02]  /*64980*/  LDL.LU.64 R12, [R1+0x4bd8] ;  /* 0x004bd800010c7983 */ /* 0x000ea40000300a00 */
[----:B------:R-:W-:Y:S02]  /*64990*/  IMAD.MOV.U32 R15, RZ, RZ, R16 ;  /* 0x000000ffff0f7224 */ /* 0x000fe400078e0010 */
[----:B------:R-:W2:Y:S02]  /*649a0*/  LDL.LU.64 R16, [R1+0x4bd0] ;  /* 0x004bd00001107983 */ /* 0x000ea40000300a00 */
[----:B--2---:R-:W-:Y:S01]  /*649b0*/  HMMA.16816.F32.BF16 R20, R24, R16, R20 ;  /* 0x000000101814723c */ /* 0x004fe20000041814 */
[----:B------:R-:W-:-:S02]  /*649c0*/  IMAD.MOV.U32 R29, RZ, RZ, R16 ;  /* 0x000000ffff1d7224 */ /* 0x000fc400078e0010 */
[----:B------:R-:W-:Y:S11]  /*649d0*/  IMAD.MOV.U32 R3, RZ, RZ, R17 ;  /* 0x000000ffff037224 */ /* 0x000ff600078e0011 */
[----:B------:R-:W-:Y:S09]  /*649e0*/  @!UPT UIADD3 URZ, URZ, URZ, URZ ;  /* 0x0000003f3f3ff290 */ /* 0x000ff2000fffe03f */
[----:B------:R0:W-:Y:S01]  /*649f0*/  STL.64 [R1+0xd20], R20 ;  /* 0x000d201401007387 */ /* 0x0001e20000100a00 */
[----:B------:R-:W-:Y:S03]  /*64a00*/  STL.64 [R1+0xd28], R22 ;  /* 0x000d281601007387 */ /* 0x000fe60000100a00 */
        /* <DEDUP_REMOVED lines=9> */
[----:B------:R-:W4:Y:S02]  /*64aa0*/  LDL.LU.64 R16, [R1+0x4ba8] ;  /* 0x004ba80001107983 */ /* 0x000f240000300a00 */
        /* <DEDUP_REMOVED lines=14> */
[----:B0-----:R-:W-:Y:S01]  /*64b90*/  HMMA.16816.F32.BF16 R16, R24, R12, R20 ;  /* 0x0000000c1810723c */ /* 0x001fe20000041814 */
[----:B------:R-:W2:Y:S11]  /*64ba0*/  LDL.LU R20, [R1+0xa80] ;  /* 0x000a800001147983 */ /* 0x000eb60000300800 */
[----:B------:R-:W-:Y:S11]  /*64bb0*/  @!UPT UIADD3 URZ, URZ, URZ, URZ ;  /* 0x0000003f3f3ff290 */ /* 0x000ff6000fffe03f */
[----:B------:R0:W-:Y:S01]  /*64bc0*/  STL.64 [R1+0xcf0], R16 ;  /* 0x000cf01001007387 */ /* 0x0001e20000100a00 */
[----:B------:R-:W-:Y:S02]  /*64bd0*/  STL.64 [R1+0xcf8], R18 ;  /* 0x000cf81201007387 */ /* 0x000fe40000100a00 */
[----:B------:R-:W2:Y:S02]  /*64be0*/  LDL.LU R21, [R1+0xa84] ;  /* 0x000a840001157983 */ /* 0x000ea40000300800 */
[----:B------:R-:W2:Y:S01]  /*64bf0*/  LDL.LU R22, [R1+0xa88] ;  /* 0x000a880001167983 */ /* 0x000ea20000300800 */
[----:B------:R-:W2:Y:S01]  /*64c00*/  LDL.LU R23, [R1+0xa8c] ;  /* 0x000a8c0001177983 */ /* 0x000ea20000300800 */
[----:B0-----:R-:W-:Y:S02]  /*64c10*/  IMAD.MOV.U32 R16, RZ, RZ, R15 ;  /* 0x000000ffff107224 */ /* 0x001fe400078e000f */
        /* <DEDUP_REMOVED lines=11> */
[----:B----4-:R-:W-:Y:S01]  /*64cd0*/  IMAD.MOV.U32 R17, RZ, RZ, R6 ;  /* 0x000000ffff117224 */ /* 0x010fe200078e0006 */
[----:B--2---:R-:W-:Y:S01]  /*64ce0*/  STL.64 [R1+0x4a90], R22 ;  /* 0x004a901601007387 */ /* 0x004fe20000100a00 */
[----:B------:R-:W-:Y:S02]  /*64cf0*/  STL.64 [R1+0x4a88], R20 ;  /* 0x004a881401007387 */ /* 0x000fe40000100a00 */
[----:B------:R-:W2:Y:S02]  /*64d00*/  LDL.LU R11, [R1+0x4b8c] ;  /* 0x004b8c00010b7983 */ /* 0x000ea40000300800 */
[----:B------:R-:W4:Y:S01]  /*64d10*/  LDL.LU R6, [R1+0x4b88] ;  /* 0x004b880001067983 */ /* 0x000f220000300800 */
[----:B------:R0:W-:Y:S02]  /*64d20*/  STL.64 [R1+0x4a98], R16 ;  /* 0x004a981001007387 */ /* 0x0001e40000100a00 */
[----:B0-----:R-:W-:Y:S02]  /*64d30*/  IMAD.MOV.U32 R16, RZ, RZ, R7 ;  /* 0x000000ffff107224 */ /* 0x001fe400078e0007 */
[----:B---3--:R-:W-:Y:S01]  /*64d40*/  IMAD.MOV.U32 R17, RZ, RZ, R4 ;  /* 0x000000ffff117224 */ /* 0x008fe200078e0004 */
[----:B------:R-:W3:Y:S01]  /*64d50*/  LDL.LU R7, [R1+0x4b84] ;  /* 0x004b840001077983 */ /* 0x000ee20000300800 */
[----:B------:R-:W2:Y:S03]  /*64d60*/  LDL.LU R4, [R1+0x4b80] ;  /* 0x004b800001047983 */ /* 0x000ea60000300800 */
[----:B------:R0:W-:Y:S01]  /*64d70*/  STL.64 [R1+0x4ab0], R16 ;  /* 0x004ab01001007387 */ /* 0x0001e20000100a00 */
[----:B------:R-:W2:Y:S02]  /*64d80*/  LDL.LU R20, [R1+0xf00] ;  /* 0x000f000001147983 */ /* 0x000ea40000300800 */
[----:B------:R-:W2:Y:S02]  /*64d90*/  LDL.LU R21, [R1+0xf04] ;  /* 0x000f040001157983 */ /* 0x000ea40000300800 */
[----:B------:R-:W2:Y:S01]  /*64da0*/  LDL.LU R22, [R1+0xf08] ;  /* 0x000f080001167983 */ /* 0x000ea20000300800 */
[----:B------:R-:W2:Y:S01]  /*64db0*/  LDL.LU R23, [R1+0xf0c] ;  /* 0x000f0c0001177983 */ /* 0x000ea20000300800 */
[----:B0-----:R-:W-:-:S02]  /*64dc0*/  IMAD.MOV.U32 R16, RZ, RZ, R5 ;  /* 0x000000ffff107224 */ /* 0x001fc400078e0005 */
[----:B------:R-:W-:Y:S01]  /*64dd0*/  IMAD.MOV.U32 R17, RZ, RZ, R8 ;  /* 0x000000ffff117224 */ /* 0x000fe200078e0008 */
[----:B------:R-:W3:Y:S01]  /*64de0*/  LDL.LU R5, [R1+0x4b7c] ;  /* 0x004b7c0001057983 */ /* 0x000ee20000300800 */
[----:B------:R-:W3:Y:S03]  /*64df0*/  LDL.LU R8, [R1+0x4b78] ;  /* 0x004b780001087983 */ /* 0x000ee60000300800 */
        /* <DEDUP_REMOVED lines=8> */
[----:B------:R-:W-:Y:S01]  /*64e80*/  IMAD.MOV.U32 R17, RZ, RZ, R28 ;  /* 0x000000ffff117224 */ /* 0x000fe200078e001c */
[----:B------:R-:W3:Y:S01]  /*64e90*/  LDL.LU R9, [R1+0x4b74] ;  /* 0x004b740001097983 */ /* 0x000ee20000300800 */
[----:B------:R-:W3:Y:S03]  /*64ea0*/  LDL.LU R28, [R1+0x4b70] ;  /* 0x004b7000011c7983 */ /* 0x000ee60000300800 */
[----:B------:R0:W-:Y:S02]  /*64eb0*/  STL.64 [R1+0x4ae0], R16 ;  /* 0x004ae01001007387 */ /* 0x0001e40000100a00 */
[----:B0-----:R-:W-:Y:S02]  /*64ec0*/  IMAD.MOV.U32 R16, RZ, RZ, R15 ;  /* 0x000000ffff107224 */ /* 0x001fe400078e000f */
        /* <DEDUP_REMOVED lines=19> */
[----:B---3--:R-:W-:-:S02]  /*65000*/  IMAD.MOV.U32 R16, RZ, RZ, R7 ;  /* 0x000000ffff107224 */ /* 0x008fc400078e0007 */
[----:B----4-:R-:W-:-:S05]  /*65010*/  IMAD.MOV.U32 R17, RZ, RZ, R6 ;  /* 0x000000ffff117224 */ /* 0x010fca00078e0006 */
[----:B------:R0:W-:Y:S02]  /*65020*/  STL.64 [R1+0x4b28], R16 ;  /* 0x004b281001007387 */ /* 0x0001e40000100a00 */
[----:B0-----:R-:W-:Y:S02]  /*65030*/  IMAD.MOV.U32 R16, RZ, RZ, R5 ;  /* 0x000000ffff107224 */ /* 0x001fe400078e0005 */
[----:B------:R-:W-:Y:S02]  /*65040*/  IMAD.MOV.U32 R17, RZ, RZ, R4 ;  /* 0x000000ffff117224 */ /* 0x000fe400078e0004 */
[----:B------:R-:W3:Y:S01]  /*65050*/  LDL.LU R4, [R1+0x600] ;  /* 0x0006000001047983 */ /* 0x000ee20000300800 */
[----:B------:R-:W3:Y:S02]  /*65060*/  LDL.LU R5, [R1+0x604] ;  /* 0x0006040001057983 */ /* 0x000ee40000300800 */
[----:B------:R-:W3:Y:S02]  /*65070*/  LDL.LU R6, [R1+0x608] ;  /* 0x0006080001067983 */ /* 0x000ee40000300800 */
[----:B------:R-:W3:Y:S01]  /*65080*/  LDL.LU R7, [R1+0x60c] ;  /* 0x00060c0001077983 */ /* 0x000ee20000300800 */
        /* <DEDUP_REMOVED lines=32> */
[----:B------:R-:W2:Y:S01]  /*65290*/  LDL.LU R23, [R1+0x49c] ;  /* 0x00049c0001177983 */ /* 0x000ea20000300800 */
[----:B------:R-:W-:Y:S01]  /*652a0*/  STL.64 [R1+0x4a50], R14 ;  /* 0x004a500e01007387 */ /* 0x000fe20000100a00 */
[----:B------:R-:W-:Y:S02]  /*652b0*/  STL.64 [R1+0x4a48], R12 ;  /* 0x004a480c01007387 */ /* 0x000fe40000100a00 */
[----:B------:R-:W2:Y:S02]  /*652c0*/  LDL.LU.64 R6, [R1+0x4b60] ;  /* 0x004b600001067983 */ /* 0x000ea40000300a00 */
[----:B------:R-:W2:Y:S07]  /*652d0*/  LDL.LU.64 R4, [R1+0x4b58] ;  /* 0x004b580001047983 */ /* 0x000eae0000300a00 */
[----:B------:R0:W-:Y:S01]  /*652e0*/  STL.64 [R1+0x600], R24 ;  /* 0x0006001801007387 */ /* 0x0001e20000100a00 */
[----:B------:R1:W-:Y:S03]  /*652f0*/  STL.64 [R1+0x608], R26 ;  /* 0x0006081a01007387 */ /* 0x0003e60000100a00 */
[----:B0-----:R-:W3:Y:S01]  /*65300*/  LDL.LU R24, [R1+0x430] ;  /* 0x0004300001187983 */ /* 0x001ee20000300800 */
[----:B------:R-:W3:Y:S02]  /*65310*/  LDL.LU R25, [R1+0x434] ;  /* 0x0004340001197983 */ /* 0x000ee40000300800 */
[----:B-1----:R-:W3:Y:S02]  /*65320*/  LDL.LU R26, [R1+0x438] ;  /* 0x00043800011a7983 */ /* 0x002ee40000300800 */
[----:B------:R-:W3:Y:S01]  /*65330*/  LDL.LU R27, [R1+0x43c] ;  /* 0x00043c00011b7983 */ /* 0x000ee20000300800 */
[----:B------:R0:W-:Y:S01]  /*65340*/  STL.64 [R1+0x4a40], R8 ;  /* 0x004a400801007387 */ /* 0x0001e20000100a00 */
[----:B------:R-:W-:-:S02]  /*65350*/  IMAD.MOV.U32 R12, RZ, RZ, R2 ;  /* 0x000000ffff0c7224 */ /* 0x000fc400078e0002 */
[----:B------:R-:W-:Y:S02]  /*65360*/  IMAD.MOV.U32 R13, RZ, RZ, R0 ;  /* 0x000000ffff0d7224 */ /* 0x000fe400078e0000 */
[----:B------:R-:W-:Y:S02]  /*65370*/  IMAD.MOV.U32 R2, RZ, RZ, R16 ;  /* 0x000000ffff027224 */ /* 0x000fe400078e0010 */
[----:B------:R-:W-:Y:S01]  /*65380*/  IMAD.MOV.U32 R0, RZ, RZ, R17 ;  /* 0x000000ffff007224 */ /* 0x000fe200078e0011 */
[----:B0-----:R-:W4:Y:S01]  /*65390*/  LDL.LU R8, [R1+0xa70] ;  /* 0x000a700001087983 */ /* 0x001f220000300800 */
[----:B------:R-:W4:Y:S02]  /*653a0*/  LDL.LU R9, [R1+0xa74] ;  /* 0x000a740001097983 */ /* 0x000f240000300800 */
[----:B------:R-:W4:Y:S02]  /*653b0*/  LDL.LU R10, [R1+0xa78] ;  /* 0x000a7800010a7983 */ /* 0x000f240000300800 */
        /* <DEDUP_REMOVED lines=33> */
[----:B------:R-:W2:Y:S11]  /*655d0*/  LDL.LU.64 R20, [R1+0x4ae8] ;  /* 0x004ae80001147983 */ /* 0x000eb60000300a00 */
[----:B------:R-:W-:Y:S10]  /*655e0*/  @!UPT UIADD3 URZ, URZ, URZ, URZ ;  /* 0x0000003f3f3ff290 */ /* 0x000ff4000fffe03f */
[----:B------:R0:W-:Y:S01]  /*655f0*/  STL.64 [R1+0x4c0], R16 ;  /* 0x0004c01001007387 */ /* 0x0001e20000100a00 */
[----:B------:R-:W-:Y:S03]  /*65600*/  STL.64 [R1+0x4c8], R18 ;  /* 0x0004c81201007387 */ /* 0x000fe60000100a00 */
[----:B0-----:R-:W2:Y:S01]  /*65610*/  LDL.LU.64 R16, [R1+0x4ae0] ;  /* 0x004ae00001107983 */ /* 0x001ea20000300a00 */
[----:B------:R-:W3:Y:S02]  /*65620*/  LDL.LU R12, [R1+0xa60] ;  /* 0x000a6000010c7983 */ /* 0x000ee40000300800 */
[----:B------:R-:W-:Y:S02]  /*65630*/  STL.64 [R1+0x4b0], R24 ;  /* 0x0004b01801007387 */ /* 0x000fe40000100a00 */
[----:B------:R-:W-:Y:S02]  /*65640*/  STL.64 [R1+0x4b8], R26 ;  /* 0x0004b81a01007387 */ /* 0x000fe40000100a00 */
[----:B------:R-:W0:Y:S04]  /*65650*/  LDSM.16.MT88.4 R24, [R28+0x4000] ;  /* 0x004000001c18783b */ /* 0x000e280000004200 */
[----:B------:R-:W3:Y:S01]  /*65660*/  LDL.LU R13, [R1+0xa64] ;  /* 0x000a6400010d7983 */ /* 0x000ee20000300800 */
[----:B------:R-:W3:Y:S02]  /*65670*/  LDL.LU R14, [R1+0xa68] ;  /* 0x000a6800010e7983 */ /* 0x000ee40000300800 */
[----:B------:R-:W3:Y:S01]  /*65680*/  LDL.LU R15, [R1+0xa6c] ;  /* 0x000a6c00010f7983 */ /* 0x000ee20000300800 */
[----:B0-----:R-:W-:Y:S01]  /*65690*/  STL [R1+0x48fc], R24 ;  /* 0x0048fc1801007387 */ /* 0x001fe20000100800 */
[----:B------:R-:W-:Y:S02]  /*656a0*/  STL [R1+0x48f8], R25 ;  /* 0x0048f81901007387 */ /* 0x000fe40000100800 */
        /* <DEDUP_REMOVED lines=30> */
[----:B------:R-:W-:Y:S02]  /*65890*/  IMAD.MOV.U32 R24, RZ, RZ, R29 ;  /* 0x000000ffff187224 */ /* 0x000fe400078e001d */
[----:B------:R-:W-:Y:S01]  /*658a0*/  IMAD.MOV.U32 R25, RZ, RZ, R3 ;  /* 0x000000ffff197224 */ /* 0x000fe200078e0003 */
[C---:B--2---:R-:W-:Y:S01]  /*658b0*/  HMMA.16816.F32.BF16 R16, R4.reuse, R16, R20 ;  /* 0x000000100410723c */ /* 0x044fe20000041814 */
[----:B------:R-:W2:Y:S01]  /*658c0*/  LDL.LU.64 R22, [R1+0x4a78] ;  /* 0x004a780001167983 */ /* 0x000ea20000300a00 */
[----:B------:R-:W2:Y:S11]  /*658d0*/  LDL.LU.64 R20, [R1+0x4a70] ;  /* 0x004a700001147983 */ /* 0x000eb60000300a00 */
[----:B------:R-:W-:Y:S10]  /*658e0*/  @!UPT UIADD3 URZ, URZ, URZ, URZ ;  /* 0x0000003f3f3ff290 */ /* 0x000ff4000fffe03f */
[----:B------:R-:W-:Y:S01]  /*658f0*/  STL.64 [R1+0xa90], R16 ;  /* 0x000a901001007387 */ /* 0x000fe20000100a00 */
[----:B------:R0:W-:Y:S03]  /*65900*/  STL.64 [R1+0xa98], R18 ;  /* 0x000a981201007387 */ /* 0x0001e60000100a00 */
[----:B0-----:R-:W3:Y:S01]  /*65910*/  LDL.LU.64 R18, [R1+0x4a68] ;  /* 0x004a680001127983 */ /* 0x001ee20000300a00 */
[----:B------:R-:W3:Y:S01]  /*65920*/  LDL.LU.64 R16, [R1+0x4a60] ;  /* 0x004a600001107983 */ /* 0x000ee20000300a00 */
[C---:B--2---:R-:W-:Y:S02]  /*65930*/  HMMA.16816.F32.BF16 R24, R4.reuse, R24, R20 ;  /* 0x000000180418723c */ /* 0x044fe40000041814 */
[----:B------:R-:W4:Y:S11]  /*65940*/  LDL.LU.64 R20, [R1+0x4a58] ;  /* 0x004a580001147983 */ /* 0x000f360000300a00 */
[----:B------:R-:W-:Y:S10]  /*65950*/  @!UPT UIADD3 URZ, URZ, URZ, URZ ;  /* 0x0000003f3f3ff290 */ /* 0x000ff4000fffe03f */
[----:B------:R0:W-:Y:S01]  /*65960*/  STL.64 [R1+0xa80], R24 ;  /* 0x000a801801007387 */ /* 0x0001e20000100a00 */
[----:B------:R-:W-:Y:S01]  /*65970*/  STL.64 [R1+0xa88], R26 ;  /* 0x000a881a01007387 */ /* 0x000fe20000100a00 */
[C---:B----4-:R-:W-:Y:S01]  /*65980*/  HMMA.16816.F32.BF16 R8, R4.reuse, R20, R8 ;  /* 0x000000140408723c */ /* 0x050fe20000041808 */
[----:B0-----:R-:W-:Y:S02]  /*65990*/  IMAD.MOV.U32 R25, RZ, RZ, R20 ;  /* 0x000000ffff197224 */ /* 0x001fe400078e0014 */
[----:B------:R-:W-:Y:S11]  /*659a0*/  IMAD.MOV.U32 R24, RZ, RZ, R21 ;  /* 0x000000ffff187224 */ /* 0x000ff600078e0015 */
[----:B------:R-:W-:Y:S09]  /*659b0*/  @!UPT UIADD3 URZ, URZ, URZ, URZ ;  /* 0x0000003f3f3ff290 */ /* 0x000ff2000fffe03f */
[----:B------:R-:W-:Y:S01]  /*659c0*/  STL.64 [R1+0xa70], R8 ;  /* 0x000a700801007387 */ /* 0x000fe20000100a00 */
[----:B------:R-:W-:Y:S02]  /*659d0*/  STL.64 [R1+0xa78], R10 ;  /* 0x000a780a01007387 */ /* 0x000fe40000100a00 */
[----:B------:R0:W-:Y:S02]  /*659e0*/  STL.64 [R1+0x49e0], R24 ;  /* 0x0049e01801007387 */ /* 0x0001e40000100a00 */
[----:B0-----:R-:W2:Y:S01]  /*659f0*/  LDL.LU R24, [R1+0x200] ;  /* 0x0002000001187983 */ /* 0x001ea20000300800 */
[----:B------:R-:W2:Y:S02]  /*65a00*/  LDL.LU R25, [R1+0x204] ;  /* 0x0002040001197983 */ /* 0x000ea40000300800 */
[----:B------:R-:W4:Y:S02]  /*65a10*/  LDL.LU R26, [R1+0x208] ;  /* 0x00020800011a7983 */ /* 0x000f240000300800 */
[----:B------:R-:W4:Y:S01]  /*65a20*/  LDL.LU R27, [R1+0x20c] ;  /* 0x00020c00011b7983 */ /* 0x000f220000300800 */
[----:B------:R-:W2:Y:S01]  /*65a30*/  LDL.LU R8, [R1+0xa50] ;  /* 0x000a500001087983 */ /* 0x000ea20000300800 */
[----:B------:R-:W3:Y:S02]  /*65a40*/  LDL.LU R9, [R1+0xa54] ;  /* 0x000a540001097983 */ /* 0x000ee40000300800 */
[----:B------:R-:W3:Y:S02]  /*65a50*/  LDL.LU R10, [R1+0xa58] ;  /* 0x000a5800010a7983 */ /* 0x000ee40000300800 */
[----:B------:R-:W3:Y:S01]  /*65a60*/  LDL.LU R11, [R1+0xa5c] ;  /* 0x000a5c00010b7983 */ /* 0x000ee20000300800 */
[----:B------:R-:W3:Y:S01]  /*65a70*/  LDL.LU R20, [R1+0x420] ;  /* 0x0004200001147983 */ /* 0x000ee20000300800 */
[----:B------:R-:W3:Y:S02]  /*65a80*/  LDL.LU R21, [R1+0x424] ;  /* 0x0004240001157983 */ /* 0x000ee40000300800 */
[----:B------:R-:W3:Y:S02]  /*65a90*/  LDL.LU R22, [R1+0x428] ;  /* 0x0004280001167983 */ /* 0x000ee40000300800 */
[----:B------:R-:W3:Y:S01]  /*65aa0*/  LDL.LU R23, [R1+0x42c] ;  /* 0x00042c0001177983 */ /* 0x000ee20000300800 */
[----:B----4-:R-:W-:Y:S01]  /*65ab0*/  STL.64 [R1+0x49f0], R26 ;  /* 0x0049f01a01007387 */ /* 0x010fe20000100a00 */
[----:B--2---:R0:W-:Y:S03]  /*65ac0*/  STL.64 [R1+0x49e8], R24 ;  /* 0x0049e81801007387 */ /* 0x0041e60000100a00 */
[----:B0-----:R-:W2:Y:S01]  /*65ad0*/  LDL.64 R24, [R1+0xa0] ;  /* 0x0000a00001187983 */ /* 0x001ea20000100a00 */
[C---:B---3--:R-:W-:Y:S03]  /*65ae0*/  HMMA.16816.F32.BF16 R12, R4.reuse, R16, R12 ;  /* 0x00000010040c723c */ /* 0x048fe6000004180c */
[----:B--2---:R0:W-:Y:S04]  /*65af0*/  STL.64 [R1+0x4a00], R24 ;  /* 0x004a001801007387 */ /* 0x0041e80000100a00 */
[----:B0-----:R-:W2:Y:S04]  /*65b00*/  LDL.64 R24, [R1+0xb0] ;  /* 0x0000b00001187983 */ /* 0x001ea80000100a00 */
[----:B--2---:R-:W-:Y:S11]  /*65b10*/  STL.64 [R1+0x4a18], R24 ;  /* 0x004a181801007387 */ /* 0x004ff60000100a00 */
[----:B------:R-:W-:Y:S01]  /*65b20*/  @!UPT UIADD3 URZ, URZ, URZ, URZ ;  /* 0x0000003f3f3ff290 */ /* 0x000fe2000fffe03f */
[----:B------:R-:W-:Y:S02]  /*65b30*/  STL.64 [R1+0xa60], R12 ;  /* 0x000a600c01007387 */ /* 0x000fe40000100a00 */
[----:B------:R0:W-:Y:S02]  /*65b40*/  STL.64 [R1+0xa68], R14 ;  /* 0x000a680e01007387 */ /* 0x0001e40000100a00 */
[----:B0-----:R-:W2:Y:S01]  /*65b50*/  LDL.LU.64 R14, [R1+0x4a50] ;  /* 0x004a5000010e7983 */ /* 0x001ea20000300a00 */
[----:B------:R-:W3:Y:S02]  /*65b60*/  LDL.LU.64 R12, [R1+0x4a48] ;  /* 0x004a4800010c7983 */ /* 0x000ee40000300a00 */
[----:B------:R-:W-:Y:S02]  /*65b70*/  STL.64 [R1+0x4940], R18 ;  /* 0x0049401201007387 */ /* 0x000fe40000100a00 */
[----:B------:R0:W-:Y:S02]  /*65b80*/  STL.64 [R1+0x4938], R16 ;  /* 0x0049381001007387 */ /* 0x0001e40000100a00 */
[----:B0-----:R-:W4:Y:S04]  /*65b90*/  LDL.64 R16, [R1+0x80] ;  /* 0x0000800001107983 */ /* 0x001f280000100a00 */
[----:B----4-:R0:W-:Y:S04]  /*65ba0*/  STL.64 [R1+0x49f8], R16 ;  /* 0x0049f81001007387 */ /* 0x0101e80000100a00 */
[----:B0-----:R-:W4:Y:S01]  /*65bb0*/  LDL.LU R16, [R1+0x210] ;  /* 0x0002100001107983 */ /* 0x001f220000300800 */
[----:B------:R-:W4:Y:S02]  /*65bc0*/  LDL.LU R17, [R1+0x214] ;  /* 0x0002140001117983 */ /* 0x000f240000300800 */
[----:B------:R-:W2:Y:S02]  /*65bd0*/  LDL.LU R18, [R1+0x218] ;  /* 0x0002180001127983 */ /* 0x000ea40000300800 */
[----:B------:R-:W2:Y:S01]  /*65be0*/  LDL.LU R19, [R1+0x21c] ;  /* 0x00021c0001137983 */ /* 0x000ea20000300800 */
[C---:B---3--:R-:W-:Y:S01]  /*65bf0*/  HMMA.16816.F32.BF16 R8, R4.reuse, R12, R8 ;  /* 0x0000000c0408723c */ /* 0x048fe20000041808 */
[----:B--2---:R-:W-:Y:S01]  /*65c00*/  STL.64 [R1+0x4a10], R18 ;  /* 0x004a101201007387 */ /* 0x004fe20000100a00 */
[----:B----4-:R0:W-:Y:S03]  /*65c10*/  STL.64 [R1+0x4a08], R16 ;  /* 0x004a081001007387 */ /* 0x0101e60000100a00 */
        /* <DEDUP_REMOVED lines=10> */
[----:B------:R0:W-:Y:S01]  /*65cc0*/  STL.64 [R1+0xa50], R8 ;  /* 0x000a500801007387 */ /* 0x0001e20000100a00 */
[----:B------:R-:W-:Y:S03]  /*65cd0*/  STL.64 [R1+0xa58], R10 ;  /* 0x000a580a01007387 */ /* 0x000fe60000100a00 */
[----:B0-----:R-:W3:Y:S01]  /*65ce0*/  LDL.LU.64 R8, [R1+0x4a40] ;  /* 0x004a400001087983 */ /* 0x001ee20000300a00 */
[----:B------:R-:W-:Y:S02]  /*65cf0*/  STL.64 [R1+0x4930], R14 ;  /* 0x0049300e01007387 */ /* 0x000fe40000100a00 */
[----:B------:R0:W-:Y:S02]  /*65d00*/  STL.64 [R1+0x4928], R12 ;  /* 0x0049280c01007387 */ /* 0x0001e40000100a00 */
        /* <DEDUP_REMOVED lines=36> */
[----:B------:R-:W-:Y:S03]  /*65f50*/  STL.64 [R1+0x2a8], R18 ;  /* 0x0002a81201007387 */ /* 0x000fe60000100a00 */
[----:B0-----:R-:W4:Y:S01]  /*65f60*/  LDL.LU.64 R16, [R1+0x49f8] ;  /* 0x0049f80001107983 */ /* 0x001f220000300a00 */
[----:B------:R-:W3:Y:S02]  /*65f70*/  LDL.LU.64 R26, [R1+0x49f0] ;  /* 0x0049f000011a7983 */ /* 0x000ee40000300a00 */
[----:B------:R-:W3:Y:S02]  /*65f80*/  LDL.LU.64 R24, [R1+0x49e8] ;  /* 0x0049e80001187983 */ /* 0x000ee40000300a00 */
[----:B------:R-:W-:Y:S01]  /*65f90*/  STL [R1+0x490c], R3 ;  /* 0x00490c0301007387 */ /* 0x000fe20000100800 */
[----:B------:R-:W-:Y:S01]  /*65fa0*/  STL [R1+0x4908], R10 ;  /* 0x0049080a01007387 */ /* 0x000fe20000100800 */
[C---:B---3--:R-:W-:Y:S11]  /*65fb0*/  HMMA.16816.F32.BF16 R24, R20.reuse, R4, R24 ;  /* 0x000000041418723c */ /* 0x048ff60000041818 */
[----:B------:R-:W-:Y:S11]  /*65fc0*/  @!UPT UIADD3 URZ, URZ, URZ, URZ ;  /* 0x0000003f3f3ff290 */ /* 0x000ff6000fffe03f */
[----:B------:R-:W-:Y:S01]  /*65fd0*/  @!UPT UIADD3 URZ, URZ, URZ, URZ ;  /* 0x0000003f3f3ff290 */ /* 0x000fe2000fffe03f */
[----:B------:R0:W-:Y:S01]  /*65fe0*/  STL.64 [R1+0x290], R24 ;  /* 0x0002901801007387 */ /* 0x0001e20000100a00 */
[----:B------:R1:W-:Y:S03]  /*65ff0*/  STL.64 [R1+0x298], R26 ;  /* 0x0002981a01007387 */ /* 0x0003e60000100a00 */
[----:B0-----:R-:W2:Y:S01]  /*66000*/  LDL.LU.64 R24, [R1+0x49e0] ;  /* 0x0049e00001187983 */ /* 0x001ea20000300a00 */
[----:B------:R-:W-:Y:S02]  /*66010*/  IMAD.MOV.U32 R29, RZ, RZ, R4 ;  /* 0x000000ffff1d7224 */ /* 0x000fe400078e0004 */
[----:B------:R-:W-:Y:S02]  /*66020*/  IMAD.MOV.U32 R11, RZ, RZ, R5 ;  /* 0x000000ffff0b7224 */ /* 0x000fe400078e0005 */
[----:B----4-:R-:W-:Y:S01]  /*66030*/  HMMA.16816.F32.BF16 R4, R20, R16, R12 ;  /* 0x000000101404723c */ /* 0x010fe2000004180c */
[----:B-1----:R-:W-:-:S02]  /*66040*/  IMAD.MOV.U32 R26, RZ, RZ, R16 ;  /* 0x000000ffff1a7224 */ /* 0x002fc400078e0010 */
[----:B------:R-:W-:Y:S01]  /*66050*/  IMAD.MOV.U32 R27, RZ, RZ, R17 ;  /* 0x000000ffff1b7224 */ /* 0x000fe200078e0011 */
[----:B------:R-:W-:Y:S01]  /*66060*/  STL [R1+0x4914], R11 ;  /* 0x0049140b01007387 */ /* 0x000fe20000100800 */
[----:B------:R-:W-:Y:S02]  /*66070*/  STL.64 [R1+0x4980], R8 ;  /* 0x0049800801007387 */ /* 0x000fe40000100a00 */
[----:B------:R-:W-:Y:S11]  /*66080*/  STL [R1+0x4910], R29 ;  /* 0x0049101d01007387 */ /* 0x000ff60000100800 */
[----:B------:R-:W-:Y:S05]  /*66090*/  @!UPT UIADD3 URZ, URZ, URZ, URZ ;  /* 0x0000003f3f3ff290 */ /* 0x000fea000fffe03f */
[----:B------:R-:W-:Y:S01]  /*660a0*/  STL.64 [R1+0x280], R4 ;  /* 0x0002800401007387 */ /* 0x000fe20000100a00 */
[----:B------:R-:W-:Y:S02]  /*660b0*/  STL.64 [R1+0x288], R6 ;  /* 0x0002880601007387 */ /* 0x000fe40000100a00 */
[----:B------:R-:W-:Y:S02]  /*660c0*/  STL.64 [R1+0x49d8], R26 ;  /* 0x0049d81a01007387 */ /* 0x000fe40000100a00 */
[----:B--2---:R-:W-:Y:S02]  /*660d0*/  IMAD.MOV.U32 R16, RZ, RZ, R25 ;  /* 0x000000ffff107224 */ /* 0x004fe400078e0019 */
[----:B------:R-:W-:-:S05]  /*660e0*/  IMAD.MOV.U32 R17, RZ, RZ, R24 ;  /* 0x000000ffff117224 */ /* 0x000fca00078e0018 */
[----:B------:R0:W-:Y:S01]  /*660f0*/  STL.64 [R1+0x4958], R16 ;  /* 0x0049581001007387 */ /* 0x0001e20000100a00 */
[----:B------:R-:W2:Y:S02]  /*66100*/  LDL.LU R12, [R1+0xca0] ;  /* 0x000ca000010c7983 */ /* 0x000ea40000300800 */
[----:B------:R-:W2:Y:S02]  /*66110*/  LDL.LU R13, [R1+0xca4] ;  /* 0x000ca400010d7983 */ /* 0x000ea40000300800 */
[----:B------:R-:W3:Y:S01]  /*66120*/  LDL.LU R14, [R1+0xca8] ;  /* 0x000ca800010e7983 */ /* 0x000ee20000300800 */
[----:B------:R-:W3:Y:S04]  /*66130*/  LDL.LU R15, [R1+0xcac] ;  /* 0x000cac00010f7983 */ /* 0x000ee80000300800 */
[----:B0-----:R-:W4:Y:S01]  /*66140*/  LDL.LU R16, [R1+0xcc0] ;  /* 0x000cc00001107983 */ /* 0x001f220000300800 */
[----:B------:R-:W4:Y:S02]  /*66150*/  LDL.LU R17, [R1+0xcc4] ;  /* 0x000cc40001117983 */ /* 0x000f240000300800 */
[----:B------:R-:W2:Y:S02]  /*66160*/  LDL.LU R18, [R1+0xcc8] ;  /* 0x000cc80001127983 */ /* 0x000ea40000300800 */
[----:B------:R-:W2:Y:S01]  /*66170*/  LDL.LU R19, [R1+0xccc] ;  /* 0x000ccc0001137983 */ /* 0x000ea20000300800 */
[----:B------:R-:W2:Y:S04]  /*66180*/  LDL.64 R8, [R1+0x30] ;  /* 0x0000300001087983 */ /* 0x000ea80000100a00 */
[----:B--2---:R-:W-:Y:S01]  /*66190*/  STL.64 [R1+0x4990], R8 ;  /* 0x0049900801007387 */ /* 0x004fe20000100a00 */
[----:B------:R-:W-:Y:S02]  /*661a0*/  STL.64 [R1+0x4968], R18 ;  /* 0x0049681201007387 */ /* 0x000fe40000100a00 */
[----:B----4-:R0:W-:Y:S02]  /*661b0*/  STL.64 [R1+0x4960], R16 ;  /* 0x0049601001007387 */ /* 0x0101e40000100a00 */
[----:B0-----:R-:W2:Y:S04]  /*661c0*/  LDL.64 R16, [R1+0x20] ;  /* 0x0000200001107983 */ /* 0x001ea80000100a00 */
[----:B--2---:R0:W-:Y:S04]  /*661d0*/  STL.64 [R1+0x4988], R16 ;  /* 0x0049881001007387 */ /* 0x0041e80000100a00 */
        /* <DEDUP_REMOVED lines=14> */
[----:B------:R-:W3:Y:S04]  /*662c0*/  LDL.64 R4, [R1+0x70] ;  /* 0x0000700001047983 */ /* 0x000ee80000100a00 */
[----:B----4-:R-:W-:Y:S01]  /*662d0*/  STL.64 [R1+0x49b0], R18 ;  /* 0x0049b01201007387 */ /* 0x010fe20000100a00 */
[----:B--2---:R0:W-:Y:S03]  /*662e0*/  STL.64 [R1+0x49a8], R16 ;  /* 0x0049a81001007387 */ /* 0x0041e60000100a00 */
[----:B0-----:R-:W2:Y:S04]  /*662f0*/  LDL.64 R16, [R1+0x50] ;  /* 0x0000500001107983 */ /* 0x001ea80000100a00 */
[----:B--2---:R0:W-:Y:S01]  /*66300*/  STL.64 [R1+0x49c0], R16 ;  /* 0x0049c01001007387 */ /* 0x0041e20000100a00 */
[----:B------:R-:W2:Y:S03]  /*66310*/  LDL.64 R8, [R1+0x40] ;  /* 0x0000400001087983 */ /* 0x000ea60000100a00 */
[----:B0-----:R-:W4:Y:S04]  /*66320*/  LDL R16, [R1+0x60] ;  /* 0x0000600001107983 */ /* 0x001f280000100800 */
[----:B------:R-:W4:Y:S04]  /*66330*/  LDL R17, [R1+0x64] ;  /* 0x0000640001117983 */ /* 0x000f280000100800 */
[----:B--2---:R0:W-:Y:S04]  /*66340*/  STL.64 [R1+0x49b8], R8 ;  /* 0x0049b80801007387 */ /* 0x0041e80000100a00 */
[----:B0-----:R-:W2:Y:S01]  /*66350*/  LDL.LU R8, [R1+0xed0] ;  /* 0x000ed00001087983 */ /* 0x001ea20000300800 */
[----:B------:R-:W2:Y:S02]  /*66360*/  LDL.LU R9, [R1+0xed4] ;  /* 0x000ed40001097983 */ /* 0x000ea40000300800 */
[----:B------:R-:W2:Y:S02]  /*66370*/  LDL.LU R10, [R1+0xed8] ;  /* 0x000ed800010a7983 */ /* 0x000ea40000300800 */
[----:B------:R-:W2:Y:S01]  /*66380*/  LDL.LU R11, [R1+0xedc] ;  /* 0x000edc00010b7983 */ /* 0x000ea20000300800 */
[----:B---3--:R-:W-:Y:S01]  /*66390*/  HMMA.16816.F32.BF16 R24, R20, R4, R24 ;  /* 0x000000041418723c */ /* 0x008fe20000041818 */
[----:B--2---:R-:W-:Y:S01]  /*663a0*/  STL.64 [R1+0x49d0], R10 ;  /* 0x0049d00a01007387 */ /* 0x004fe20000100a00 */
[----:B------:R0:W-:Y:S03]  /*663b0*/  STL.64 [R1+0x49c8], R8 ;  /* 0x0049c80801007387 */ /* 0x0001e60000100a00 */
[----:B0-----:R-:W4:Y:S01]  /*663c0*/  LDL.LU R8, [R1+0xee0] ;  /* 0x000ee00001087983 */ /* 0x001f220000300800 */
[----:B------:R-:W4:Y:S02]  /*663d0*/  LDL.LU R9, [R1+0xee4] ;  /* 0x000ee40001097983 */ /* 0x000f240000300800 */
[----:B------:R-:W4:Y:S02]  /*663e0*/  LDL.LU R10, [R1+0xee8] ;  /* 0x000ee800010a7983 */ /* 0x000f240000300800 */
[----:B------:R-:W4:Y:S01]  /*663f0*/  LDL.LU R11, [R1+0xeec] ;  /* 0x000eec00010b7983 */ /* 0x000f220000300800 */
[----:B------:R-:W-:Y:S01]  /*66400*/  STL.64 [R1+0x4950], R14 ;  /* 0x0049500e01007387 */ /* 0x000fe20000100a00 */
        /* <DEDUP_REMOVED lines=13> */
[----:B0-----:R-:W3:Y:S01]  /*664e0*/  LDL.LU.64 R26, [R1+0x49d8] ;  /* 0x0049d800011a7983 */ /* 0x001ee20000300a00 */
[----:B------:R-:W-:-:S02]  /*664f0*/  IMAD.MOV.U32 R24, RZ, RZ, R4 ;  /* 0x000000ffff187224 */ /* 0x000fc400078e0004 */
[----:B------:R-:W-:Y:S02]  /*66500*/  IMAD.MOV.U32 R25, RZ, RZ, R5 ;  /* 0x000000ffff197224 */ /* 0x000fe400078e0005 */
[----:B------:R-:W0:Y:S01]  /*66510*/  LDSM.16.MT88.4 R4, [R28+0x4080] ;  /* 0x004080001c04783b */ /* 0x000e220000004200 */
[C---:B----4-:R-:W-:Y:S03]  /*66520*/  HMMA.16816.F32.BF16 R16, R20.reuse, R16, R8 ;  /* 0x000000101410723c */ /* 0x050fe60000041808 */
[----:B---3--:R-:W-:Y:S01]  /*66530*/  STL.64 [R1+0x4920], R26 ;  /* 0x0049201a01007387 */ /* 0x008fe20000100a00 */
[----:B------:R1:W-:Y:S03]  /*66540*/  STL.64 [R1+0x4918], R24 ;  /* 0x0049181801007387 */ /* 0x0003e60000100a00 */
[----:B-1----:R-:W3:Y:S01]  /*66550*/  LDL.LU R24, [R1+0x920] ;  /* 0x0009200001187983 */ /* 0x002ee20000300800 */
[----:B------:R-:W3:Y:S02]  /*66560*/  LDL.LU R25, [R1+0x924] ;  /* 0x0009240001197983 */ /* 0x000ee40000300800 */
[----:B------:R-:W3:Y:S02]  /*66570*/  LDL.LU R26, [R1+0x928] ;  /* 0x00092800011a7983 */ /* 0x000ee40000300800 */
[----:B------:R-:W3:Y:S01]  /*66580*/  LDL.LU R27, [R1+0x92c] ;  /* 0x00092c00011b7983 */ /* 0x000ee20000300800 */
[----:B0-----:R-:W-:Y:S01]  /*66590*/  STL.64 [R1+0x47c0], R6 ;  /* 0x0047c00601007387 */ /* 0x001fe20000100a00 */
[----:B------:R0:W-:Y:S03]  /*665a0*/  STL.64 [R1+0x47b8], R4 ;  /* 0x0047b80401007387 */ /* 0x0001e60000100a00 */
[----:B0-----:R-:W4:Y:S04]  /*665b0*/  LDL R4, [R1+0x10] ;  /* 0x0000100001047983 */ /* 0x001f280000100800 */
[----:B------:R-:W4:Y:S01]  /*665c0*/  LDL R5, [R1+0x14] ;  /* 0x0000140001057983 */ /* 0x000f220000100800 */
        /* <DEDUP_REMOVED lines=26> */
[----:B------:R0:W-:Y:S01]  /*66770*/  STL.64 [R1+0x230], R16 ;  /* 0x0002301001007387 */ /* 0x0001e20000100a00 */
[----:B------:R-:W-:Y:S03]  /*66780*/  STL.64 [R1+0x238], R18 ;  /* 0x0002381201007387 */ /* 0x000fe60000100a00 */
[----:B0-----:R-:W2:Y:S01]  /*66790*/  LDL.LU.64 R16, [R1+0x4988] ;  /* 0x0049880001107983 */ /* 0x001ea20000300a00 */
[----:B------:R-:W-:Y:S02]  /*667a0*/  IMAD.MOV.U32 R3, RZ, RZ, R8 ;  /* 0x000000ffff037224 */ /* 0x000fe400078e0008 */
[----:B------:R-:W-:Y:S02]  /*667b0*/  IMAD.MOV.U32 R10, RZ, RZ, R9 ;  /* 0x000000ffff0a7224 */ /* 0x000fe400078e0009 */
[----:B------:R-:W3:Y:S01]  /*667c0*/  LDL.LU.64 R8, [R1+0x4980] ;  /* 0x0049800001087983 */ /* 0x000ee20000300a00 */
        /* <DEDUP_REMOVED lines=28> */
[----:B------:R-:W-:Y:S01]  /*66990*/  STL.64 [R1+0x1f0], R12 ;  /* 0x0001f00c01007387 */ /* 0x000fe20000100a00 */
[----:B------:R0:W-:Y:S03]  /*669a0*/  STL.64 [R1+0x1f8], R14 ;  /* 0x0001f80e01007387 */ /* 0x0001e60000100a00 */
[----:B0-----:R-:W2:Y:S01]  /*669b0*/  LDL.LU.64 R14, [R1+0x4930] ;  /* 0x00493000010e7983 */ /* 0x001ea20000300a00 */
[----:B------:R-:W3:Y:S02]  /*669c0*/  LDL.LU.64 R12, [R1+0x4928] ;  /* 0x00492800010c7983 */ /* 0x000ee40000300a00 */
[----:B----4-:R-:W-:Y:S02]  /*669d0*/  STL.64 [R1+0x47e0], R18 ;  /* 0x0047e01201007387 */ /* 0x010fe40000100a00 */
[----:B------:R0:W-:Y:S02]  /*669e0*/  STL.64 [R1+0x47d8], R16 ;  /* 0x0047d81001007387 */ /* 0x0001e40000100a00 */
[----:B0-----:R-:W4:Y:S01]  /*669f0*/  LDL.LU R16, [R1+0x1d0] ;  /* 0x0001d00001107983 */ /* 0x001f220000300800 */
[----:B------:R-:W4:Y:S02]  /*66a00*/  LDL.LU R17, [R1+0x1d4] ;  /* 0x0001d40001117983 */ /* 0x000f240000300800 */
[----:B------:R-:W4:Y:S02]  /*66a10*/  LDL.LU R18, [R1+0x1d8] ;  /* 0x0001d80001127983 */ /* 0x000f240000300800 */
[----:B------:R-:W4:Y:S01]  /*66a20*/  LDL.LU R19, [R1+0x1dc] ;  /* 0x0001dc0001137983 */ /* 0x000f220000300800 */
[C---:B---3--:R-:W-:Y:S08]  /*66a30*/  HMMA.16816.F32.BF16 R24, R20.reuse, R12, R24 ;  /* 0x0000000c1418723c */ /* 0x048ff00000041818 */
[----:B----4-:R-:W-:Y:S11]  /*66a40*/  HMMA.16816.F32.BF16 R16, R20, R8, R16 ;  /* 0x000000081410723c */ /* 0x010ff60000041810 */
[----:B------:R-:W-:Y:S04]  /*66a50*/  @!UPT UIADD3 URZ, URZ, URZ, URZ ;  /* 0x0000003f3f3ff290 */ /* 0x000fe8000fffe03f */
[----:B------:R-:W-:Y:S01]  /*66a60*/  STL.64 [R1+0x920], R24 ;  /* 0x0009201801007387 */ /* 0x000fe20000100a00 */
[----:B------:R0:W-:Y:S03]  /*66a70*/  STL.64 [R1+0x928], R26 ;  /* 0x0009281a01007387 */ /* 0x0001e60000100a00 */
[----:B0-----:R-:W3:Y:S01]  /*66a80*/  LDL.LU.64 R26, [R1+0x4920] ;  /* 0x00492000011a7983 */ /* 0x001ee20000300a00 */
[----:B------:R-:W4:Y:S02]  /*66a90*/  LDL.LU.64 R24, [R1+0x4918] ;  /* 0x0049180001187983 */ /* 0x000f240000300a00 */
[----:B--2---:R-:W-:Y:S02]  /*66aa0*/  STL.64 [R1+0x47f0], R14 ;  /* 0x0047f00e01007387 */ /* 0x004fe40000100a00 */
[----:B------:R0:W-:Y:S02]  /*66ab0*/  STL.64 [R1+0x47e8], R12 ;  /* 0x0047e80c01007387 */ /* 0x0001e40000100a00 */
[----:B0-----:R-:W2:Y:S01]  /*66ac0*/  LDL.LU R12, [R1+0xec0] ;  /* 0x000ec000010c7983 */ /* 0x001ea20000300800 */
[----:B------:R-:W-:Y:S02]  /*66ad0*/  STL.64 [R1+0x1e0], R16 ;  /* 0x0001e01001007387 */ /* 0x000fe40000100a00 */
[----:B------:R-:W-:Y:S02]  /*66ae0*/  STL.64 [R1+0x1e8], R18 ;  /* 0x0001e81201007387 */ /* 0x000fe40000100a00 */
[----:B------:R-:W2:Y:S01]  /*66af0*/  LDL.LU R13, [R1+0xec4] ;  /* 0x000ec400010d7983 */ /* 0x000ea20000300800 */
[----:B------:R-:W2:Y:S01]  /*66b00*/  LDL.LU R14, [R1+0xec8] ;  /* 0x000ec800010e7983 */ /* 0x000ea20000300800 */
[----:B------:R-:W2:Y:S02]  /*66b10*/  LDL.LU R15, [R1+0xecc] ;  /* 0x000ecc00010f7983 */ /* 0x000ea40000300800 */
[----:B------:R-:W-:-:S02]  /*66b20*/  IMAD.MOV.U32 R4, RZ, RZ, R11 ;  /* 0x000000ffff047224 */ /* 0x000fc400078e000b */
        /* <DEDUP_REMOVED lines=23> */
[----:B------:R-:W2:Y:S01]  /*66ca0*/  LDL.LU R0, [R1+0x4904] ;  /* 0x0049040001007983 */ /* 0x000ea20000300800 */
[----:B------:R-:W2:Y:S02]  /*66cb0*/  LDL.LU R2, [R1+0x4900] ;  /* 0x0049000001027983 */ /* 0x000ea40000300800 */
[----:B----4-:R-:W-:Y:S02]  /*66cc0*/  IMAD.MOV.U32 R20, RZ, RZ, R24 ;  /* 0x000000ffff147224 */ /* 0x010fe400078e0018 */
[----:B------:R-:W-:Y:S01]  /*66cd0*/  IMAD.MOV.U32 R21, RZ, RZ, R25 ;  /* 0x000000ffff157224 */ /* 0x000fe200078e0019 */
[----:B------:R0:W-:Y:S01]  /*66ce0*/  STL.64 [R1+0x4850], R4 ;  /* 0x0048500401007387 */ /* 0x0001e20000100a00 */
[----:B------:R-:W4:Y:S02]  /*66cf0*/  LDL.LU R24, [R1+0x48fc] ;  /* 0x0048fc0001187983 */ /* 0x000f240000300800 */
[----:B------:R-:W4:Y:S01]  /*66d00*/  LDL.LU R25, [R1+0x48f8] ;  /* 0x0048f80001197983 */ /* 0x000f220000300800 */
[----:B------:R3:W-:Y:S01]  /*66d10*/  STL.64 [R1+0x4880], R20 ;  /* 0x0048801401007387 */ /* 0x0007e20000100a00 */
[----:B0-----:R-:W-:-:S02]  /*66d20*/  IMAD.MOV.U32 R4, RZ, RZ, R7 ;  /* 0x000000ffff047224 */ /* 0x001fc400078e0007 */
[----:B------:R-:W-:-:S05]  /*66d30*/  IMAD.MOV.U32 R5, RZ, RZ, R6 ;  /* 0x000000ffff057224 */ /* 0x000fca00078e0006 */
[----:B------:R-:W-:Y:S01]  /*66d40*/  STL.64 [R1+0x4868], R4 ;  /* 0x0048680401007387 */ /* 0x000fe20000100a00 */
        /* <DEDUP_REMOVED lines=10> */
[----:B------:R0:W-:Y:S02]  /*66df0*/  STL.64 [R1+0x4890], R20 ;  /* 0x0048901401007387 */ /* 0x0001e40000100a00 */
[----:B0-----:R-:W-:-:S02]  /*66e00*/  IMAD.MOV.U32 R20, RZ, RZ, R29 ;  /* 0x000000ffff147224 */ /* 0x001fc400078e001d */
[----:B------:R-:W-:-:S05]  /*66e10*/  IMAD.MOV.U32 R21, RZ, RZ, R11 ;  /* 0x000000ffff157224 */ /* 0x000fca00078e000b */
[----:B------:R-:W-:Y:S01]  /*66e20*/  STL.64 [R1+0x48a8], R20 ;  /* 0x0048a81401007387 */ /* 0x000fe20000100a00 */
[----:B------:R-:W2:Y:S03]  /*66e30*/  LDL.64 R4, [R1+0x60] ;  /* 0x0000600001047983 */ /* 0x000ea60000100a00 */
[----:B--2---:R0:W-:Y:S04]  /*66e40*/  STL.64 [R1+0x4888], R4 ;  /* 0x0048880401007387 */ /* 0x0041e80000100a00 */
        /* <DEDUP_REMOVED lines=21> */
[----:B------:R-:W2:Y:S01]  /*66fa0*/  LDL.LU R7, [R1+0x79c] ;  /* 0x00079c0001077983 */ /* 0x000ea20000300800 */
[----:B------:R-:W4:Y:S04]  /*66fb0*/  LDL.64 R20, [R1+0xc0] ;  /* 0x0000c00001147983 */ /* 0x000f280000100a00 */
        /* <DEDUP_REMOVED lines=8> */
[----:B0-----:R-:W4:Y:S01]  /*67040*/  LDL.LU R4, [R1+0x7b0] ;  /* 0x0007b00001047983 */ /* 0x001f220000300800 */
[----:B------:R-:W4:Y:S02]  /*67050*/  LDL.LU R5, [R1+0x7b4] ;  /* 0x0007b40001057983 */ /* 0x000f240000300800 */
[----:B------:R-:W4:Y:S02]  /*67060*/  LDL.LU R6, [R1+0x7b8] ;  /* 0x0007b80001067983 */ /* 0x000f240000300800 */
[----:B------:R-:W4:Y:S01]  /*67070*/  LDL.LU R7, [R1+0x7bc] ;  /* 0x0007bc0001077983 */ /* 0x000f220000300800 */
[----:B---3--:R-:W-:Y:S01]  /*67080*/  STL.64 [R1+0x4848], R14 ;  /* 0x0048480e01007387 */ /* 0x008fe20000100a00 */
        /* <DEDUP_REMOVED lines=20> */
[----:B------:R-:W3:Y:S01]  /*671d0*/  LDL.64 R16, [R1] ;  /* 0x0000000001107983 */ /* 0x000ee20000100a00 */
[----:B------:R0:W-:Y:S03]  /*671e0*/  STL.64 [R1+0x47c8], R8 ;  /* 0x0047c80801007387 */ /* 0x0001e60000100a00 */
[----:B0-----:R-:W4:Y:S01]  /*671f0*/  LDL.LU R8, [R1+0x760] ;  /* 0x0007600001087983 */ /* 0x001f220000300800 */
[----:B------:R-:W4:Y:S02]  /*67200*/  LDL.LU R9, [R1+0x764] ;  /* 0x0007640001097983 */ /* 0x000f240000300800 */
[----:B------:R-:W4:Y:S02]  /*67210*/  LDL.LU R10, [R1+0x768] ;  /* 0x00076800010a7983 */ /* 0x000f240000300800 */
[----:B------:R-:W4:Y:S01]  /*67220*/  LDL.LU R11, [R1+0x76c] ;  /* 0x00076c00010b7983 */ /* 0x000f220000300800 */
        /* <DEDUP_REMOVED lines=31> */
[----:B0-----:R-:W4:Y:S01]  /*67420*/  LDL.LU.64 R20, [R1+0x4880] ;  /* 0x0048800001147983 */ /* 0x001f220000300a00 */
[C---:B--2---:R-:W-:Y:S08]  /*67430*/  HMMA.16816.F32.BF16 R12, R24.reuse, R4, R12 ;  /* 0x00000004180c723c */ /* 0x044ff0000004180c */
[C---:B----4-:R-:W-:Y:S01]  /*67440*/  HMMA.16816.F32.BF16 R8, R24.reuse, R20, R8 ;  /* 0x000000141808723c */ /* 0x050fe20000041808 */
[----:B------:R-:W0:Y:S01]  /*67450*/  LDSM.16.MT88.4 R20, [R28+0x4100] ;  /* 0x004100001c14783b */ /* 0x000e220000004200 */
[----:B------:R-:W-:Y:S11]  /*67460*/  IMAD.MOV.U32 R29, RZ, RZ, R5 ;  /* 0x000000ffff1d7224 */ /* 0x000ff600078e0005 */
[----:B------:R-:W-:Y:S10]  /*67470*/  @!UPT UIADD3 URZ, URZ, URZ, URZ ;  /* 0x0000003f3f3ff290 */ /* 0x000ff4000fffe03f */
[----:B------:R1:W-:Y:S01]  /*67480*/  STL.64 [R1+0x770], R8 ;  /* 0x0007700801007387 */ /* 0x0003e20000100a00 */
[----:B------:R2:W-:Y:S03]  /*67490*/  STL.64 [R1+0x778], R10 ;  /* 0x0007780a01007387 */ /* 0x0005e60000100a00 */
[----:B-1----:R-:W4:Y:S01]  /*674a0*/  LDL.LU R8, [R1+0xea0] ;  /* 0x000ea00001087983 */ /* 0x002f220000300800 */
[----:B------:R-:W4:Y:S02]  /*674b0*/  LDL.LU R9, [R1+0xea4] ;  /* 0x000ea40001097983 */ /* 0x000f240000300800 */
[----:B--2---:R-:W4:Y:S02]  /*674c0*/  LDL.LU R10, [R1+0xea8] ;  /* 0x000ea800010a7983 */ /* 0x004f240000300800 */
[----:B------:R-:W4:Y:S01]  /*674d0*/  LDL.LU R11, [R1+0xeac] ;  /* 0x000eac00010b7983 */ /* 0x000f220000300800 */
[----:B0-----:R-:W-:Y:S01]  /*674e0*/  STL.64 [R1+0x46c8], R22 ;  /* 0x0046c81601007387 */ /* 0x001fe20000100a00 */
[----:B------:R0:W-:Y:S03]  /*674f0*/  STL.64 [R1+0x46c0], R20 ;  /* 0x0046c01401007387 */ /* 0x0001e60000100a00 */
[----:B0-----:R-:W2:Y:S01]  /*67500*/  LDL.LU R20, [R1+0xeb0] ;  /* 0x000eb00001147983 */ /* 0x001ea20000300800 */
[----:B------:R-:W2:Y:S02]  /*67510*/  LDL.LU R21, [R1+0xeb4] ;  /* 0x000eb40001157983 */ /* 0x000ea40000300800 */
[----:B------:R-:W2:Y:S02]  /*67520*/  LDL.LU R22, [R1+0xeb8] ;  /* 0x000eb80001167983 */ /* 0x000ea40000300800 */
[----:B------:R-:W2:Y:S01]  /*67530*/  LDL.LU R23, [R1+0xebc] ;  /* 0x000ebc0001177983 */ /* 0x000ea20000300800 */
        /* <DEDUP_REMOVED lines=35> */
[----:B------:R-:W2:Y:S02]  /*67770*/  LDL.LU.64 R12, [R1+0x47f8] ;  /* 0x0047f800010c7983 */ /* 0x000ea40000300a00 */
[----:B---3--:R-:W-:-:S02]  /*67780*/  IMAD.MOV.U32 R28, RZ, RZ, R16 ;  /* 0x000000ffff1c7224 */ /* 0x008fc400078e0010 */
[----:B------:R-:W-:Y:S11]  /*67790*/  IMAD.MOV.U32 R0, RZ, RZ, R17 ;  /* 0x000000ffff007224 */ /* 0x000ff600078e0011 */
[----:B------:R-:W-:Y:S05]  /*677a0*/  @!UPT UIADD3 URZ, URZ, URZ, URZ ;  /* 0x0000003f3f3ff290 */ /* 0x000fea000fffe03f */
[----:B------:R0:W-:Y:S01]  /*677b0*/  STL.64 [R1+0xed0], R4 ;  /* 0x000ed00401007387 */ /* 0x0001e20000100a00 */
[----:B------:R1:W-:Y:S03]  /*677c0*/  STL.64 [R1+0xed8], R6 ;  /* 0x000ed80601007387 */ /* 0x0003e60000100a00 */
[----:B0-----:R-:W3:Y:S01]  /*677d0*/  LDL.LU R4, [R1+0x750] ;  /* 0x0007500001047983 */ /* 0x001ee20000300800 */
[----:B------:R-:W3:Y:S02]  /*677e0*/  LDL.LU R5, [R1+0x754] ;  /* 0x0007540001057983 */ /* 0x000ee40000300800 */
[----:B-1----:R-:W3:Y:S02]  /*677f0*/  LDL.LU R6, [R1+0x758] ;  /* 0x0007580001067983 */ /* 0x002ee40000300800 */
[----:B------:R-:W3:Y:S01]  /*67800*/  LDL.LU R7, [R1+0x75c] ;  /* 0x00075c0001077983 */ /* 0x000ee20000300800 */
[C---:B--2---:R-:W-:Y:S11]  /*67810*/  HMMA.16816.F32.BF16 R12, R24.reuse, R16, R12 ;  /* 0x00000010180c723c */ /* 0x044ff6000004180c */
[----:B------:R-:W-:Y:S11]  /*67820*/  @!UPT UIADD3 URZ, URZ, URZ, URZ ;  /* 0x0000003f3f3ff290 */ /* 0x000ff6000fffe03f */
[----:B------:R-:W-:Y:S01]  /*67830*/  @!UPT UIADD3 URZ, URZ, URZ, URZ ;  /* 0x0000003f3f3ff290 */ /* 0x000fe2000fffe03f */
[----:B------:R-:W-:Y:S01]  /*67840*/  STL.64 [R1+0xec0], R12 ;  /* 0x000ec00c01007387 */ /* 0x000fe20000100a00 */
[----:B------:R0:W-:Y:S03]  /*67850*/  STL.64 [R1+0xec8], R14 ;  /* 0x000ec80e01007387 */ /* 0x0001e60000100a00 */
[----:B0-----:R-:W2:Y:S01]  /*67860*/  LDL.LU.64 R14, [R1+0x47f0] ;  /* 0x0047f000010e7983 */ /* 0x001ea20000300a00 */
[----:B------:R-:W4:Y:S02]  /*67870*/  LDL.LU.64 R12, [R1+0x47e8] ;  /* 0x0047e800010c7983 */ /* 0x000f240000300a00 */
[----:B------:R-:W2:Y:S02]  /*67880*/  LDL.LU.64 R18, [R1+0x47e0] ;  /* 0x0047e00001127983 */ /* 0x000ea40000300a00 */
[----:B------:R-:W2:Y:S02]  /*67890*/  LDL.LU.64 R16, [R1+0x47d8] ;  /* 0x0047d80001107983 */ /* 0x000ea40000300a00 */
[C---:B--2---:R-:W-:Y:S11]  /*678a0*/  HMMA.16816.F32.BF16 R20, R24.reuse, R16, R20 ;  /* 0x000000101814723c */ /* 0x044ff60000041814 */
[----:B------:R-:W-:Y:S11]  /*678b0*/  @!UPT UIADD3 URZ, URZ, URZ, URZ ;  /* 0x0000003f3f3ff290 */ /* 0x000ff6000fffe03f */
[----:B------:R-:W-:Y:S01]  /*678c0*/  @!UPT UIADD3 URZ, URZ, URZ, URZ ;  /* 0x0000003f3f3ff290 */ /* 0x000fe2000fffe03f */
[----:B------:R0:W-:Y:S01]  /*678d0*/  STL.64 [R1+0xeb0], R20 ;  /* 0x000eb01401007387 */ /* 0x0001e20000100a00 */
[----:B------:R1:W-:Y:S03]  /*678e0*/  STL.64 [R1+0xeb8], R22 ;  /* 0x000eb81601007387 */ /* 0x0003e60000100a00 */
[----:B0-----:R-:W2:Y:S01]  /*678f0*/  LDL.LU R20, [R1+0xc80] ;  /* 0x000c800001147983 */ /* 0x001ea20000300800 */
[----:B------:R-:W2:Y:S02]  /*67900*/  LDL.LU R21, [R1+0xc84] ;  /* 0x000c840001157983 */ /* 0x000ea40000300800 */
[----:B-1----:R-:W2:Y:S02]  /*67910*/  LDL.LU R22, [R1+0xc88] ;  /* 0x000c880001167983 */ /* 0x002ea40000300800 */
[----:B------:R-:W2:Y:S01]  /*67920*/  LDL.LU R23, [R1+0xc8c] ;  /* 0x000c8c0001177983 */ /* 0x000ea20000300800 */
[----:B----4-:R-:W-:Y:S01]  /*67930*/  HMMA.16816.F32.BF16 R8, R24, R12, R8 ;  /* 0x0000000c1808723c */ /* 0x010fe20000041808 */
[----:B--2---:R-:W-:Y:S01]  /*67940*/  STL.64 [R1+0x47b0], R22 ;  /* 0x0047b01601007387 */ /* 0x004fe20000100a00 */
[----:B------:R0:W-:Y:S03]  /*67950*/  STL.64 [R1+0x47a8], R20 ;  /* 0x0047a81401007387 */ /* 0x0001e60000100a00 */
[----:B0-----:R-:W2:Y:S01]  /*67960*/  LDL.LU R20, [R1+0xc90] ;  /* 0x000c900001147983 */ /* 0x001ea20000300800 */
[----:B------:R-:W2:Y:S02]  /*67970*/  LDL.LU R21, [R1+0xc94] ;  /* 0x000c940001157983 */ /* 0x000ea40000300800 */
[----:B------:R-:W2:Y:S02]  /*67980*/  LDL.LU R22, [R1+0xc98] ;  /* 0x000c980001167983 */ /* 0x000ea40000300800 */
[----:B------:R-:W2:Y:S01]  /*67990*/  LDL.LU R23, [R1+0xc9c] ;  /* 0x000c9c0001177983 */ /* 0x000ea20000300800 */
[----:B------:R-:W-:Y:S01]  /*679a0*/  STL.64 [R1+0x46e0], R18 ;  /* 0x0046e01201007387 */ /* 0x000fe20000100a00 */
[----:B------:R0:W-:Y:S02]  /*679b0*/  STL.64 [R1+0x46d8], R16 ;  /* 0x0046d81001007387 */ /* 0x0001e40000100a00 */
[----:B0-----:R-:W-:-:S02]  /*679c0*/  IMAD.MOV.U32 R16, RZ, RZ, R2 ;  /* 0x000000ffff107224 */ /* 0x001fc400078e0002 */
[----:B------:R-:W-:Y:S01]  /*679d0*/  IMAD.MOV.U32 R17, RZ, RZ, R3 ;  /* 0x000000ffff117224 */ /* 0x000fe200078e0003 */
[----:B------:R-:W4:Y:S01]  /*679e0*/  LDL.LU R2, [R1+0x47d4] ;  /* 0x0047d40001027983 */ /* 0x000f220000300800 */
[----:B------:R-:W2:Y:S05]  /*679f0*/  LDL.LU R3, [R1+0x47d0] ;  /* 0x0047d00001037983 */ /* 0x000eaa0000300800 */
[----:B------:R0:W-:Y:S02]  /*67a00*/  STL.64 [R1+0xea0], R8 ;  /* 0x000ea00801007387 */ /* 0x0001e40000100a00 */
[----:B------:R-:W-:Y:S01]  /*67a10*/  STL.64 [R1+0xea8], R10 ;  /* 0x000ea80a01007387 */ /* 0x000fe20000100a00 */
[----:B0-----:R-:W3:Y:S01]  /*67a20*/  LDL.LU.64 R8, [R1+0x47c8] ;  /* 0x0047c80001087983 */ /* 0x001ee20000300a00 */
[----:B------:R-:W-:Y:S02]  /*67a30*/  STL.64 [R1+0x46f0], R14 ;  /* 0x0046f00e01007387 */ /* 0x000fe40000100a00 */
[----:B------:R0:W-:Y:S02]  /*67a40*/  STL.64 [R1+0x46e8], R12 ;  /* 0x0046e80c01007387 */ /* 0x0001e40000100a00 */
[----:B0-----:R-:W2:Y:S01]  /*67a50*/  LDL.LU R12, [R1+0xc60] ;  /* 0x000c6000010c7983 */ /* 0x001ea20000300800 */
[----:B------:R-:W2:Y:S02]  /*67a60*/  LDL.LU R13, [R1+0xc64] ;  /* 0x000c6400010d7983 */ /* 0x000ea40000300800 */
[----:B------:R-:W2:Y:S02]  /*67a70*/  LDL.LU R14, [R1+0xc68] ;  /* 0x000c6800010e7983 */ /* 0x000ea40000300800 */
[----:B------:R-:W2:Y:S02]  /*67a80*/  LDL.LU R15, [R1+0xc6c] ;  /* 0x000c6c00010f7983 */ /* 0x000ea40000300800 */
[----:B--2---:R-:W-:Y:S01]  /*67a90*/  STL.64 [R1+0x4790], R14 ;  /* 0x0047900e01007387 */ /* 0x004fe20000100a00 */
[----:B------:R0:W-:Y:S03]  /*67aa0*/  STL.64 [R1+0x4788], R12 ;  /* 0x0047880c01007387 */ /* 0x0001e60000100a00 */
[----:B0-----:R-:W2:Y:S01]  /*67ab0*/  LDL.64 R12, [R1+0xa0] ;  /* 0x0000a000010c7983 */ /* 0x001ea20000100a00 */
[----:B---3--:R-:W-:Y:S03]  /*67ac0*/  HMMA.16816.F32.BF16 R24, R24, R8, R4 ;  /* 0x000000081818723c */ /* 0x008fe60000041804 */
[----:B--2---:R0:W-:Y:S04]  /*67ad0*/  STL.64 [R1+0x47a0], R12 ;  /* 0x0047a00c01007387 */ /* 0x0041e80000100a00 */
[----:B0-----:R-:W2:Y:S01]  /*67ae0*/  LDL.64 R12, [R1+0xb0] ;  /* 0x0000b000010c7983 */ /* 0x001ea20000100a00 */
[----:B------:R-:W3:Y:S02]  /*67af0*/  LDL.LU.64 R6, [R1+0x47c0] ;  /* 0x0047c00001067983 */ /* 0x000ee40000300a00 */
[----:B------:R-:W3:Y:S02]  /*67b00*/  LDL.LU.64 R4, [R1+0x47b8] ;  /* 0x0047b80001047983 */ /* 0x000ee40000300a00 */
[----:B------:R0:W-:Y:S02]  /*67b10*/  STL.64 [R1+0x4770], R8 ;  /* 0x0047700801007387 */ /* 0x0001e40000100a00 */
[----:B0-----:R-:W2:Y:S09]  /*67b20*/  LDL.64 R8, [R1+0x80] ;  /* 0x0000800001087983 */ /* 0x001eb20000100a00 */
[----:B------:R-:W-:Y:S02]  /*67b30*/  STL.64 [R1+0x750], R24 ;  /* 0x0007501801007387 */ /* 0x000fe40000100a00 */
[----:B------:R-:W-:Y:S01]  /*67b40*/  STL.64 [R1+0x758], R26 ;  /* 0x0007581a01007387 */ /* 0x000fe20000100a00 */
[----:B--2---:R0:W-:Y:S04]  /*67b50*/  STL.64 [R1+0x4780], R8 ;  /* 0x0047800801007387 */ /* 0x0041e80000100a00 */
[----:B0-----:R-:W2:Y:S04]  /*67b60*/  LDL.64 R8, [R1+0x90] ;  /* 0x0000900001087983 */ /* 0x001ea80000100a00 */
[----:B--2---:R0:W-:Y:S04]  /*67b70*/  STL.64 [R1+0x4798], R8 ;  /* 0x0047980801007387 */ /* 0x0041e80000100a00 */
[----:B0-----:R-:W2:Y:S01]  /*67b80*/  LDL.LU R8, [R1+0xc70] ;  /* 0x000c700001087983 */ /* 0x001ea20000300800 */
[----:B------:R-:W2:Y:S02]  /*67b90*/  LDL.LU R9, [R1+0xc74] ;  /* 0x000c740001097983 */ /* 0x000ea40000300800 */
[----:B------:R-:W2:Y:S02]  /*67ba0*/  LDL.LU R10, [R1+0xc78] ;  /* 0x000c7800010a7983 */ /* 0x000ea40000300800 */
[----:B------:R-:W2:Y:S01]  /*67bb0*/  LDL.LU R11, [R1+0xc7c] ;  /* 0x000c7c00010b7983 */ /* 0x000ea20000300800 */
[----:B------:R-:W2:Y:S01]  /*67bc0*/  LDL.64 R24, [R1+0x70] ;  /* 0x0000700001187983 */ /* 0x000ea20000100a00 */
[C---:B---3--:R-:W-:Y:S03]  /*67bd0*/  HMMA.16816.F32.BF16 R16, R4.reuse, R16, R20 ;  /* 0x000000100410723c */ /* 0x048fe60000041814 */
[----:B--2---:R0:W-:Y:S04]  /*67be0*/  STL.64 [R1+0x4778], R24 ;  /* 0x0047781801007387 */ /* 0x0041e80000100a00 */
[----:B0-----:R-:W2:Y:S01]  /*67bf0*/  LDL.LU R24, [R1+0xc50] ;  /* 0x000c500001187983 */ /* 0x001ea20000300800 */
[----:B------:R-:W2:Y:S02]  /*67c00*/  LDL.LU R25, [R1+0xc54] ;  /* 0x000c540001197983 */ /* 0x000ea40000300800 */
[----:B------:R-:W2:Y:S02]  /*67c10*/  LDL.LU R26, [R1+0xc58] ;  /* 0x000c5800011a7983 */ /* 0x000ea40000300800 */
[----:B------:R-:W2:Y:S01]  /*67c20*/  LDL.LU R27, [R1+0xc5c] ;  /* 0x000c5c00011b7983 */ /* 0x000ea20000300800 */
[----:B------:R-:W3:Y:S01]  /*67c30*/  LDL.LU.64 R22, [R1+0x47b0] ;  /* 0x0047b00001167983 */ /* 0x000ee20000300a00 */
[----:B------:R-:W3:Y:S09]  /*67c40*/  LDL.LU.64 R20, [R1+0x47a8] ;  /* 0x0047a80001147983 */ /* 0x000ef20000300a00 */
[----:B------:R-:W-:Y:S02]  /*67c50*/  STL.64 [R1+0xce0], R16 ;  /* 0x000ce01001007387 */ /* 0x000fe40000100a00 */
[----:B------:R0:W-:Y:S02]  /*67c60*/  STL.64 [R1+0xce8], R18 ;  /* 0x000ce81201007387 */ /* 0x0001e40000100a00 */
[----:B0-----:R-:W2:Y:S01]  /*67c70*/  LDL R19, [R1+0x1dc8] ;  /* 0x001dc80001137983 */ /* 0x001ea20000100800 */
[C---:B---3--:R-:W-:Y:S11]  /*67c80*/  HMMA.16816.F32.BF16 R20, R4.reuse, R12, R20 ;  /* 0x0000000c0414723c */ /* 0x048ff60000041814 */
[----:B------:R-:W-:Y:S11]  /*67c90*/  @!UPT UIADD3 URZ, URZ, URZ, URZ ;  /* 0x0000003f3f3ff290 */ /* 0x000ff6000fffe03f */
[----:B------:R-:W-:Y:S01]  /*67ca0*/  @!UPT UIADD3 URZ, URZ, URZ, URZ ;  /* 0x0000003f3f3ff290 */ /* 0x000fe2000fffe03f */
[----:B------:R0:W-:Y:S01]  /*67cb0*/  STL.64 [R1+0xcd0], R20 ;  /* 0x000cd01401007387 */ /* 0x0001e20000100a00 */
[----:B------:R1:W-:Y:S02]  /*67cc0*/  STL.64 [R1+0xcd8], R22 ;  /* 0x000cd81601007387 */ /* 0x0003e40000100a00 */
[----:B0-----:R-:W-:Y:S02]  /*67cd0*/  IMAD.MOV.U32 R21, RZ, RZ, R12 ;  /* 0x000000ffff157224 */ /* 0x001fe400078e000c */
[----:B------:R-:W-:Y:S02]  /*67ce0*/  IMAD.MOV.U32 R20, RZ, RZ, R13 ;  /* 0x000000ffff147224 */ /* 0x000fe400078e000d */
[----:B------:R-:W3:Y:S02]  /*67cf0*/  LDL.LU.64 R12, [R1+0x47a0] ;  /* 0x0047a000010c7983 */ /* 0x000ee40000300a00 */
[----:B---3--:R-:W-:Y:S01]  /*67d00*/  HMMA.16816.F32.BF16 R8, R4, R12, R8 ;  /* 0x0000000c0408723c */ /* 0x008fe20000041808 */
[----:B-1----:R-:W-:-:S02]  /*67d10*/  IMAD.MOV.U32 R23, RZ, RZ, R12 ;  /* 0x000000ffff177224 */ /* 0x002fc400078e000c */
[----:B------:R-:W-:Y:S11]  /*67d20*/  IMAD.MOV.U32 R22, RZ, RZ, R13 ;  /* 0x000000ffff167224 */ /* 0x000ff600078e000d */
[----:B------:R-:W-:Y:S09]  /*67d30*/  @!UPT UIADD3 URZ, URZ, URZ, URZ ;  /* 0x0000003f3f3ff290 */ /* 0x000ff2000fffe03f */
[----:B------:R0:W-:Y:S01]  /*67d40*/  STL.64 [R1+0xcc0], R8 ;  /* 0x000cc00801007387 */ /* 0x0001e20000100a00 */
[----:B------:R-:W-:Y:S03]  /*67d50*/  STL.64 [R1+0xcc8], R10 ;  /* 0x000cc80a01007387 */ /* 0x000fe60000100a00 */
[----:B0-----:R-:W3:Y:S01]  /*67d60*/  LDL.LU.64 R8, [R1+0x4798] ;  /* 0x0047980001087983 */ /* 0x001ee20000300a00 */
[----:B------:R-:W3:Y:S02]  /*67d70*/  LDL.LU.64 R14, [R1+0x4790] ;  /* 0x00479000010e7983 */ /* 0x000ee40000300a00 */
[----:B------:R-:W3:Y:S02]  /*67d80*/  LDL.LU.64 R12, [R1+0x4788] ;  /* 0x00478800010c7983 */ /* 0x000ee40000300a00 */
[----:B------:R-:W-:Y:S01]  /*67d90*/  STL.64 [R1+0x4700], R22 ;  /* 0x0047001601007387 */ /* 0x000fe20000100a00 */
[----:B------:R0:W-:Y:S04]  /*67da0*/  STL.64 [R1+0x46f8], R20 ;  /* 0x0046f81401007387 */ /* 0x0001e80000100a00 */
[----:B0-----:R-:W2:Y:S01]  /*67db0*/  LDL.LU R20, [R1+0x5f0] ;  /* 0x0005f00001147983 */ /* 0x001ea20000300800 */
[----:B------:R-:W2:Y:S01]  /*67dc0*/  LDL.LU R21, [R1+0x5f4] ;  /* 0x0005f40001157983 */ /* 0x000ea20000300800 */
[C---:B---3--:R-:W-:Y:S11]  /*67dd0*/  HMMA.16816.F32.BF16 R12, R4.reuse, R8, R12 ;  /* 0x00000008040c723c */ /* 0x048ff6000004180c */
[----:B------:R-:W-:Y:S11]  /*67de0*/  @!UPT UIADD3 URZ, URZ, URZ, URZ ;  /* 0x0000003f3f3ff290 */ /* 0x000ff6000fffe03f */
[----:B------:R-:W-:Y:S01]  /*67df0*/  @!UPT UIADD3 URZ, URZ, URZ, URZ ;  /* 0x0000003f3f3ff290 */ /* 0x000fe2000fffe03f */
[----:B------:R-:W-:Y:S01]  /*67e00*/  STL.64 [R1+0xcb0], R12 ;  /* 0x000cb00c01007387 */ /* 0x000fe20000100a00 */
[----:B------:R0:W-:Y:S02]  /*67e10*/  STL.64 [R1+0xcb8], R14 ;  /* 0x000cb80e01007387 */ /* 0x0001e40000100a00 */
[----:B0-----:R-:W-:Y:S02]  /*67e20*/  IMAD.MOV.U32 R15, RZ, RZ, R8 ;  /* 0x000000ffff0f7224 */ /* 0x001fe400078e0008 */
[----:B------:R-:W-:Y:S02]  /*67e30*/  IMAD.MOV.U32 R14, RZ, RZ, R9 ;  /* 0x000000ffff0e7224 */ /* 0x000fe400078e0009 */
[----:B------:R-:W2:Y:S01]  /*67e40*/  LDL.LU.64 R8, [R1+0x4780] ;  /* 0x0047800001087983 */ /* 0x000ea20000300a00 */
[----:B------:R-:W-:Y:S02]  /*67e50*/  IMAD.MOV.U32 R22, RZ, RZ, R3 ;  /* 0x000000ffff167224 */ /* 0x000fe400078e0003 */
[----:B----4-:R-:W-:Y:S01]  /*67e60*/  IMAD.MOV.U32 R23, RZ, RZ, R2 ;  /* 0x000000ffff177224 */ /* 0x010fe200078e0002 */
        /* <DEDUP_REMOVED lines=11> */
[----:B------:R-:W-:Y:S02]  /*67f20*/  IMAD.MOV.U32 R11, RZ, RZ, R25 ;  /* 0x000000ffff0b7224 */ /* 0x000fe400078e0019 */
[----:B------:R-:W0:Y:S11]  /*67f30*/  LDSM.16.MT88.4 R24, [R19+0x4180] ;  /* 0x004180001318783b */ /* 0x000e360000004200 */
[----:B------:R-:W-:Y:S07]  /*67f40*/  @!UPT UIADD3 URZ, URZ, URZ, URZ ;  /* 0x0000003f3f3ff290 */ /* 0x000fee000fffe03f */
[----:B------:R-:W-:Y:S01]  /*67f50*/  STL.64 [R1+0xc90], R20 ;  /* 0x000c901401007387 */ /* 0x000fe20000100a00 */
[----:B------:R-:W-:Y:S02]  /*67f60*/  STL.64 [R1+0xc98], R22 ;  /* 0x000c981601007387 */ /* 0x000fe40000100a00 */
[----:B------:R-:W-:Y:S02]  /*67f70*/  STL.64 [R1+0x4710], R10 ;  /* 0x0047100a01007387 */ /* 0x000fe40000100a00 */
[----:B---3--:R1:W-:Y:S02]  /*67f80*/  STL.64 [R1+0x4708], R8 ;  /* 0x0047080801007387 */ /* 0x0083e40000100a00 */
[----:B-1----:R-:W2:Y:S01]  /*67f90*/  LDL.LU R8, [R1+0xc40] ;  /* 0x000c400001087983 */ /* 0x002ea20000300800 */
[----:B------:R-:W2:Y:S02]  /*67fa0*/  LDL.LU R9, [R1+0xc44] ;  /* 0x000c440001097983 */ /* 0x000ea40000300800 */
[----:B------:R-:W3:Y:S02]  /*67fb0*/  LDL.LU R10, [R1+0xc48] ;  /* 0x000c4800010a7983 */ /* 0x000ee40000300800 */
[----:B------:R-:W3:Y:S02]  /*67fc0*/  LDL.LU R11, [R1+0xc4c] ;  /* 0x000c4c00010b7983 */ /* 0x000ee40000300800 */
[----:B---3--:R-:W-:Y:S01]  /*67fd0*/  STL.64 [R1+0x4720], R10 ;  /* 0x0047200a01007387 */ /* 0x008fe20000100a00 */
[----:B--2---:R1:W-:Y:S03]  /*67fe0*/  STL.64 [R1+0x4718], R8 ;  /* 0x0047180801007387 */ /* 0x0043e60000100a00 */
[----:B-1----:R-:W2:Y:S04]  /*67ff0*/  LDL.64 R8, [R1+0x30] ;  /* 0x0000300001087983 */ /* 0x002ea80000100a00 */
[----:B--2---:R1:W-:Y:S04]  /*68000*/  STL.64 [R1+0x4738], R8 ;  /* 0x0047380801007387 */ /* 0x0043e80000100a00 */
[----:B-1----:R-:W2:Y:S04]  /*68010*/  LDL.64 R8, [R1+0x40] ;  /* 0x0000400001087983 */ /* 0x002ea80000100a00 */
[----:B--2---:R1:W-:Y:S04]  /*68020*/  STL.64 [R1+0x4750], R8 ;  /* 0x0047500801007387 */ /* 0x0043e80000100a00 */
[----:B-1----:R-:W2:Y:S04]  /*68030*/  LDL R8, [R1+0x50] ;  /* 0x0000500001087983 */ /* 0x002ea80000100800 */
[----:B------:R-:W2:Y:S04]  /*68040*/  LDL R9, [R1+0x54] ;  /* 0x0000540001097983 */ /* 0x000ea80000100800 */
[----:B--2---:R1:W-:Y:S04]  /*68050*/  STL.64 [R1+0x4768], R8 ;  /* 0x0047680801007387 */ /* 0x0043e80000100a00 */
[----:B-1----:R-:W2:Y:S01]  /*68060*/  LDL.LU R8, [R1+0x1200] ;  /* 0x0012000001087983 */ /* 0x002ea20000300800 */
        /* <DEDUP_REMOVED lines=9> */
[----:B-1----:R-:W3:Y:S01]  /*68100*/  LDL.LU R20, [R1+0x11d0] ;  /* 0x0011d00001147983 */ /* 0x002ee20000300800 */
        /* <DEDUP_REMOVED lines=13> */
[----:B------:R-:W3:Y:S02]  /*681e0*/  LDL.LU R22, [R1+0x11f8] ;  /* 0x0011f80001167983 */ /* 0x000ee40000300800 */
[----:B------:R-:W3:Y:S01]  /*681f0*/  LDL.LU R23, [R1+0x11fc] ;  /* 0x0011fc0001177983 */ /* 0x000ee20000300800 */
[----:B------:R-:W4:Y:S01]  /*68200*/  LDL.LU.64 R12, [R1+0x10] ;  /* 0x00001000010c7983 */ /* 0x000f220000300a00 */
[----:B------:R-:W2:Y:S02]  /*68210*/  LDL.LU R16, [R1+0xc20] ;  /* 0x000c200001107983 */ /* 0x000ea40000300800 */
[----:B------:R-:W2:Y:S02]  /*68220*/  LDL.LU R17, [R1+0xc24] ;  /* 0x000c240001117983 */ /* 0x000ea40000300800 */
[----:B------:R-:W2:Y:S01]  /*68230*/  LDL.LU R18, [R1+0xc28] ;  /* 0x000c280001127983 */ /* 0x000ea20000300800 */
[----:B------:R-:W2:Y:S01]  /*68240*/  LDL.LU R19, [R1+0xc2c] ;  /* 0x000c2c0001137983 */ /* 0x000ea20000300800 */
[----:B0-----:R-:W-:Y:S02]  /*68250*/  STL.64 [R1+0x45a0], R26 ;  /* 0x0045a01a01007387 */ /* 0x001fe40000100a00 */
[----:B------:R0:W-:Y:S02]  /*68260*/  STL.64 [R1+0x4598], R24 ;  /* 0x0045981801007387 */ /* 0x0001e40000100a00 */
[----:B0-----:R-:W2:Y:S01]  /*68270*/  LDL R24, [R1+0x60] ;  /* 0x0000600001187983 */ /* 0x001ea20000100800 */
[----:B------:R-:W-:-:S07]  /*68280*/  IMAD.MOV.U32 R25, RZ, RZ, R29 ;  /* 0x000000ffff197224 */ /* 0x000fce00078e001d */
[C---:B--2---:R-:W-:Y:S11]  /*68290*/  HMMA.16816.F32.BF16 R8, R4.reuse, R24, R8 ;  /* 0x000000180408723c */ /* 0x044ff60000041808 */
[----:B------:R-:W-:Y:S11]  /*682a0*/  @!UPT UIADD3 URZ, URZ, URZ, URZ ;  /* 0x0000003f3f3ff290 */ /* 0x000ff6000fffe03f */
[----:B------:R-:W-:Y:S01]  /*682b0*/  @!UPT UIADD3 URZ, URZ, URZ, URZ ;  /* 0x0000003f3f3ff290 */ /* 0x000fe2000fffe03f */
[----:B------:R0:W-:Y:S01]  /*682c0*/  STL.64 [R1+0xc80], R8 ;  /* 0x000c800801007387 */ /* 0x0001e20000100a00 */
[----:B------:R3:W-:Y:S03]  /*682d0*/  STL.64 [R1+0xc88], R10 ;  /* 0x000c880a01007387 */ /* 0x0007e60000100a00 */
[----:B0-----:R-:W3:Y:S01]  /*682e0*/  LDL.LU.64 R8, [R1+0x4768] ;  /* 0x0047680001087983 */ /* 0x001ee20000300a00 */
[----:B------:R-:W-:Y:S01]  /*682f0*/  STL [R1+0x4658], R25 ;  /* 0x0046581901007387 */ /* 0x000fe20000100800 */
[C---:B---3--:R-:W-:Y:S02]  /*68300*/  HMMA.16816.F32.BF16 R8, R4.reuse, R8, R20 ;  /* 0x000000080408723c */ /* 0x048fe40000041814 */
        /* <DEDUP_REMOVED lines=21> */
[----:B0-----:R-:W4:Y:S01]  /*68460*/  LDL.LU.64 R22, [R1+0x4730] ;  /* 0x0047300001167983 */ /* 0x001f220000300a00 */
[----:B------:R-:W4:Y:S02]  /*68470*/  LDL.LU.64 R20, [R1+0x4728] ;  /* 0x0047280001147983 */ /* 0x000f240000300a00 */
[----:B------:R-:W2:Y:S02]  /*68480*/  LDL.LU.64 R10, [R1+0x4720] ;  /* 0x00472000010a7983 */ /* 0x000ea40000300a00 */
[----:B------:R-:W2:Y:S01]  /*68490*/  LDL.LU.64 R8, [R1+0x4718] ;  /* 0x0047180001087983 */ /* 0x000ea20000300a00 */
[----:B------:R-:W-:Y:S01]  /*684a0*/  STL.64 [R1+0x4668], R26 ;  /* 0x0046681a01007387 */ /* 0x000fe20000100a00 */
[----:B------:R0:W-:Y:S03]  /*684b0*/  STL.64 [R1+0x4660], R24 ;  /* 0x0046601801007387 */ /* 0x0001e60000100a00 */
[----:B0-----:R-:W2:Y:S04]  /*684c0*/  LDL R24, [R1+0x20] ;  /* 0x0000200001187983 */ /* 0x001ea80000100800 */
[----:B------:R-:W2:Y:S02]  /*684d0*/  LDL R25, [R1+0x24] ;  /* 0x0000240001197983 */ /* 0x000ea40000100800 */
[C---:B--2---:R-:W-:Y:S02]  /*684e0*/  HMMA.16816.F32.BF16 R24, R4.reuse, R24, R8 ;  /* 0x000000180418723c */ /* 0x044fe40000041808 */
[----:B------:R-:W2:Y:S01]  /*684f0*/  LDL.LU.64 R10, [R1+0x4710] ;  /* 0x00471000010a7983 */ /* 0x000ea20000300a00 */
[----:B------:R-:W3:Y:S11]  /*68500*/  LDL.LU.64 R8, [R1+0x4708] ;  /* 0x0047080001087983 */ /* 0x000ef60000300a00 */
[----:B------:R-:W-:Y:S09]  /*68510*/  @!UPT UIADD3 URZ, URZ, URZ, URZ ;  /* 0x0000003f3f3ff290 */ /* 0x000ff2000fffe03f */
        /* <DEDUP_REMOVED lines=8> */
[----:B------:R0:W-:Y:S02]  /*685a0*/  STL.64 [R1+0x4670], R24 ;  /* 0x0046701801007387 */ /* 0x0001e40000100a00 */
[----:B0-----:R-:W-:-:S02]  /*685b0*/  IMAD.MOV.U32 R24, RZ, RZ, R15 ;  /* 0x000000ffff187224 */ /* 0x001fc400078e000f */
[----:B------:R-:W-:-:S05]  /*685c0*/  IMAD.MOV.U32 R25, RZ, RZ, R14 ;  /* 0x000000ffff197224 */ /* 0x000fca00078e000e */
[----:B------:R-:W-:Y:S11]  /*685d0*/  STL.64 [R1+0x4688], R24 ;  /* 0x0046881801007387 */ /* 0x000ff60000100a00 */
[----:B------:R-:W-:Y:S01]  /*685e0*/  @!UPT UIADD3 URZ, URZ, URZ, URZ ;  /* 0x0000003f3f3ff290 */ /* 0x000fe2000fffe03f */
[----:B------:R-:W-:Y:S02]  /*685f0*/  STL.64 [R1+0xc30], R20 ;  /* 0x000c301401007387 */ /* 0x000fe40000100a00 */
[----:B------:R0:W-:Y:S02]  /*68600*/  STL.64 [R1+0xc38], R22 ;  /* 0x000c381601007387 */ /* 0x0001e40000100a00 */
[----:B0-----:R-:W2:Y:S01]  /*68610*/  LDL.LU.64 R22, [R1+0x4700] ;  /* 0x0047000001167983 */ /* 0x001ea20000300a00 */
[----:B------:R-:W-:Y:S02]  /*68620*/  IMAD.MOV.U32 R24, RZ, RZ, R28 ;  /* 0x000000ffff187224 */ /* 0x000fe400078e001c */
[----:B------:R-:W-:Y:S02]  /*68630*/  IMAD.MOV.U32 R25, RZ, RZ, R0 ;  /* 0x000000ffff197224 */ /* 0x000fe400078e0000 */
[----:B------:R-:W4:Y:S02]  /*68640*/  LDL.LU.64 R20, [R1+0x46f8] ;  /* 0x0046f80001147983 */ /* 0x000f240000300a00 */
[----:B------:R-:W-:-:S02]  /*68650*/  IMAD.MOV.U32 R28, RZ, RZ, R12 ;  /* 0x000000ffff1c7224 */ /* 0x000fc400078e000c */
[----:B------:R-:W-:Y:S01]  /*68660*/  IMAD.MOV.U32 R0, RZ, RZ, R13 ;  /* 0x000000ffff007224 */ /* 0x000fe200078e000d */
[----:B------:R-:W3:Y:S01]  /*68670*/  LDL.LU.64 R14, [R1+0x46f0] ;  /* 0x0046f000010e7983 */ /* 0x000ee20000300a00 */
[----:B------:R-:W3:Y:S01]  /*68680*/  LDL.LU.64 R12, [R1+0x46e8] ;  /* 0x0046e800010c7983 */ /* 0x000ee20000300a00 */
[----:B------:R-:W-:Y:S02]  /*68690*/  HMMA.16816.F32.BF16 R24, R4, R24, R16 ;  /* 0x000000180418723c */ /* 0x000fe40000041810 */
[----:B------:R-:W3:Y:S01]  /*686a0*/  LDL.LU.64 R18, [R1+0x46e0] ;  /* 0x0046e00001127983 */ /* 0x000ee20000300a00 */
[----:B------:R-:W3:Y:S11]  /*686b0*/  LDL.LU.64 R16, [R1+0x46d8] ;  /* 0x0046d80001107983 */ /* 0x000ef60000300a00 */
[----:B------:R-:W-:Y:S09]  /*686c0*/  @!UPT UIADD3 URZ, URZ, URZ, URZ ;  /* 0x0000003f3f3ff290 */ /* 0x000ff2000fffe03f */
[----:B------:R2:W-:Y:S01]  /*686d0*/  STL.64 [R1+0xc20], R24 ;  /* 0x000c201801007387 */ /* 0x0005e20000100a00 */
[----:B------:R-:W-:Y:S02]  /*686e0*/  STL.64 [R1+0xc28], R26 ;  /* 0x000c281a01007387 */ /* 0x000fe40000100a00 */
[----:B--2---:R-:W-:Y:S02]  /*686f0*/  IMAD.MOV.U32 R24, RZ, RZ, R23 ;  /* 0x000000ffff187224 */ /* 0x004fe400078e0017 */
[----:B------:R-:W-:-:S05]  /*68700*/  IMAD.MOV.U32 R25, RZ, RZ, R22 ;  /* 0x000000ffff197224 */ /* 0x000fca00078e0016 */
[----:B------:R0:W-:Y:S04]  /*68710*/  STL.64 [R1+0x46a0], R24 ;  /* 0x0046a01801007387 */ /* 0x0001e80000100a00 */
        /* <DEDUP_REMOVED lines=9> */
[----:B----4-:R-:W-:Y:S02]  /*687b0*/  IMAD.MOV.U32 R24, RZ, RZ, R21 ;  /* 0x000000ffff187224 */ /* 0x010fe400078e0015 */
[----:B------:R-:W-:Y:S02]  /*687c0*/  IMAD.MOV.U32 R25, RZ, RZ, R20 ;  /* 0x000000ffff197224 */ /* 0x000fe400078e0014 */
[----:B------:R-:W2:Y:S01]  /*687d0*/  LDL.LU R20, [R1+0x440] ;  /* 0x0004400001147983 */ /* 0x000ea20000300800 */
        /* <DEDUP_REMOVED lines=8> */
[----:B------:R-:W-:Y:S01]  /*68860*/  STL.64 [R1+0x45c0], R18 ;  /* 0x0045c01201007387 */ /* 0x000fe20000100a00 */
[----:B------:R0:W-:Y:S03]  /*68870*/  STL.64 [R1+0x45b8], R16 ;  /* 0x0045b81001007387 */ /* 0x0001e60000100a00 */
[----:B0-----:R-:W4:Y:S01]  /*68880*/  LDL.LU R16, [R1+0x410] ;  /* 0x0004100001107983 */ /* 0x001f220000300800 */
[----:B---3--:R-:W-:Y:S11]  /*68890*/  HMMA.16816.F32.BF16 R24, R4, R12, R24 ;  /* 0x0000000c0418723c */ /* 0x008ff60000041818 */
[----:B------:R-:W-:Y:S11]  /*688a0*/  @!UPT UIADD3 URZ, URZ, URZ, URZ ;  /* 0x0000003f3f3ff290 */ /* 0x000ff6000fffe03f */
[----:B------:R-:W-:Y:S01]  /*688b0*/  @!UPT UIADD3 URZ, URZ, URZ, URZ ;  /* 0x0000003f3f3ff290 */ /* 0x000fe2000fffe03f */
[----:B------:R0:W-:Y:S01]  /*688c0*/  STL.64 [R1+0xc00], R24 ;  /* 0x000c001801007387 */ /* 0x0001e20000100a00 */
[----:B------:R-:W-:Y:S02]  /*688d0*/  STL.64 [R1+0xc08], R26 ;  /* 0x000c081a01007387 */ /* 0x000fe40000100a00 */
[----:B------:R-:W4:Y:S02]  /*688e0*/  LDL.LU R17, [R1+0x414] ;  /* 0x0004140001117983 */ /* 0x000f240000300800 */
[----:B------:R-:W4:Y:S01]  /*688f0*/  LDL.LU R18, [R1+0x418] ;  /* 0x0004180001127983 */ /* 0x000f220000300800 */
[----:B------:R-:W4:Y:S04]  /*68900*/  LDL.LU R19, [R1+0x41c] ;  /* 0x00041c0001137983 */ /* 0x000f280000300800 */
[----:B0-----:R-:W4:Y:S01]  /*68910*/  LDL.LU.64 R24, [R1+0xc0] ;  /* 0x0000c00001187983 */ /* 0x001f220000300a00 */
[----:B------:R-:W-:Y:S02]  /*68920*/  STL.64 [R1+0x45b0], R14 ;  /* 0x0045b00e01007387 */ /* 0x000fe40000100a00 */
[----:B------:R0:W-:Y:S02]  /*68930*/  STL.64 [R1+0x45a8], R12 ;  /* 0x0045a80c01007387 */ /* 0x0001e40000100a00 */
[----:B0-----:R-:W-:-:S02]  /*68940*/  IMAD.MOV.U32 R12, RZ, RZ, R10 ;  /* 0x000000ffff0c7224 */ /* 0x001fc400078e000a */
[----:B------:R-:W-:Y:S01]  /*68950*/  IMAD.MOV.U32 R13, RZ, RZ, R11 ;  /* 0x000000ffff0d7224 */ /* 0x000fe200078e000b */
[----:B------:R-:W3:Y:S01]  /*68960*/  LDL.LU R10, [R1+0x46d4] ;  /* 0x0046d400010a7983 */ /* 0x000ee20000300800 */
[----:B------:R-:W3:Y:S03]  /*68970*/  LDL.LU R11, [R1+0x46d0] ;  /* 0x0046d000010b7983 */ /* 0x000ee60000300800 */
        /* <DEDUP_REMOVED lines=14> */
[----:B0-----:R-:W2:Y:S01]  /*68a60*/  LDL.LU R12, [R1+0x400] ;  /* 0x00040000010c7983 */ /* 0x001ea20000300800 */
[----:B------:R-:W2:Y:S02]  /*68a70*/  LDL.LU R13, [R1+0x404] ;  /* 0x00040400010d7983 */ /* 0x000ea40000300800 */
[----:B------:R-:W2:Y:S02]  /*68a80*/  LDL.LU R14, [R1+0x408] ;  /* 0x00040800010e7983 */ /* 0x000ea40000300800 */
[----:B------:R-:W2:Y:S01]  /*68a90*/  LDL.LU R15, [R1+0x40c] ;  /* 0x00040c00010f7983 */ /* 0x000ea20000300800 */
[----:B------:R-:W4:Y:S01]  /*68aa0*/  LDL.LU.64 R22, [R1+0x46c8] ;  /* 0x0046c80001167983 */ /* 0x000f220000300a00 */
[----:B------:R-:W4:Y:S11]  /*68ab0*/  LDL.LU.64 R20, [R1+0x46c0] ;  /* 0x0046c00001147983 */ /* 0x000f360000300a00 */
[----:B------:R0:W-:Y:S02]  /*68ac0*/  STL.64 [R1+0x5f0], R4 ;  /* 0x0005f00401007387 */ /* 0x0001e40000100a00 */
[----:B------:R1:W-:Y:S01]  /*68ad0*/  STL.64 [R1+0x5f8], R6 ;  /* 0x0005f80601007387 */ /* 0x0003e20000100a00 */
[----:B0-----:R-:W2:Y:S01]  /*68ae0*/  LDL.LU R4, [R1+0x3c0] ;  /* 0x0003c00001047983 */ /* 0x001ea20000300800 */
[----:B------:R-:W2:Y:S02]  /*68af0*/  LDL.LU R5, [R1+0x3c4] ;  /* 0x0003c40001057983 */ /* 0x000ea40000300800 */
[----:B-1----:R-:W2:Y:S02]  /*68b00*/  LDL.LU R6, [R1+0x3c8] ;  /* 0x0003c80001067983 */ /* 0x002ea40000300800 */
[----:B------:R-:W2:Y:S01]  /*68b10*/  LDL.LU R7, [R1+0x3cc] ;  /* 0x0003cc0001077983 */ /* 0x000ea20000300800 */
[----:B---3--:R-:W-:Y:S01]  /*68b20*/  STL.64 [R1+0x45d0], R10 ;  /* 0x0045d00a01007387 */ /* 0x008fe20000100a00 */
[----:B------:R-:W-:Y:S01]  /*68b30*/  STL.64 [R1+0x45c8], R8 ;  /* 0x0045c80801007387 */ /* 0x000fe20000100a00 */
[C---:B----4-:R-:W-:Y:S11]  /*68b40*/  HMMA.16816.F32.BF16 R16, R20.reuse, R24, R16 ;  /* 0x000000181410723c */ /* 0x050ff60000041810 */
[----:B------:R-:W-:Y:S11]  /*68b50*/  @!UPT UIADD3 URZ, URZ, URZ, URZ ;  /* 0x0000003f3f3ff290 */ /* 0x000ff6000fffe03f */
[----:B------:R-:W-:Y:S01]  /*68b60*/  @!UPT UIADD3 URZ, URZ, URZ, URZ ;  /* 0x0000003f3f3ff290 */ /* 0x000fe2000fffe03f */
[----:B------:R-:W-:Y:S01]  /*68b70*/  STL.64 [R1+0x490], R16 ;  /* 0x0004901001007387 */ /* 0x000fe20000100a00 */
[----:B------:R0:W-:Y:S02]  /*68b80*/  STL.64 [R1+0x498], R18 ;  /* 0x0004981201007387 */ /* 0x0001e40000100a00 */
[----:B0-----:R-:W-:Y:S02]  /*68b90*/  IMAD.MOV.U32 R19, RZ, RZ, R24 ;  /* 0x000000ffff137224 */ /* 0x001fe400078e0018 */
[----:B------:R-:W-:Y:S02]  /*68ba0*/  IMAD.MOV.U32 R18, RZ, RZ, R25 ;  /* 0x000000ffff127224 */ /* 0x000fe400078e0019 */
[----:B------:R-:W2:Y:S02]  /*68bb0*/  LDL.LU.64 R24, [R1+0x46b8] ;  /* 0x0046b80001187983 */ /* 0x000ea40000300a00 */
[----:B--2---:R-:W-:Y:S02]  /*68bc0*/  HMMA.16816.F32.BF16 R24, R20, R24, R12 ;  /* 0x000000181418723c */ /* 0x004fe4000004180c */
[----:B------:R-:W2:Y:S01]  /*68bd0*/  LDL.LU.64 R14, [R1+0x46b0] ;  /* 0x0046b000010e7983 */ /* 0x000ea20000300a00 */
[----:B------:R-:W2:Y:S11]  /*68be0*/  LDL.LU.64 R12, [R1+0x46a8] ;  /* 0x0046a800010c7983 */ /* 0x000eb60000300a00 */
[----:B------:R-:W-:Y:S09]  /*68bf0*/  @!UPT UIADD3 URZ, URZ, URZ, URZ ;  /* 0x0000003f3f3ff290 */ /* 0x000ff2000fffe03f */
[----:B------:R0:W-:Y:S04]  /*68c00*/  STL.64 [R1+0x480], R24 ;  /* 0x0004801801007387 */ /* 0x0001e80000100a00 */
[----:B0-----:R-:W2:Y:S01]  /*68c10*/  LDL.LU.64 R24, [R1+0x46a0] ;  /* 0x0046a00001187983 */ /* 0x001ea20000300a00 */
[----:B------:R-:W-:Y:S02]  /*68c20*/  IMAD.MOV.U32 R8, RZ, RZ, R3 ;  /* 0x000000ffff087224 */ /* 0x000fe400078e0003 */
[----:B------:R-:W-:Y:S02]  /*68c30*/  IMAD.MOV.U32 R9, RZ, RZ, R2 ;  /* 0x000000ffff097224 */ /* 0x000fe400078e0002 */
        /* <DEDUP_REMOVED lines=25> */
[----:B0-----:R-:W4:Y:S01]  /*68dd0*/  LDL.LU R8, [R1+0x1150] ;  /* 0x0011500001087983 */ /* 0x001f220000300800 */
[----:B------:R-:W-:Y:S02]  /*68de0*/  STL.64 [R1+0x440], R4 ;  /* 0x0004400401007387 */ /* 0x000fe40000100a00 */
[----:B------:R-:W-:Y:S02]  /*68df0*/  STL.64 [R1+0x448], R6 ;  /* 0x0004480601007387 */ /* 0x000fe40000100a00 */
[----:B------:R-:W4:Y:S01]  /*68e00*/  LDL.LU R9, [R1+0x1154] ;  /* 0x0011540001097983 */ /* 0x000f220000300800 */
[----:B-1----:R-:W2:Y:S01]  /*68e10*/  LDL.LU R10, [R1+0x1158] ;  /* 0x00115800010a7983 */ /* 0x002ea20000300800 */
[----:B------:R-:W2:Y:S03]  /*68e20*/  LDL.LU R11, [R1+0x115c] ;  /* 0x00115c00010b7983 */ /* 0x000ea60000300800 */
        /* <DEDUP_REMOVED lines=8> */
[----:B0-----:R-:W2:Y:S04]  /*68eb0*/  LDL.LU.64 R8, [R1+0x20] ;  /* 0x0000200001087983 */ /* 0x001ea80000300a00 */
[----:B--2---:R3:W-:Y:S02]  /*68ec0*/  STL.64 [R1+0x4608], R8 ;  /* 0x0046080801007387 */ /* 0x0047e40000100a00 */
[----:B---3--:R-:W-:-:S02]  /*68ed0*/  IMAD.MOV.U32 R8, RZ, RZ, R25 ;  /* 0x000000ffff087224 */ /* 0x008fc400078e0019 */
[----:B------:R-:W-:Y:S01]  /*68ee0*/  IMAD.MOV.U32 R9, RZ, RZ, R29 ;  /* 0x000000ffff097224 */ /* 0x000fe200078e001d */
[----:B------:R-:W2:Y:S01]  /*68ef0*/  LDL.LU R25, [R1+0x4658] ;  /* 0x0046580001197983 */ /* 0x000ea20000300800 */
[----:B------:R-:W3:Y:S03]  /*68f00*/  LDL.LU R29, [R1+0x4654] ;  /* 0x00465400011d7983 */ /* 0x000ee60000300800 */
[----:B------:R0:W-:Y:S01]  /*68f10*/  STL.64 [R1+0x4620], R8 ;  /* 0x0046200801007387 */ /* 0x0001e20000100a00 */
[----:B------:R-:W2:Y:S02]  /*68f20*/  LDL.LU R4, [R1+0x3b0] ;  /* 0x0003b00001047983 */ /* 0x000ea40000300800 */
[----:B------:R-:W2:Y:S02]  /*68f30*/  LDL.LU R5, [R1+0x3b4] ;  /* 0x0003b40001057983 */ /* 0x000ea40000300800 */
[----:B------:R-:W2:Y:S01]  /*68f40*/  LDL.LU R6, [R1+0x3b8] ;  /* 0x0003b80001067983 */ /* 0x000ea20000300800 */
[----:B------:R-:W2:Y:S01]  /*68f50*/  LDL.LU R7, [R1+0x3bc] ;  /* 0x0003bc0001077983 */ /* 0x000ea20000300800 */
[----:B0-----:R-:W-:-:S02]  /*68f60*/  IMAD.MOV.U32 R8, RZ, RZ, R27 ;  /* 0x000000ffff087224 */ /* 0x001fc400078e001b */
[----:B------:R-:W-:-:S05]  /*68f70*/  IMAD.MOV.U32 R9, RZ, RZ, R26 ;  /* 0x000000ffff097224 */ /* 0x000fca00078e001a */
[----:B------:R-:W-:Y:S01]  /*68f80*/  STL.64 [R1+0x4638], R8 ;  /* 0x0046380801007387 */ /* 0x000fe20000100a00 */
[----:B------:R-:W4:Y:S02]  /*68f90*/  LDL.LU.64 R16, [R1] ;  /* 0x0000000001107983 */ /* 0x000f240000300a00 */
[----:B------:R-:W-:Y:S01]  /*68fa0*/  STL.64 [R1+0x4600], R18 ;  /* 0x0046001201007387 */ /* 0x000fe20000100a00 */
[----:B----4-:R0:W-:Y:S04]  /*68fb0*/  STL.64 [R1+0x45f8], R16 ;  /* 0x0045f81001007387 */ /* 0x0101e80000100a00 */
[----:B0-----:R-:W4:Y:S01]  /*68fc0*/  LDL.LU R16, [R1+0x1170] ;  /* 0x0011700001107983 */ /* 0x001f220000300800 */
[----:B------:R-:W4:Y:S02]  /*68fd0*/  LDL.LU R17, [R1+0x1174] ;  /* 0x0011740001117983 */ /* 0x000f240000300800 */
[----:B------:R-:W2:Y:S02]  /*68fe0*/  LDL.LU R18, [R1+0x1178] ;  /* 0x0011780001127983 */ /* 0x000ea40000300800 */
[----:B------:R-:W2:Y:S01]  /*68ff0*/  LDL.LU R19, [R1+0x117c] ;  /* 0x00117c0001137983 */ /* 0x000ea20000300800 */
[----:B------:R-:W3:Y:S04]  /*69000*/  LDL.64 R8, [R1+0x50] ;  /* 0x0000500001087983 */ /* 0x000ee80000100a00 */
        /* <DEDUP_REMOVED lines=12> */
[----:B------:R-:W-:Y:S01]  /*690d0*/  HMMA.16816.F32.BF16 R4, R20, R24, R4 ;  /* 0x000000181404723c */ /* 0x000fe20000041804 */
[----:B----4-:R-:W-:Y:S01]  /*690e0*/  STL.64 [R1+0x4648], R18 ;  /* 0x0046481201007387 */ /* 0x010fe20000100a00 */
[----:B--2---:R0:W-:Y:S03]  /*690f0*/  STL.64 [R1+0x4640], R16 ;  /* 0x0046401001007387 */ /* 0x0041e60000100a00 */
[----:B0-----:R-:W2:Y:S01]  /*69100*/  LDL.LU R16, [R1+0x11a0] ;  /* 0x0011a00001107983 */ /* 0x001ea20000300800 */
[----:B------:R-:W2:Y:S02]  /*69110*/  LDL.LU R17, [R1+0x11a4] ;  /* 0x0011a40001117983 */ /* 0x000ea40000300800 */
[----:B------:R-:W2:Y:S02]  /*69120*/  LDL.LU R18, [R1+0x11a8] ;  /* 0x0011a80001127983 */ /* 0x000ea40000300800 */
[----:B------:R-:W2:Y:S01]  /*69130*/  LDL.LU R19, [R1+0x11ac] ;  /* 0x0011ac0001137983 */ /* 0x000ea20000300800 */
[----:B------:R-:W4:Y:S01]  /*69140*/  LDL.LU R12, [R1+0x1140] ;  /* 0x00114000010c7983 */ /* 0x000f220000300800 */
[----:B------:R-:W4:Y:S02]  /*69150*/  LDL.LU R13, [R1+0x1144] ;  /* 0x00114400010d7983 */ /* 0x000f240000300800 */
[----:B------:R-:W4:Y:S02]  /*69160*/  LDL.LU R14, [R1+0x1148] ;  /* 0x00114800010e7983 */ /* 0x000f240000300800 */
[----:B------:R-:W4:Y:S08]  /*69170*/  LDL.LU R15, [R1+0x114c] ;  /* 0x00114c00010f7983 */ /* 0x000f300000300800 */
[----:B------:R-:W-:Y:S01]  /*69180*/  IMAD.MOV.U32 R2, RZ, RZ, R6 ;  /* 0x000000ffff027224 */ /* 0x000fe200078e0006 */
[----:B------:R-:W-:Y:S01]  /*69190*/  STL.64 [R1+0x430], R4 ;  /* 0x0004300401007387 */ /* 0x000fe20000100a00 */
[----:B------:R-:W-:-:S02]  /*691a0*/  IMAD.MOV.U32 R3, RZ, RZ, R7 ;  /* 0x000000ffff037224 */ /* 0x000fc400078e0007 */
[----:B---3--:R-:W0:Y:S04]  /*691b0*/  LDSM.16.MT88.4 R4, [R29+0x6000] ;  /* 0x006000001d04783b */ /* 0x008e280000004200 */
[----:B------:R-:W3:Y:S01]  /*691c0*/  LDL.LU R24, [R1+0x1130] ;  /* 0x0011300001187983 */ /* 0x000ee20000300800 */
[----:B------:R-:W3:Y:S01]  /*691d0*/  LDL.LU R25, [R1+0x1134] ;  /* 0x0011340001197983 */ /* 0x000ee20000300800 */
[----:B------:R-:W3:Y:S02]  /*691e0*/  LDL.LU R26, [R1+0x1138] ;  /* 0x00113800011a7983 */ /* 0x000ee40000300800 */
[----:B------:R-:W3:Y:S02]  /*691f0*/  LDL.LU R27, [R1+0x113c] ;  /* 0x00113c00011b7983 */ /* 0x000ee40000300800 */
[----:B------:R-:W-:Y:S01]  /*69200*/  STL [R1+0x361c], R3 ;  /* 0x00361c0301007387 */ /* 0x000fe20000100800 */
[----:B------:R-:W-:Y:S01]  /*69210*/  STL [R1+0x3618], R2 ;  /* 0x0036180201007387 */ /* 0x000fe20000100800 */
[----:B------:R-:W-:Y:S03]  /*69220*/  STL [R1+0x4538], R29 ;  /* 0x0045381d01007387 */ /* 0x000fe60000100800 */
[----:B0-----:R-:W-:Y:S01]  /*69230*/  STL.64 [R1+0x4498], R6 ;  /* 0x0044980601007387 */ /* 0x001fe20000100a00 */
[----:B------:R0:W-:Y:S02]  /*69240*/  STL.64 [R1+0x4490], R4 ;  /* 0x0044900401007387 */ /* 0x0001e40000100a00 */
[----:B0-----:R-:W-:-:S02]  /*69250*/  IMAD.MOV.U32 R4, RZ, RZ, R28 ;  /* 0x000000ffff047224 */ /* 0x001fc400078e001c */
[----:B------:R-:W3:Y:S01]  /*69260*/  LDL.LU R28, [R1+0x4650] ;  /* 0x00465000011c7983 */ /* 0x000ee20000300800 */
        /* <DEDUP_REMOVED lines=34> */
[----:B------:R-:W2:Y:S02]  /*69490*/  LDL.LU.64 R8, [R1+0x45e8] ;  /* 0x0045e80001087983 */ /* 0x000ea40000300a00 */
[----:B--2---:R-:W-:Y:S11]  /*694a0*/  HMMA.16816.F32.BF16 R8, R20, R4, R8 ;  /* 0x000000041408723c */ /* 0x004ff60000041808 */
[----:B------:R-:W-:Y:S11]  /*694b0*/  @!UPT UIADD3 URZ, URZ, URZ, URZ ;  /* 0x0000003f3f3ff290 */ /* 0x000ff6000fffe03f */
[----:B------:R-:W-:Y:S01]  /*694c0*/  @!UPT UIADD3 URZ, URZ, URZ, URZ ;  /* 0x0000003f3f3ff290 */ /* 0x000fe2000fffe03f */
[----:B------:R-:W-:Y:S01]  /*694d0*/  STL.64 [R1+0x3e0], R8 ;  /* 0x0003e00801007387 */ /* 0x000fe20000100a00 */
[----:B------:R0:W-:Y:S03]  /*694e0*/  STL.64 [R1+0x3e8], R10 ;  /* 0x0003e80a01007387 */ /* 0x0001e60000100a00 */
[----:B0-----:R-:W2:Y:S01]  /*694f0*/  LDL.LU.64 R10, [R1+0x45e0] ;  /* 0x0045e000010a7983 */ /* 0x001ea20000300a00 */
[----:B------:R-:W2:Y:S02]  /*69500*/  LDL.LU.64 R8, [R1+0x45d8] ;  /* 0x0045d80001087983 */ /* 0x000ea40000300a00 */
[----:B------:R0:W-:Y:S02]  /*69510*/  STL.64 [R1+0x44d8], R4 ;  /* 0x0044d80401007387 */ /* 0x0001e40000100a00 */
[----:B------:R-:W-:Y:S02]  /*69520*/  IMAD.MOV.U32 R0, RZ, RZ, R16 ;  /* 0x000000ffff007224 */ /* 0x000fe400078e0010 */
[----:B------:R-:W-:-:S02]  /*69530*/  IMAD.MOV.U32 R29, RZ, RZ, R17 ;  /* 0x000000ffff1d7224 */ /* 0x000fc400078e0011 */
[----:B0-----:R-:W-:Y:S02]  /*69540*/  IMAD.MOV.U32 R4, RZ, RZ, R19 ;  /* 0x000000ffff047224 */ /* 0x001fe400078e0013 */
        /* <DEDUP_REMOVED lines=22> */
[----:B------:R-:W2:Y:S01]  /*696b0*/  LDL.LU R19, [R1+0x1cc] ;  /* 0x0001cc0001137983 */ /* 0x000ea20000300800 */
[----:B---3--:R-:W-:Y:S11]  /*696c0*/  HMMA.16816.F32.BF16 R24, R20, R12, R24 ;  /* 0x0000000c1418723c */ /* 0x008ff60000041818 */
[----:B------:R-:W-:Y:S11]  /*696d0*/  @!UPT UIADD3 URZ, URZ, URZ, URZ ;  /* 0x0000003f3f3ff290 */ /* 0x000ff6000fffe03f */
[----:B------:R-:W-:Y:S01]  /*696e0*/  @!UPT UIADD3 URZ, URZ, URZ, URZ ;  /* 0x0000003f3f3ff290 */ /* 0x000fe2000fffe03f */
[----:B------:R-:W-:Y:S01]  /*696f0*/  STL.64 [R1+0x3b0], R24 ;  /* 0x0003b01801007387 */ /* 0x000fe20000100a00 */
[----:B------:R0:W-:Y:S03]  /*69700*/  STL.64 [R1+0x3b8], R26 ;  /* 0x0003b81a01007387 */ /* 0x0001e60000100a00 */
[----:B0-----:R-:W2:Y:S01]  /*69710*/  LDL.LU.64 R26, [R1+0x45a0] ;  /* 0x0045a000011a7983 */ /* 0x001ea20000300a00 */
[----:B------:R-:W2:Y:S02]  /*69720*/  LDL.LU.64 R24, [R1+0x4598] ;  /* 0x0045980001187983 */ /* 0x000ea40000300a00 */
[----:B----4-:R-:W-:Y:S02]  /*69730*/  STL.64 [R1+0x44d0], R14 ;  /* 0x0044d00e01007387 */ /* 0x010fe40000100a00 */
[----:B------:R0:W-:Y:S02]  /*69740*/  STL.64 [R1+0x44c8], R12 ;  /* 0x0044c80c01007387 */ /* 0x0001e40000100a00 */
[----:B0-----:R-:W3:Y:S01]  /*69750*/  LDL.LU R12, [R1+0x10d0] ;  /* 0x0010d000010c7983 */ /* 0x001ee20000300800 */
[----:B------:R-:W3:Y:S02]  /*69760*/  LDL.LU R13, [R1+0x10d4] ;  /* 0x0010d400010d7983 */ /* 0x000ee40000300800 */
[----:B------:R-:W3:Y:S02]  /*69770*/  LDL.LU R14, [R1+0x10d8] ;  /* 0x0010d800010e7983 */ /* 0x000ee40000300800 */
[----:B------:R-:W-:Y:S01]  /*69780*/  IMAD.MOV.U32 R15, RZ, RZ, R28 ;  /* 0x000000ffff0f7224 */ /* 0x000fe200078e001c */
[----:B------:R-:W-:Y:S01]  /*69790*/  STL.64 [R1+0x44a8], R10 ;  /* 0x0044a80a01007387 */ /* 0x000fe20000100a00 */
[----:B------:R0:W-:Y:S01]  /*697a0*/  STL.64 [R1+0x44a0], R8 ;  /* 0x0044a00801007387 */ /* 0x0001e20000100a00 */
[----:B--2---:R-:W-:Y:S08]  /*697b0*/  HMMA.16816.F32.BF16 R4, R24, R4, R16 ;  /* 0x000000041804723c */ /* 0x004ff00000041810 */
[----:B---3--:R-:W-:Y:S11]  /*697c0*/  HMMA.16816.F32.BF16 R12, R20, R8, R12 ;  /* 0x00000008140c723c */ /* 0x008ff6000004180c */
[----:B------:R-:W-:Y:S11]  /*697d0*/  @!UPT UIADD3 URZ, URZ, URZ, URZ ;  /* 0x0000003f3f3ff290 */ /* 0x000ff6000fffe03f */
[----:B------:R-:W-:Y:S01]  /*697e0*/  @!UPT UIADD3 URZ, URZ, URZ, URZ ;  /* 0x0000003f3f3ff290 */ /* 0x000fe2000fffe03f */
[----:B------:R-:W-:Y:S01]  /*697f0*/  STL.64 [R1+0x1d0], R12 ;  /* 0x0001d00c01007387 */ /* 0x000fe20000100a00 */
[----:B------:R-:W-:Y:S02]  /*69800*/  STL.64 [R1+0x1d8], R14 ;  /* 0x0001d80e01007387 */ /* 0x000fe40000100a00 */
[----:B------:R1:W-:Y:S02]  /*69810*/  STL.64 [R1+0x1c0], R4 ;  /* 0x0001c00401007387 */ /* 0x0003e40000100a00 */
[----:B------:R2:W-:Y:S01]  /*69820*/  STL [R1+0x1c8], R6 ;  /* 0x0001c80601007387 */ /* 0x0005e20000100800 */
[----:B0-----:R-:W3:Y:S01]  /*69830*/  LDL.LU R8, [R1+0x110] ;  /* 0x0001100001087983 */ /* 0x001ee20000300800 */
[----:B------:R-:W3:Y:S02]  /*69840*/  LDL.LU R9, [R1+0x114] ;  /* 0x0001140001097983 */ /* 0x000ee40000300800 */
[----:B------:R-:W4:Y:S02]  /*69850*/  LDL.LU R10, [R1+0x118] ;  /* 0x00011800010a7983 */ /* 0x000f240000300800 */
[----:B------:R-:W4:Y:S02]  /*69860*/  LDL.LU R11, [R1+0x11c] ;  /* 0x00011c00010b7983 */ /* 0x000f240000300800 */
[----:B------:R-:W-:Y:S01]  /*69870*/  IMAD.MOV.U32 R28, RZ, RZ, R7 ;  /* 0x000000ffff1c7224 */ /* 0x000fe200078e0007 */
[----:B----4-:R-:W-:Y:S01]  /*69880*/  STL.64 [R1+0x44e8], R10 ;  /* 0x0044e80a01007387 */ /* 0x010fe20000100a00 */
[----:B---3--:R0:W-:Y:S02]  /*69890*/  STL.64 [R1+0x44e0], R8 ;  /* 0x0044e00801007387 */ /* 0x0081e40000100a00 */
[----:B-1----:R-:W3:Y:S02]  /*698a0*/  LDL.LU R4, [R1+0x120] ;  /* 0x0001200001047983 */ /* 0x002ee40000300800 */
[----:B------:R-:W3:Y:S01]  /*698b0*/  LDL.LU R5, [R1+0x124] ;  /* 0x0001240001057983 */ /* 0x000ee20000300800 */
[----:B--2---:R-:W2:Y:S01]  /*698c0*/  LDL.LU R6, [R1+0x128] ;  /* 0x0001280001067983 */ /* 0x004ea20000300800 */
[----:B------:R-:W2:Y:S03]  /*698d0*/  LDL.LU R7, [R1+0x12c] ;  /* 0x00012c0001077983 */ /* 0x000ea60000300800 */
[----:B--2---:R-:W-:Y:S01]  /*698e0*/  STL.64 [R1+0x44f8], R6 ;  /* 0x0044f80601007387 */ /* 0x004fe20000100a00 */
[----:B---3--:R-:W-:Y:S02]  /*698f0*/  STL.64 [R1+0x44f0], R4 ;  /* 0x0044f00401007387 */ /* 0x008fe40000100a00 */
[----:B0-----:R-:W2:Y:S02]  /*69900*/  LDL.LU R8, [R1+0x30] ;  /* 0x0000300001087983 */ /* 0x001ea40000300800 */
[----:B------:R-:W2:Y:S02]  /*69910*/  LDL.LU R9, [R1+0x34] ;  /* 0x0000340001097983 */ /* 0x000ea40000300800 */
[----:B--2---:R0:W-:Y:S04]  /*69920*/  STL.64 [R1+0x4500], R8 ;  /* 0x0045000801007387 */ /* 0x0041e80000100a00 */
[----:B0-----:R-:W2:Y:S01]  /*69930*/  LDL.LU R8, [R1+0x40] ;  /* 0x0000400001087983 */ /* 0x001ea20000300800 */
[----:B------:R-:W2:Y:S02]  /*69940*/  LDL.LU R9, [R1+0x44] ;  /* 0x0000440001097983 */ /* 0x000ea40000300800 */
[----:B------:R-:W3:Y:S02]  /*69950*/  LDL.LU R20, [R1+0x60] ;  /* 0x0000600001147983 */ /* 0x000ee40000300800 */
[----:B------:R-:W3:Y:S02]  /*69960*/  LDL.LU R21, [R1+0x64] ;  /* 0x0000640001157983 */ /* 0x000ee40000300800 */
[----:B---3--:R0:W-:Y:S01]  /*69970*/  STL.64 [R1+0x4540], R20 ;  /* 0x0045401401007387 */ /* 0x0081e20000100a00 */
[----:B------:R-:W3:Y:S02]  /*69980*/  LDL.LU R16, [R1+0x70] ;  /* 0x0000700001107983 */ /* 0x000ee40000300800 */
[----:B------:R-:W3:Y:S02]  /*69990*/  LDL.LU R17, [R1+0x74] ;  /* 0x0000740001117983 */ /* 0x000ee40000300800 */
[----:B---3--:R1:W-:Y:S01]  /*699a0*/  STL.64 [R1+0x4548], R16 ;  /* 0x0045481001007387 */ /* 0x0083e20000100a00 */
[----:B0-----:R-:W3:Y:S02]  /*699b0*/  LDL.LU R20, [R1+0x80] ;  /* 0x0000800001147983 */ /* 0x001ee40000300800 */
[----:B------:R-:W3:Y:S02]  /*699c0*/  LDL.LU R21, [R1+0x84] ;  /* 0x0000840001157983 */ /* 0x000ee40000300800 */
[----:B---3--:R0:W-:Y:S01]  /*699d0*/  STL.64 [R1+0x4550], R20 ;  /* 0x0045501401007387 */ /* 0x0081e20000100a00 */
[----:B-1----:R-:W3:Y:S02]  /*699e0*/  LDL.LU R16, [R1+0x180] ;  /* 0x0001800001107983 */ /* 0x002ee40000300800 */
[----:B------:R-:W3:Y:S02]  /*699f0*/  LDL.LU R17, [R1+0x184] ;  /* 0x0001840001117983 */ /* 0x000ee40000300800 */
[----:B------:R-:W4:Y:S01]  /*69a00*/  LDL.LU R18, [R1+0x188] ;  /* 0x0001880001127983 */ /* 0x000f220000300800 */
[----:B------:R-:W4:Y:S04]  /*69a10*/  LDL.LU R19, [R1+0x18c] ;  /* 0x00018c0001137983 */ /* 0x000f280000300800 */
[----:B----4-:R-:W-:Y:S01]  /*69a20*/  STL.64 [R1+0x4560], R18 ;  /* 0x0045601201007387 */ /* 0x010fe20000100a00 */
[----:B---3--:R-:W-:Y:S02]  /*69a30*/  STL.64 [R1+0x4558], R16 ;  /* 0x0045581001007387 */ /* 0x008fe40000100a00 */
[----:B0-----:R-:W3:Y:S02]  /*69a40*/  LDL.LU R20, [R1+0x90] ;  /* 0x0000900001147983 */ /* 0x001ee40000300800 */
[----:B------:R-:W3:Y:S02]  /*69a50*/  LDL.LU R21, [R1+0x94] ;  /* 0x0000940001157983 */ /* 0x000ee40000300800 */
[----:B---3--:R0:W-:Y:S04]  /*69a60*/  STL.64 [R1+0x4568], R20 ;  /* 0x0045681401007387 */ /* 0x0081e80000100a00 */
[----:B0-----:R-:W3:Y:S01]  /*69a70*/  LDL.LU R20, [R1+0xa0] ;  /* 0x0000a00001147983 */ /* 0x001ee20000300800 */
[----:B------:R-:W3:Y:S03]  /*69a80*/  LDL.LU R21, [R1+0xa4] ;  /* 0x0000a40001157983 */ /* 0x000ee60000300800 */
[----:B---3--:R0:W-:Y:S01]  /*69a90*/  STL.64 [R1+0x4580], R20 ;  /* 0x0045801401007387 */ /* 0x0081e20000100a00 */
[----:B------:R-:W3:Y:S02]  /*69aa0*/  LDL.LU R16, [R1+0x190] ;  /* 0x0001900001107983 */ /* 0x000ee40000300800 */
[----:B------:R-:W3:Y:S02]  /*69ab0*/  LDL.LU R17, [R1+0x194] ;  /* 0x0001940001117983 */ /* 0x000ee40000300800 */
[----:B------:R-:W4:Y:S01]  /*69ac0*/  LDL.LU R18, [R1+0x198] ;  /* 0x0001980001127983 */ /* 0x000f220000300800 */
[----:B------:R-:W4:Y:S04]  /*69ad0*/  LDL.LU R19, [R1+0x19c] ;  /* 0x00019c0001137983 */ /* 0x000f280000300800 */
[----:B0-----:R-:W2:Y:S01]  /*69ae0*/  LDL.LU R20, [R1+0xb0] ;  /* 0x0000b00001147983 */ /* 0x001ea20000300800 */
[----:B------:R-:W2:Y:S03]  /*69af0*/  LDL.LU R21, [R1+0xb4] ;  /* 0x0000b40001157983 */ /* 0x000ea60000300800 */
[----:B----4-:R-:W-:Y:S01]  /*69b00*/  STL.64 [R1+0x4578], R18 ;  /* 0x0045781201007387 */ /* 0x010fe20000100a00 */
[----:B---3--:R0:W-:Y:S03]  /*69b10*/  STL.64 [R1+0x4570], R16 ;  /* 0x0045701001007387 */ /* 0x0081e60000100a00 */
        /* <DEDUP_REMOVED lines=14> */
[----:B--2---:R0:W-:Y:S01]  /*69c00*/  STL.64 [R1+0x4518], R8 ;  /* 0x0045180801007387 */ /* 0x0041e20000100a00 */
[----:B------:R-:W2:Y:S02]  /*69c10*/  LDL.LU R4, [R1+0x130] ;  /* 0x0001300001047983 */ /* 0x000ea40000300800 */
[----:B------:R-:W2:Y:S02]  /*69c20*/  LDL.LU R5, [R1+0x134] ;  /* 0x0001340001057983 */ /* 0x000ea40000300800 */
[----:B------:R-:W2:Y:S01]  /*69c30*/  LDL.LU R6, [R1+0x138] ;  /* 0x0001380001067983 */ /* 0x000ea20000300800 */
[----:B------:R-:W2:Y:S04]  /*69c40*/  LDL.LU R7, [R1+0x13c] ;  /* 0x00013c0001077983 */ /* 0x000ea80000300800 */
        /* <DEDUP_REMOVED lines=15> */
[----:B------:R-:W3:Y:S02]  /*69d40*/  LDL.LU R6, [R1+0x148] ;  /* 0x0001480001067983 */ /* 0x000ee40000300800 */
[----:B------:R-:W3:Y:S01]  /*69d50*/  LDL.LU R7, [R1+0x14c] ;  /* 0x00014c0001077983 */ /* 0x000ee20000300800 */
[----:B------:R-:W-:Y:S01]  /*69d60*/  STL [R1+0x33b8], R28 ;  /* 0x0033b81c01007387 */ /* 0x000fe20000100800 */
[----:B------:R-:W2:Y:S02]  /*69d70*/  LDL.LU.64 R18, [R1+0x4590] ;  /* 0x0045900001127983 */ /* 0x000ea40000300a00 */
[----:B------:R-:W2:Y:S02]  /*69d80*/  LDL.LU.64 R16, [R1+0x4588] ;  /* 0x0045880001107983 */ /* 0x000ea40000300a00 */
[----:B------:R0:W-:Y:S01]  /*69d90*/  STL.64 [R1+0x1b0], R20 ;  /* 0x0001b01401007387 */ /* 0x0001e20000100a00 */
[----:B------:R2:W-:Y:S04]  /*69da0*/  STL.64 [R1+0x1b8], R22 ;  /* 0x0001b81601007387 */ /* 0x0005e80000100a00 */
[----:B0-----:R-:W2:Y:S02]  /*69db0*/  LDL.LU.64 R20, [R1+0x4580] ;  /* 0x0045800001147983 */ /* 0x001ea40000300a00 */
[----:B--2---:R-:W-:Y:S02]  /*69dc0*/  HMMA.16816.F32.BF16 R20, R24, R20, R16 ;  /* 0x000000141814723c */ /* 0x004fe40000041810 */
[----:B------:R-:W2:Y:S01]  /*69dd0*/  LDL.LU.64 R18, [R1+0x4578] ;  /* 0x0045780001127983 */ /* 0x000ea20000300a00 */
[----:B------:R-:W2:Y:S11]  /*69de0*/  LDL.LU.64 R16, [R1+0x4570] ;  /* 0x0045700001107983 */ /* 0x000eb60000300a00 */
[----:B------:R-:W-:Y:S09]  /*69df0*/  @!UPT UIADD3 URZ, URZ, URZ, URZ ;  /* 0x0000003f3f3ff290 */ /* 0x000ff2000fffe03f */
        /* <DEDUP_REMOVED lines=12> */
[----:B--2---:R-:W-:Y:S02]  /*69ec0*/  HMMA.16816.F32.BF16 R20, R24, R20, R16 ;  /* 0x000000141814723c */ /* 0x004fe40000041810 */
[----:B------:R-:W4:Y:S11]  /*69ed0*/  LDL.LU.64 R16, [R1+0x4548] ;  /* 0x0045480001107983 */ /* 0x000f360000300a00 */
[----:B------:R-:W-:Y:S10]  /*69ee0*/  @!UPT UIADD3 URZ, URZ, URZ, URZ ;  /* 0x0000003f3f3ff290 */ /* 0x000ff4000fffe03f */
[----:B------:R0:W-:Y:S01]  /*69ef0*/  STL.64 [R1+0x180], R20 ;  /* 0x0001801401007387 */ /* 0x0001e20000100a00 */
[----:B------:R1:W-:Y:S03]  /*69f00*/  STL [R1+0x188], R22 ;  /* 0x0001881601007387 */ /* 0x0003e60000100800 */
[----:B0-----:R-:W1:Y:S01]  /*69f10*/  LDL.LU.64 R20, [R1+0x4540] ;  /* 0x0045400001147983 */ /* 0x001e620000300a00 */
[----:B------:R-:W-:-:S05]  /*69f20*/  IMAD.MOV.U32 R28, RZ, RZ, R23 ;  /* 0x000000ffff1c7224 */ /* 0x000fca00078e0017 */
[----:B------:R-:W-:Y:S01]  /*69f30*/  STL [R1+0x33c0], R28 ;  /* 0x0033c01c01007387 */ /* 0x000fe20000100800 */
[C---:B----4-:R-:W-:Y:S07]  /*69f40*/  HMMA.16816.F32.BF16 R12, R24.reuse, R16, R12 ;  /* 0x00000010180c723c */ /* 0x050fee000004180c */
[----:B------:R-:W-:Y:S02]  /*69f50*/  IMAD.MOV.U32 R16, RZ, RZ, R0 ;  /* 0x000000ffff107224 */ /* 0x000fe400078e0000 */
[----:B------:R-:W2:Y:S01]  /*69f60*/  LDL.LU R0, [R1+0x453c] ;  /* 0x00453c0001007983 */ /* 0x000ea20000300800 */
[----:B------:R-:W-:Y:S11]  /*69f70*/  IMAD.MOV.U32 R17, RZ, RZ, R29 ;  /* 0x000000ffff117224 */ /* 0x000ff600078e001d */
[----:B------:R-:W-:Y:S02]  /*69f80*/  @!UPT UIADD3 URZ, URZ, URZ, URZ ;  /* 0x0000003f3f3ff290 */ /* 0x000fe4000fffe03f */
[----:B------:R0:W-:Y:S01]  /*69f90*/  STL.64 [R1+0x170], R12 ;  /* 0x0001700c01007387 */ /* 0x0001e20000100a00 */
[----:B------:R4:W-:Y:S02]  /*69fa0*/  STL.64 [R1+0x178], R14 ;  /* 0x0001780e01007387 */ /* 0x0009e40000100a00 */
[----:B------:R-:W2:Y:S01]  /*69fb0*/  LDL.LU R29, [R1+0x4538] ;  /* 0x00453800011d7983 */ /* 0x000ea20000300800 */
[----:B-1----:R-:W-:Y:S01]  /*69fc0*/  HMMA.16816.F32.BF16 R20, R24, R20, R8 ;  /* 0x000000141814723c */ /* 0x002fe20000041808 */
[----:B0-----:R-:W3:Y:S01]  /*69fd0*/  LDL.LU R12, [R1+0x100] ;  /* 0x00010000010c7983 */ /* 0x001ee20000300800 */
[----:B------:R-:W3:Y:S02]  /*69fe0*/  LDL.LU R13, [R1+0x104] ;  /* 0x00010400010d7983 */ /* 0x000ee40000300800 */
[----:B----4-:R-:W4:Y:S02]  /*69ff0*/  LDL.LU R14, [R1+0x108] ;  /* 0x00010800010e7983 */ /* 0x010f240000300800 */
[----:B------:R-:W4:Y:S01]  /*6a000*/  LDL.LU R15, [R1+0x10c] ;  /* 0x00010c00010f7983 */ /* 0x000f220000300800 */
[----:B------:R-:W3:Y:S01]  /*6a010*/  LDL.LU.64 R10, [R1+0x4530] ;  /* 0x00453000010a7983 */ /* 0x000ee20000300a00 */
[----:B------:R-:W3:Y:S11]  /*6a020*/  LDL.LU.64 R8, [R1+0x4528] ;  /* 0x0045280001087983 */ /* 0x000ef60000300a00 */
[----:B------:R-:W-:Y:S04]  /*6a030*/  @!UPT UIADD3 URZ, URZ, URZ, URZ ;  /* 0x0000003f3f3ff290 */ /* 0x000fe8000fffe03f */
[----:B------:R-:W-:Y:S01]  /*6a040*/  STL.64 [R1+0x160], R20 ;  /* 0x0001601401007387 */ /* 0x000fe20000100a00 */
[----:B------:R-:W-:Y:S02]  /*6a050*/  STL [R1+0x168], R22 ;  /* 0x0001681601007387 */ /* 0x000fe40000100800 */
[----:B------:R-:W-:-:S05]  /*6a060*/  IMAD.MOV.U32 R28, RZ, RZ, R23 ;  /* 0x000000ffff1c7224 */ /* 0x000fca00078e0017 */
[----:B------:R-:W-:Y:S04]  /*6a070*/  STL [R1+0x33c4], R28 ;  /* 0x0033c41c01007387 */ /* 0x000fe80000100800 */
[----:B--2---:R-:W0:Y:S04]  /*6a080*/  LDSM.16.MT88.4 R20, [R29+0x6080] ;  /* 0x006080001d14783b */ /* 0x004e280000004200 */
[----:B0-----:R-:W-:Y:S01]  /*6a090*/  STL.64 [R1+0x4350], R22 ;  /* 0x0043501601007387 */ /* 0x001fe20000100a00 */
[----:B------:R0:W-:Y:S03]  /*6a0a0*/  STL.64 [R1+0x4348], R20 ;  /* 0x0043481401007387 */ /* 0x0001e60000100a00 */
[----:B0-----:R-:W3:Y:S01]  /*6a0b0*/  LDL.LU R20, [R1+0x50] ;  /* 0x0000500001147983 */ /* 0x001ee20000300800 */
[----:B------:R-:W-:-:S02]  /*6a0c0*/  IMAD.MOV.U32 R21, RZ, RZ, R0 ;  /* 0x000000ffff157224 */ /* 0x000fc400078e0000 */
[----:B------:R-:W2:Y:S05]  /*6a0d0*/  LDL.LU R0, [R1+0x4520] ;  /* 0x0045200001007983 */ /* 0x000eaa0000300800 */
[C---:B---3--:R-:W-:Y:S01]  /*6a0e0*/  HMMA.16816.F32.BF16 R20, R24.reuse, R20, R8 ;  /* 0x000000141814723c */ /* 0x048fe20000041808 */
[----:B------:R-:W3:Y:S11]  /*6a0f0*/  LDL.LU.64 R8, [R1+0x4518] ;  /* 0x0045180001087983 */ /* 0x000ef60000300a00 */
[----:B------:R-:W-:Y:S11]  /*6a100*/  @!UPT UIADD3 URZ, URZ, URZ, URZ ;  /* 0x0000003f3f3ff290 */ /* 0x000ff6000fffe03f */
[----:B------:R-:W-:Y:S01]  /*6a110*/  STL.64 [R1+0x150], R20 ;  /* 0x0001501401007387 */ /* 0x000fe20000100a00 */
[----:B------:R0:W-:Y:S03]  /*6a120*/  STL.64 [R1+0x158], R22 ;  /* 0x0001581601007387 */ /* 0x0001e60000100a00 */
[----:B0-----:R-:W2:Y:S04]  /*6a130*/  LDL.64 R22, [R1+0x88] ;  /* 0x0000880001167983 */ /* 0x001ea80000100a00 */
[----:B--2---:R0:W-:Y:S04]  /*6a140*/  STL.64 [R1+0x4450], R22 ;  /* 0x0044501601007387 */ /* 0x0041e80000100a00 */
[----:B0-----:R-:W2:Y:S01]  /*6a150*/  LDL.64 R22, [R1+0xa8] ;  /* 0x0000a80001167983 */ /* 0x001ea20000100a00 */
[C---:B---3--:R-:W-:Y:S03]  /*6a160*/  HMMA.16816.F32.BF16 R8, R24.reuse, R8, R4 ;  /* 0x000000081808723c */ /* 0x048fe60000041804 */
[----:B--2---:R-:W-:Y:S01]  /*6a170*/  STL.64 [R1+0x4460], R22 ;  /* 0x0044601601007387 */ /* 0x004fe20000100a00 */
[----:B------:R-:W2:Y:S02]  /*6a180*/  LDL.LU.64 R6, [R1+0x4510] ;  /* 0x0045100001067983 */ /* 0x000ea40000300a00 */
[----:B------:R-:W2:Y:S11]  /*6a190*/  LDL.LU.64 R4, [R1+0x4508] ;  /* 0x0045080001047983 */ /* 0x000eb60000300a00 */
[----:B------:R-:W-:Y:S06]  /*6a1a0*/  @!UPT UIADD3 URZ, URZ, URZ, URZ ;  /* 0x0000003f3f3ff290 */ /* 0x000fec000fffe03f */
[----:B------:R0:W-:Y:S01]  /*6a1b0*/  STL.64 [R1+0x140], R8 ;  /* 0x0001400801007387 */ /* 0x0001e20000100a00 */
[----:B------:R2:W-:Y:S04]  /*6a1c0*/  STL.64 [R1+0x148], R10 ;  /* 0x0001480a01007387 */ /* 0x0005e80000100a00 */
        /* <DEDUP_REMOVED lines=12> */
[----:B------:R-:W3:Y:S06]  /*6a290*/  LDL.LU.64 R4, [R1+0x44d8] ;  /* 0x0044d80001047983 */ /* 0x000eec0000300a00 */
[C---:B---3--:R-:W-:Y:S01]  /*6a2a0*/  HMMA.16816.F32.BF16 R4, R24.reuse, R4, R8 ;  /* 0x000000041804723c */ /* 0x048fe20000041808 */
[----:B------:R-:W2:Y:S11]  /*6a2b0*/  LDL.LU R8, [R1+0xe0] ;  /* 0x0000e00001087983 */ /* 0x000eb60000300800 */
[----:B------:R-:W-:Y:S03]  /*6a2c0*/  @!UPT UIADD3 URZ, URZ, URZ, URZ ;  /* 0x0000003f3f3ff290 */ /* 0x000fe6000fffe03f */
[----:B------:R-:W-:Y:S02]  /*6a2d0*/  STL.64 [R1+0x120], R20 ;  /* 0x0001201401007387 */ /* 0x000fe40000100a00 */
[----:B------:R-:W-:Y:S06]  /*6a2e0*/  STL.64 [R1+0x128], R22 ;  /* 0x0001281601007387 */ /* 0x000fec0000100a00 */
[----:B------:R0:W-:Y:S01]  /*6a2f0*/  STL.64 [R1+0x110], R4 ;  /* 0x0001100401007387 */ /* 0x0001e20000100a00 */
[----:B------:R1:W-:Y:S02]  /*6a300*/  STL.64 [R1+0x118], R6 ;  /* 0x0001180601007387 */ /* 0x0003e40000100a00 */
[----:B------:R-:W2:Y:S02]  /*6a310*/  LDL.LU R9, [R1+0xe4] ;  /* 0x0000e40001097983 */ /* 0x000ea40000300800 */
[----:B------:R-:W2:Y:S01]  /*6a320*/  LDL.LU R10, [R1+0xe8] ;  /* 0x0000e800010a7983 */ /* 0x000ea20000300800 */
[----:B------:R-:W2:Y:S04]  /*6a330*/  LDL.LU R11, [R1+0xec] ;  /* 0x0000ec00010b7983 */ /* 0x000ea80000300800 */
[----:B0-----:R-:W3:Y:S01]  /*6a340*/  LDL.LU R4, [R1+0xd0] ;  /* 0x0000d00001047983 */ /* 0x001ee20000300800 */
[----:B------:R-:W3:Y:S02]  /*6a350*/  LDL.LU R5, [R1+0xd4] ;  /* 0x0000d40001057983 */ /* 0x000ee40000300800 */
[----:B-1----:R-:W3:Y:S02]  /*6a360*/  LDL.LU R6, [R1+0xd8] ;  /* 0x0000d80001067983 */ /* 0x002ee40000300800 */
[----:B------:R-:W3:Y:S01]  /*6a370*/  LDL.LU R7, [R1+0xdc] ;  /* 0x0000dc0001077983 */ /* 0x000ee20000300800 */
[----:B------:R-:W2:Y:S04]  /*6a380*/  LDL R22, [R1+0xb8] ;  /* 0x0000b80001167983 */ /* 0x000ea80000100800 */
[----:B------:R-:W2:Y:S01]  /*6a390*/  LDL R23, [R1+0xbc] ;  /* 0x0000bc0001177983 */ /* 0x000ea20000100800 */
[C---:B----4-:R-:W-:Y:S03]  /*6a3a0*/  HMMA.16816.F32.BF16 R16, R24.reuse, R16, R12 ;  /* 0x000000101810723c */ /* 0x050fe6000004180c */
[----:B--2---:R0:W-:Y:S01]  /*6a3b0*/  STL.64 [R1+0x4478], R22 ;  /* 0x0044781601007387 */ /* 0x0041e20000100a00 */
[----:B------:R-:W2:Y:S02]  /*6a3c0*/  LDL.LU R20, [R1+0xf0] ;  /* 0x0000f00001147983 */ /* 0x000ea40000300800 */
[----:B------:R-:W2:Y:S01]  /*6a3d0*/  LDL.LU R21, [R1+0xf4] ;  /* 0x0000f40001157983 */ /* 0x000ea20000300800 */
[----:B0-----:R-:W2:Y:S01]  /*6a3e0*/  LDL.LU R22, [R1+0xf8] ;  /* 0x0000f80001167983 */ /* 0x001ea20000300800 */
[----:B------:R-:W2:Y:S02]  /*6a3f0*/  LDL.LU R23, [R1+0xfc] ;  /* 0x0000fc0001177983 */ /* 0x000ea40000300800 */
[----:B------:R-:W4:Y:S02]  /*6a400*/  LDL.LU.64 R14, [R1+0x44d0] ;  /* 0x0044d000010e7983 */ /* 0x000f240000300a00 */
[----:B------:R-:W2:Y:S11]  /*6a410*/  LDL.LU.64 R12, [R1+0x44c8] ;  /* 0x0044c800010c7983 */ /* 0x000eb60000300a00 */
[----:B------:R-:W-:Y:S01]  /*6a420*/  STL.64 [R1+0x100], R16 ;  /* 0x0001001001007387 */ /* 0x000fe20000100a00 */
[----:B------:R0:W-:Y:S03]  /*6a430*/  STL.64 [R1+0x108], R18 ;  /* 0x0001081201007387 */ /* 0x0001e60000100a00 */
[----:B0-----:R-:W2:Y:S01]  /*6a440*/  LDL.LU.64 R18, [R1+0x44c0] ;  /* 0x0044c00001127983 */ /* 0x001ea20000300a00 */
[----:B------:R-:W2:Y:S02]  /*6a450*/  LDL.LU.64 R16, [R1+0x44b8] ;  /* 0x0044b80001107983 */ /* 0x000ea40000300a00 */
[----:B--2---:R-:W-:Y:S11]  /*6a460*/  HMMA.16816.F32.BF16 R20, R24, R16, R20 ;  /* 0x000000101814723c */ /* 0x004ff60000041814 */
[----:B------:R-:W-:Y:S11]  /*6a470*/  @!UPT UIADD3 URZ, URZ, URZ, URZ ;  /* 0x0000003f3f3ff290 */ /* 0x000ff6000fffe03f */
[----:B------:R-:W-:Y:S01]  /*6a480*/  @!UPT UIADD3 URZ, URZ, URZ, URZ ;  /* 0x0000003f3f3ff290 */ /* 0x000fe2000fffe03f */
[----:B------:R-:W-:Y:S01]  /*6a490*/  STL.64 [R1+0xf0], R20 ;  /* 0x0000f01401007387 */ /* 0x000fe20000100a00 */
[----:B------:R0:W-:Y:S03]  /*6a4a0*/  STL.64 [R1+0xf8], R22 ;  /* 0x0000f81601007387 */ /* 0x0001e60000100a00 */
[----:B0-----:R-:W2:Y:S01]  /*6a4b0*/  LDL.64 R22, [R1+0xc8] ;  /* 0x0000c80001167983 */ /* 0x001ea20000100a00 */
[----:B------:R0:W-:Y:S03]  /*6a4c0*/  STL.64 [R1+0x43c8], R18 ;  /* 0x0043c81201007387 */ /* 0x0001e60000100a00 */
[----:B0-----:R-:W2:Y:S04]  /*6a4d0*/  LDL R18, [R1+0x98] ;  /* 0x0000980001127983 */ /* 0x001ea80000100800 */
[----:B------:R-:W2:Y:S04]  /*6a4e0*/  LDL R19, [R1+0x9c] ;  /* 0x00009c0001137983 */ /* 0x000ea80000100800 */
[----:B--2---:R0:W-:Y:S01]  /*6a4f0*/  STL.64 [R1+0x4458], R18 ;  /* 0x0044581201007387 */ /* 0x0041e20000100a00 */
[----:B------:R-:W2:Y:S02]  /*6a500*/  LDL.LU R16, [R1+0x8f0] ;  /* 0x0008f00001107983 */ /* 0x000ea40000300800 */
[----:B------:R-:W2:Y:S01]  /*6a510*/  LDL.LU R17, [R1+0x8f4] ;  /* 0x0008f40001117983 */ /* 0x000ea20000300800 */
[----:B0-----:R-:W2:Y:S01]  /*6a520*/  LDL.LU R18, [R1+0x8f8] ;  /* 0x0008f80001127983 */ /* 0x001ea20000300800 */
[----:B------:R-:W-:-:S02]  /*6a530*/  IMAD.MOV.U32 R19, RZ, RZ, R0 ;  /* 0x000000ffff137224 */ /* 0x000fc400078e0000 */
[----:B------:R-:W3:Y:S01]  /*6a540*/  LDL.LU R0, [R1+0x44b0] ;  /* 0x0044b00001007983 */ /* 0x000ee20000300800 */
[----:B------:R-:W-:Y:S02]  /*6a550*/  HMMA.16816.F32.BF16 R8, R24, R12, R8 ;  /* 0x0000000c1808723c */ /* 0x000fe40000041808 */
[----:B--2---:R-:W-:Y:S01]  /*6a560*/  STL.64 [R1+0x4470], R18 ;  /* 0x0044701201007387 */ /* 0x004fe20000100a00 */
[----:B------:R0:W-:Y:S03]  /*6a570*/  STL.64 [R1+0x4468], R16 ;  /* 0x0044681001007387 */ /* 0x0001e60000100a00 */
[----:B0-----:R-:W2:Y:S01]  /*6a580*/  LDL.LU R16, [R1+0x900] ;  /* 0x0009000001107983 */ /* 0x001ea20000300800 */
[----:B------:R-:W2:Y:S02]  /*6a590*/  LDL.LU R17, [R1+0x904] ;  /* 0x0009040001117983 */ /* 0x000ea40000300800 */
[----:B------:R-:W2:Y:S02]  /*6a5a0*/  LDL.LU R18, [R1+0x908] ;  /* 0x0009080001127983 */ /* 0x000ea40000300800 */
[----:B------:R-:W2:Y:S11]  /*6a5b0*/  LDL.LU R19, [R1+0x90c] ;  /* 0x00090c0001137983 */ /* 0x000eb60000300800 */
[----:B------:R-:W-:Y:S02]  /*6a5c0*/  @!UPT UIADD3 URZ, URZ, URZ, URZ ;  /* 0x0000003f3f3ff290 */ /* 0x000fe4000fffe03f */
[----:B------:R-:W-:Y:S01]  /*6a5d0*/  IMAD.MOV.U32 R13, RZ, RZ, R11 ;  /* 0x000000ffff0d7224 */ /* 0x000fe200078e000b */
[----:B--2---:R-:W-:Y:S01]  /*6a5e0*/  STL.64 [R1+0x4488], R18 ;  /* 0x0044881201007387 */ /* 0x004fe20000100a00 */
[----:B------:R0:W-:Y:S03]  /*6a5f0*/  STL.64 [R1+0x4480], R16 ;  /* 0x0044801001007387 */ /* 0x0001e60000100a00 */
[----:B0-----:R-:W2:Y:S01]  /*6a600*/  LDL.LU R16, [R1+0x910] ;  /* 0x0009100001107983 */ /* 0x001ea20000300800 */
[----:B------:R-:W2:Y:S02]  /*6a610*/  LDL.LU R17, [R1+0x914] ;  /* 0x0009140001117983 */ /* 0x000ea40000300800 */
[----:B------:R-:W2:Y:S02]  /*6a620*/  LDL.LU R18, [R1+0x918] ;  /* 0x0009180001127983 */ /* 0x000ea40000300800 */
[----:B------:R-:W-:Y:S02]  /*6a630*/  STL [R1+0xe4], R9 ;  /* 0x0000e40901007387 */ /* 0x000fe40000100800 */
[----:B---3--:R-:W-:Y:S01]  /*6a640*/  IMAD.MOV.U32 R19, RZ, RZ, R0 ;  /* 0x000000ffff137224 */ /* 0x008fe200078e0000 */
[----:B------:R0:W-:Y:S01]  /*6a650*/  STL [R1+0xe8], R10 ;  /* 0x0000e80a01007387 */ /* 0x0001e20000100800 */
[----:B------:R-:W-:-:S03]  /*6a660*/  IMAD.MOV.U32 R0, RZ, RZ, R8 ;  /* 0x000000ffff007224 */ /* 0x000fc600078e0008 */
[----:B0-----:R-:W3:Y:S01]  /*6a670*/  LDL.LU.64 R10, [R1+0x44a8] ;  /* 0x0044a800010a7983 */ /* 0x001ee20000300a00 */
[----:B------:R-:W2:Y:S02]  /*6a680*/  LDL.LU.64 R8, [R1+0x44a0] ;  /* 0x0044a00001087983 */ /* 0x000ea40000300a00 */
[----:B------:R0:W-:Y:S02]  /*6a690*/  STL [R1+0x33cc], R13 ;  /* 0x0033cc0d01007387 */ /* 0x0001e40000100800 */
[----:B------:R-:W-:Y:S01]  /*6a6a0*/  STL [R1+0x33c8], R0 ;  /* 0x0033c80001007387 */ /* 0x000fe20000100800 */
[----:B--2---:R-:W-:Y:S01]  /*6a6b0*/  HMMA.16816.F32.BF16 R24, R24, R8, R4 ;  /* 0x000000081818723c */ /* 0x004fe20000041804 */
[----:B------:R-:W2:Y:S01]  /*6a6c0*/  LDL.LU.64 R6, [R1+0x4498] ;  /* 0x0044980001067983 */ /* 0x000ea20000300a00 */
[----:B------:R-:W2:Y:S02]  /*6a6d0*/  LDL.LU.64 R4, [R1+0x4490] ;  /* 0x0044900001047983 */ /* 0x000ea40000300a00 */
[----:B------:R-:W-:-:S02]  /*6a6e0*/  IMAD.MOV.U32 R28, RZ, RZ, R22 ;  /* 0x000000ffff1c7224 */ /* 0x000fc400078e0016 */
[----:B0-----:R-:W-:Y:S11]  /*6a6f0*/  IMAD.MOV.U32 R13, RZ, RZ, R23 ;  /* 0x000000ffff0d7224 */ /* 0x001ff600078e0017 */
[----:B------:R-:W-:Y:S06]  /*6a700*/  @!UPT UIADD3 URZ, URZ, URZ, URZ ;  /* 0x0000003f3f3ff290 */ /* 0x000fec000fffe03f */
[----:B------:R0:W-:Y:S01]  /*6a710*/  STL.64 [R1+0xd0], R24 ;  /* 0x0000d01801007387 */ /* 0x0001e20000100a00 */
[----:B------:R1:W-:Y:S02]  /*6a720*/  STL [R1+0xd8], R26 ;  /* 0x0000d81a01007387 */ /* 0x0003e40000100800 */
[----:B------:R-:W-:Y:S01]  /*6a730*/  IMAD.MOV.U32 R12, RZ, RZ, R27 ;  /* 0x000000ffff0c7224 */ /* 0x000fe200078e001b */
[----:B0-----:R-:W4:Y:S01]  /*6a740*/  LDL.LU R24, [R1+0x8e0] ;  /* 0x0008e00001187983 */ /* 0x001f220000300800 */
[----:B------:R-:W4:Y:S02]  /*6a750*/  LDL.LU R25, [R1+0x8e4] ;  /* 0x0008e40001197983 */ /* 0x000f240000300800 */
[----:B-1----:R-:W4:Y:S02]  /*6a760*/  LDL.LU R26, [R1+0x8e8] ;  /* 0x0008e800011a7983 */ /* 0x002f240000300800 */
[----:B------:R-:W4:Y:S01]  /*6a770*/  LDL.LU R27, [R1+0x8ec] ;  /* 0x0008ec00011b7983 */ /* 0x000f220000300800 */
[----:B---3--:R0:W-:Y:S01]  /*6a780*/  STL.64 [R1+0x4448], R10 ;  /* 0x0044480a01007387 */ /* 0x0081e20000100a00 */
[----:B------:R-:W3:Y:S02]  /*6a790*/  LDL.LU R8, [R1+0x8d0] ;  /* 0x0008d00001087983 */ /* 0x000ee40000300800 */
[----:B------:R-:W3:Y:S01]  /*6a7a0*/  LDL.LU R9, [R1+0x8d4] ;  /* 0x0008d40001097983 */ /* 0x000ee20000300800 */
[----:B0-----:R-:W3:Y:S01]  /*6a7b0*/  LDL.LU R10, [R1+0x8d8] ;  /* 0x0008d800010a7983 */ /* 0x001ee20000300800 */
[----:B------:R-:W3:Y:S02]  /*6a7c0*/  LDL.LU R11, [R1+0x8dc] ;  /* 0x0008dc00010b7983 */ /* 0x000ee40000300800 */
        /* <DEDUP_REMOVED lines=22> */
[----:B0-----:R-:W4:Y:S01]  /*6a930*/  LDL.LU.64 R18, [R1+0x4458] ;  /* 0x0044580001127983 */ /* 0x001f220000300a00 */
[----:B------:R-:W3:Y:S02]  /*6a940*/  LDL.LU.64 R22, [R1+0x4450] ;  /* 0x0044500001167983 */ /* 0x000ee40000300a00 */
[----:B------:R-:W-:Y:S02]  /*6a950*/  STL [R1+0x4334], R0 ;  /* 0x0043340001007387 */ /* 0x000fe40000100800 */
[----:B------:R-:W-:Y:S01]  /*6a960*/  STL [R1+0x4330], R2 ;  /* 0x0043300201007387 */ /* 0x000fe20000100800 */
[C---:B----4-:R-:W-:Y:S08]  /*6a970*/  HMMA.16816.F32.BF16 R16, R4.reuse, R18, R24 ;  /* 0x000000120410723c */ /* 0x050ff00000041818 */
[----:B---3--:R-:W-:Y:S01]  /*6a980*/  HMMA.16816.F32.BF16 R8, R4, R22, R8 ;  /* 0x000000160408723c */ /* 0x008fe20000041808 */
[----:B------:R-:W2:Y:S11]  /*6a990*/  LDL.LU R24, [R1+0x8c0] ;  /* 0x0008c00001187983 */ /* 0x000eb60000300800 */
[----:B------:R-:W-:Y:S03]  /*6a9a0*/  @!UPT UIADD3 URZ, URZ, URZ, URZ ;  /* 0x0000003f3f3ff290 */ /* 0x000fe6000fffe03f */
[----:B------:R-:W-:Y:S01]  /*6a9b0*/  STL.64 [R1+0x1d60], R16 ;  /* 0x001d601001007387 */ /* 0x000fe20000100a00 */
[----:B------:R0:W-:Y:S02]  /*6a9c0*/  STL.64 [R1+0x1d68], R18 ;  /* 0x001d681201007387 */ /* 0x0001e40000100a00 */
[----:B------:R-:W2:Y:S02]  /*6a9d0*/  LDL.LU R25, [R1+0x8c4] ;  /* 0x0008c40001197983 */ /* 0x000ea40000300800 */
[----:B------:R-:W2:Y:S01]  /*6a9e0*/  LDL.LU R26, [R1+0x8c8] ;  /* 0x0008c800011a7983 */ /* 0x000ea20000300800 */
[----:B------:R-:W2:Y:S04]  /*6a9f0*/  LDL.LU R27, [R1+0x8cc] ;  /* 0x0008cc00011b7983 */ /* 0x000ea80000300800 */
[----:B0-----:R-:W3:Y:S01]  /*6aa00*/  LDL.64 R18, [R1+0x78] ;  /* 0x0000780001127983 */ /* 0x001ee20000100a00 */
[----:B------:R-:W-:Y:S02]  /*6aa10*/  STL.64 [R1+0x19c0], R8 ;  /* 0x0019c00801007387 */ /* 0x000fe40000100a00 */
[----:B------:R0:W-:Y:S02]  /*6aa20*/  STL.64 [R1+0x19c8], R10 ;  /* 0x0019c80a01007387 */ /* 0x0001e40000100a00 */
[----:B0-----:R-:W4:Y:S01]  /*6aa30*/  LDL.LU.64 R10, [R1+0x4448] ;  /* 0x00444800010a7983 */ /* 0x001f220000300a00 */
[----:B------:R-:W2:Y:S02]  /*6aa40*/  LDL.LU R20, [R1+0x8b0] ;  /* 0x0008b00001147983 */ /* 0x000ea40000300800 */
[----:B------:R-:W2:Y:S02]  /*6aa50*/  LDL.LU R21, [R1+0x8b4] ;  /* 0x0008b40001157983 */ /* 0x000ea40000300800 */
[----:B------:R-:W-:-:S02]  /*6aa60*/  IMAD.MOV.U32 R8, RZ, RZ, R22 ;  /* 0x000000ffff087224 */ /* 0x000fc400078e0016 */
[----:B------:R-:W-:Y:S02]  /*6aa70*/  IMAD.MOV.U32 R3, RZ, RZ, R23 ;  /* 0x000000ffff037224 */ /* 0x000fe400078e0017 */
[----:B----4-:R-:W-:Y:S02]  /*6aa80*/  IMAD.MOV.U32 R22, RZ, RZ, R11 ;  /* 0x000000ffff167224 */ /* 0x010fe400078e000b */
[----:B------:R-:W-:Y:S01]  /*6aa90*/  IMAD.MOV.U32 R23, RZ, RZ, R10 ;  /* 0x000000ffff177224 */ /* 0x000fe200078e000a */
[----:B------:R-:W4:Y:S01]  /*6aaa0*/  LDL.LU R11, [R1+0x4444] ;  /* 0x00444400010b7983 */ /* 0x000f220000300800 */
[----:B------:R-:W3:Y:S03]  /*6aab0*/  LDL.LU R10, [R1+0x4440] ;  /* 0x00444000010a7983 */ /* 0x000ee60000300800 */
[----:B------:R-:W-:Y:S01]  /*6aac0*/  STL.64 [R1+0x4360], R22 ;  /* 0x0043601601007387 */ /* 0x000fe20000100a00 */
[----:B--2---:R0:W-:Y:S03]  /*6aad0*/  STL.64 [R1+0x4358], R20 ;  /* 0x0043581401007387 */ /* 0x0041e60000100a00 */
[----:B0-----:R-:W2:Y:S01]  /*6aae0*/  LDL.LU R20, [R1+0x1040] ;  /* 0x0010400001147983 */ /* 0x001ea20000300800 */
[----:B------:R-:W2:Y:S02]  /*6aaf0*/  LDL.LU R21, [R1+0x1044] ;  /* 0x0010440001157983 */ /* 0x000ea40000300800 */
[----:B------:R-:W-:-:S02]  /*6ab00*/  IMAD.MOV.U32 R22, RZ, RZ, R14 ;  /* 0x000000ffff167224 */ /* 0x000fc400078e000e */
[----:B------:R-:W-:Y:S01]  /*6ab10*/  IMAD.MOV.U32 R23, RZ, RZ, R15 ;  /* 0x000000ffff177224 */ /* 0x000fe200078e000f */
[----:B------:R-:W3:Y:S01]  /*6ab20*/  LDL.LU R14, [R1+0x443c] ;  /* 0x00443c00010e7983 */ /* 0x000ee20000300800 */
[----:B------:R-:W3:Y:S03]  /*6ab30*/  LDL.LU R15, [R1+0x4438] ;  /* 0x00443800010f7983 */ /* 0x000ee60000300800 */
[----:B------:R-:W-:Y:S04]  /*6ab40*/  STL.64 [R1+0x4370], R22 ;  /* 0x0043701601007387 */ /* 0x000fe80000100a00 */
[----:B--2---:R0:W-:Y:S04]  /*6ab50*/  STL.64 [R1+0x4368], R20 ;  /* 0x0043681401007387 */ /* 0x0041e80000100a00 */
[----:B0-----:R-:W2:Y:S01]  /*6ab60*/  LDL.LU R20, [R1+0x1050] ;  /* 0x0010500001147983 */ /* 0x001ea20000300800 */
[----:B------:R-:W2:Y:S02]  /*6ab70*/  LDL.LU R21, [R1+0x1054] ;  /* 0x0010540001157983 */ /* 0x000ea40000300800 */
[----:B---3--:R-:W-:-:S02]  /*6ab80*/  IMAD.MOV.U32 R22, RZ, RZ, R10 ;  /* 0x000000ffff167224 */ /* 0x008fc400078e000a */
[----:B----4-:R-:W-:Y:S01]  /*6ab90*/  IMAD.MOV.U32 R23, RZ, RZ, R11 ;  /* 0x000000ffff177224 */ /* 0x010fe200078e000b */
[----:B------:R-:W3:Y:S01]  /*6aba0*/  LDL.LU R10, [R1+0x4434] ;  /* 0x00443400010a7983 */ /* 0x000ee20000300800 */
[----:B------:R-:W3:Y:S03]  /*6abb0*/  LDL.LU R11, [R1+0x4430] ;  /* 0x00443000010b7983 */ /* 0x000ee60000300800 */
[----:B------:R0:W-:Y:S04]  /*6abc0*/  STL.64 [R1+0x4380], R22 ;  /* 0x0043801601007387 */ /* 0x0001e80000100a00 */
[----:B--2---:R-:W-:Y:S01]  /*6abd0*/  STL.64 [R1+0x4378], R20 ;  /* 0x0043781401007387 */ /* 0x004fe20000100a00 */
[----:B0-----:R-:W2:Y:S03]  /*6abe0*/  LDL.64 R22, [R1+0x8] ;  /* 0x0000080001167983 */ /* 0x001ea60000100a00 */
[----:B--2---:R0:W-:Y:S04]  /*6abf0*/  STL.64 [R1+0x4390], R22 ;  /* 0x0043901601007387 */ /* 0x0041e80000100a00 */
[----:B0-----:R-:W2:Y:S04]  /*6ac00*/  LDL R22, [R1+0x18] ;  /* 0x0000180001167983 */ /* 0x001ea80000100800 */
[----:B------:R-:W2:Y:S04]  /*6ac10*/  LDL R23, [R1+0x1c] ;  /* 0x00001c0001177983 */ /* 0x000ea80000100800 */
[----:B--2---:R0:W-:Y:S04]  /*6ac20*/  STL.64 [R1+0x43a8], R22 ;  /* 0x0043a81601007387 */ /* 0x0041e80000100a00 */
[----:B0-----:R-:W2:Y:S01]  /*6ac30*/  LDL.64 R22, [R1+0x28] ;  /* 0x0000280001167983 */ /* 0x001ea20000100a00 */
[----:B------:R-:W-:-:S02]  /*6ac40*/  IMAD.MOV.U32 R9, RZ, RZ, R19 ;  /* 0x000000ffff097224 */ /* 0x000fc400078e0013 */
[----:B------:R-:W-:Y:S01]  /*6ac50*/  IMAD.MOV.U32 R12, RZ, RZ, R18 ;  /* 0x000000ffff0c7224 */ /* 0x000fe200078e0012 */
[----:B--2---:R0:W-:Y:S02]  /*6ac60*/  STL.64 [R1+0x43c0], R22 ;  /* 0x0043c01601007387 */ /* 0x0041e40000100a00 */
[----:B0-----:R-:W-:Y:S02]  /*6ac70*/  HMMA.16816.F32.BF16 R20, R4, R18, R24 ;  /* 0x000000120414723c */ /* 0x001fe40000041818 */
[----:B------:R-:W-:Y:S01]  /*6ac80*/  STL [R1+0x433c], R3 ;  /* 0x00433c0301007387 */ /* 0x000fe20000100800 */
[----:B------:R0:W-:Y:S03]  /*6ac90*/  STL [R1+0x4338], R8 ;  /* 0x0043380801007387 */ /* 0x0001e60000100800 */
[----:B------:R-:W1:Y:S11]  /*6aca0*/  LDSM.16.MT88.4 R24, [R29+0x6100] ;  /* 0x006100001d18783b */ /* 0x000e760000004200 */
[----:B------:R-:W-:Y:S06]  /*6acb0*/  @!UPT UIADD3 URZ, URZ, URZ, URZ ;  /* 0x0000003f3f3ff290 */ /* 0x000fec000fffe03f */
[----:B------:R-:W-:Y:S01]  /*6acc0*/  STL.64 [R1+0x1990], R20 ;  /* 0x0019901401007387 */ /* 0x000fe20000100a00 */
[----:B------:R-:W-:Y:S02]  /*6acd0*/  STL.64 [R1+0x1998], R22 ;  /* 0x0019981601007387 */ /* 0x000fe40000100a00 */
[----:B---3--:R-:W-:Y:S02]  /*6ace0*/  STL.64 [R1+0x43e8], R10 ;  /* 0x0043e80a01007387 */ /* 0x008fe40000100a00 */
[----:B------:R2:W-:Y:S01]  /*6acf0*/  STL [R1+0x43e0], R9 ;  /* 0x0043e00901007387 */ /* 0x0005e20000100800 */
[----:B------:R-:W3:Y:S01]  /*6ad00*/  LDL.LU R16, [R1+0x1090] ;  /* 0x0010900001107983 */ /* 0x000ee20000300800 */
[----:B------:R-:W3:Y:S02]  /*6ad10*/  LDL.LU R17, [R1+0x1094] ;  /* 0x0010940001117983 */ /* 0x000ee40000300800 */
[----:B------:R-:W4:Y:S02]  /*6ad20*/  LDL.LU R18, [R1+0x1098] ;  /* 0x0010980001127983 */ /* 0x000f240000300800 */
[----:B------:R-:W4:Y:S01]  /*6ad30*/  LDL.LU R19, [R1+0x109c] ;  /* 0x00109c0001137983 */ /* 0x000f220000300800 */
[----:B0-----:R-:W3:Y:S04]  /*6ad40*/  LDL.LU R8, [R1+0x10a0] ;  /* 0x0010a00001087983 */ /* 0x001ee80000300800 */
[----:B--2---:R-:W3:Y:S01]  /*6ad50*/  LDL.LU R9, [R1+0x10a4] ;  /* 0x0010a40001097983 */ /* 0x004ee20000300800 */
[----:B------:R-:W2:Y:S02]  /*6ad60*/  LDL.LU R10, [R1+0x10a8] ;  /* 0x0010a800010a7983 */ /* 0x000ea40000300800 */
[----:B------:R-:W2:Y:S02]  /*6ad70*/  LDL.LU R11, [R1+0x10ac] ;  /* 0x0010ac00010b7983 */ /* 0x000ea40000300800 */
[----:B--2---:R0:W-:Y:S01]  /*6ad80*/  STL.64 [R1+0x43f8], R10 ;  /* 0x0043f80a01007387 */ /* 0x0041e20000100a00 */
[----:B---3--:R-:W-:Y:S03]  /*6ad90*/  STL.64 [R1+0x43f0], R8 ;  /* 0x0043f00801007387 */ /* 0x008fe60000100a00 */
[----:B0-----:R-:W2:Y:S04]  /*6ada0*/  LDL R10, [R1+0x58] ;  /* 0x00005800010a7983 */ /* 0x001ea80000100800 */
[----:B------:R-:W2:Y:S04]  /*6adb0*/  LDL R11, [R1+0x5c] ;  /* 0x00005c00010b7983 */ /* 0x000ea80000100800 */
[----:B--2---:R0:W-:Y:S04]  /*6adc0*/  STL.64 [R1+0x4408], R10 ;  /* 0x0044080a01007387 */ /* 0x0041e80000100a00 */
[----:B0-----:R-:W2:Y:S01]  /*6add0*/  LDL.64 R10, [R1+0x68] ;  /* 0x00006800010a7983 */ /* 0x001ea20000100a00 */
[----:B----4-:R0:W-:Y:S02]  /*6ade0*/  STL.64 [R1+0x43d8], R18 ;  /* 0x0043d81201007387 */ /* 0x0101e40000100a00 */
[----:B------:R3:W-:Y:S01]  /*6adf0*/  STL.64 [R1+0x43d0], R16 ;  /* 0x0043d01001007387 */ /* 0x0007e20000100a00 */
[----:B0-----:R-:W4:Y:S04]  /*6ae00*/  LDL.64 R18, [R1+0x48] ;  /* 0x0000480001127983 */ /* 0x001f280000100a00 */
[----:B----4-:R0:W-:Y:S01]  /*6ae10*/  STL.64 [R1+0x4400], R18 ;  /* 0x0044001201007387 */ /* 0x0101e20000100a00 */
[----:B---3--:R-:W3:Y:S02]  /*6ae20*/  LDL.LU R16, [R1+0x10b0] ;  /* 0x0010b00001107983 */ /* 0x008ee40000300800 */
[----:B------:R-:W3:Y:S01]  /*6ae30*/  LDL.LU R17, [R1+0x10b4] ;  /* 0x0010b40001117983 */ /* 0x000ee20000300800 */
[----:B0-----:R-:W4:Y:S01]  /*6ae40*/  LDL.LU R18, [R1+0x10b8] ;  /* 0x0010b80001127983 */ /* 0x001f220000300800 */
        /* <DEDUP_REMOVED lines=8> */
[----:B------:R-:W-:Y:S02]  /*6aed0*/  STL [R1+0x4340], R12 ;  /* 0x0043400c01007387 */ /* 0x000fe40000100800 */
[----:B-1----:R0:W-:Y:S02]  /*6aee0*/  STL.64 [R1+0x4220], R26 ;  /* 0x0042201a01007387 */ /* 0x0021e40000100a00 */
[----:B------:R1:W-:Y:S02]  /*6aef0*/  STL.64 [R1+0x4218], R24 ;  /* 0x0042181801007387 */ /* 0x0003e40000100a00 */
[----:B0-----:R-:W-:-:S02]  /*6af00*/  IMAD.MOV.U32 R26, RZ, RZ, R28 ;  /* 0x000000ffff1a7224 */ /* 0x001fc400078e001c */
[----:B------:R-:W-:-:S05]  /*6af10*/  IMAD.MOV.U32 R27, RZ, RZ, R13 ;  /* 0x000000ffff1b7224 */ /* 0x000fca00078e000d */
[----:B------:R0:W-:Y:S01]  /*6af20*/  STL.64 [R1+0x4388], R26 ;  /* 0x0043881a01007387 */ /* 0x0001e20000100a00 */
[----:B-1----:R-:W4:Y:S02]  /*6af30*/  LDL.LU R24, [R1+0x1060] ;  /* 0x0010600001187983 */ /* 0x002f240000300800 */
[----:B------:R-:W4:Y:S02]  /*6af40*/  LDL.LU R25, [R1+0x1064] ;  /* 0x0010640001197983 */ /* 0x000f240000300800 */
[----:B0-----:R-:W-:Y:S02]  /*6af50*/  IMAD.MOV.U32 R26, RZ, RZ, R15 ;  /* 0x000000ffff1a7224 */ /* 0x001fe400078e000f */
[----:B------:R-:W-:Y:S01]  /*6af60*/  IMAD.MOV.U32 R27, RZ, RZ, R14 ;  /* 0x000000ffff1b7224 */ /* 0x000fe200078e000e */
[----:B------:R-:W2:Y:S01]  /*6af70*/  LDL.LU R15, [R1+0x442c] ;  /* 0x00442c00010f7983 */ /* 0x000ea20000300800 */
[----:B------:R-:W2:Y:S03]  /*6af80*/  LDL.LU R14, [R1+0x4428] ;  /* 0x00442800010e7983 */ /* 0x000ea60000300800 */
[----:B------:R-:W-:Y:S04]  /*6af90*/  STL.64 [R1+0x43a0], R26 ;  /* 0x0043a01a01007387 */ /* 0x000fe80000100a00 */
[----:B----4-:R0:W-:Y:S04]  /*6afa0*/  STL.64 [R1+0x4398], R24 ;  /* 0x0043981801007387 */ /* 0x0101e80000100a00 */
[----:B0-----:R-:W4:Y:S01]  /*6afb0*/  LDL.LU R24, [R1+0x1070] ;  /* 0x0010700001187983 */ /* 0x001f220000300800 */
[----:B------:R-:W4:Y:S02]  /*6afc0*/  LDL.LU R25, [R1+0x1074] ;  /* 0x0010740001197983 */ /* 0x000f240000300800 */
[----:B------:R-:W3:Y:S02]  /*6afd0*/  LDL.LU R26, [R1+0x1078] ;  /* 0x00107800011a7983 */ /* 0x000ee40000300800 */
[----:B------:R-:W3:Y:S01]  /*6afe0*/  LDL.LU R27, [R1+0x107c] ;  /* 0x00107c00011b7983 */ /* 0x000ee20000300800 */
[----:B--2---:R-:W-:Y:S01]  /*6aff0*/  HMMA.16816.F32.BF16 R16, R4, R10, R16 ;  /* 0x0000000a0410723c */ /* 0x004fe20000041810 */
[----:B------:R-:W-:-:S02]  /*6b000*/  IMAD.MOV.U32 R2, RZ, RZ, R10 ;  /* 0x000000ffff027224 */ /* 0x000fc400078e000a */
[----:B------:R-:W-:Y:S01]  /*6b010*/  IMAD.MOV.U32 R13, RZ, RZ, R11 ;  /* 0x000000ffff0d7224 */ /* 0x000fe200078e000b */
[----:B---3--:R0:W-:Y:S01]  /*6b020*/  STL.64 [R1+0x43b8], R26 ;  /* 0x0043b81a01007387 */ /* 0x0081e20000100a00 */
[----:B----4-:R1:W-:Y:S02]  /*6b030*/  STL.64 [R1+0x43b0], R24 ;  /* 0x0043b01801007387 */ /* 0x0103e40000100a00 */
[----:B0-----:R-:W-:Y:S01]  /*6b040*/  IMAD.MOV.U32 R26, RZ, RZ, R14 ;  /* 0x000000ffff1a7224 */ /* 0x001fe200078e000e */
[----:B-1----:R-:W2:Y:S01]  /*6b050*/  LDL.LU R24, [R1+0x1080] ;  /* 0x0010800001187983 */ /* 0x002ea20000300800 */
[----:B------:R-:W2:Y:S02]  /*6b060*/  LDL.LU R25, [R1+0x1084] ;  /* 0x0010840001197983 */ /* 0x000ea40000300800 */
[----:B------:R-:W3:Y:S02]  /*6b070*/  LDL.LU R14, [R1+0x4424] ;  /* 0x00442400010e7983 */ /* 0x000ee40000300800 */
[----:B------:R-:W-:-:S02]  /*6b080*/  IMAD.MOV.U32 R27, RZ, RZ, R15 ;  /* 0x000000ffff1b7224 */ /* 0x000fc400078e000f */
[----:B------:R-:W3:Y:S08]  /*6b090*/  LDL.LU R15, [R1+0x4420] ;  /* 0x00442000010f7983 */ /* 0x000ef00000300800 */
[----:B------:R-:W-:Y:S02]  /*6b0a0*/  STL.64 [R1+0x19b0], R16 ;  /* 0x0019b01001007387 */ /* 0x000fe40000100a00 */
[----:B------:R0:W-:Y:S02]  /*6b0b0*/  STL.64 [R1+0x19b8], R18 ;  /* 0x0019b81201007387 */ /* 0x0001e40000100a00 */
[----:B0-----:R-:W4:Y:S01]  /*6b0c0*/  LDL.LU.64 R18, [R1+0x4418] ;  /* 0x0044180001127983 */ /* 0x001f220000300a00 */
[----:B------:R-:W4:Y:S02]  /*6b0d0*/  LDL.LU.64 R16, [R1+0x4410] ;  /* 0x0044100001107983 */ /* 0x000f240000300a00 */
[----:B------:R-:W4:Y:S02]  /*6b0e0*/  LDL.LU.64 R10, [R1+0x4408] ;  /* 0x00440800010a7983 */ /* 0x000f240000300a00 */
[C---:B----4-:R-:W-:Y:S01]  /*6b0f0*/  HMMA.16816.F32.BF16 R8, R4.reuse, R10, R16 ;  /* 0x0000000a0408723c */ /* 0x050fe20000041810 */
[----:B------:R-:W4:Y:S11]  /*6b100*/  LDL.LU.64 R18, [R1+0x4400] ;  /* 0x0044000001127983 */ /* 0x000f360000300a00 */
[----:B------:R-:W-:Y:S11]  /*6b110*/  @!UPT UIADD3 URZ, URZ, URZ, URZ ;  /* 0x0000003f3f3ff290 */ /* 0x000ff6000fffe03f */
[----:B------:R-:W-:Y:S01]  /*6b120*/  STL.64 [R1+0x19a0], R8 ;  /* 0x0019a00801007387 */ /* 0x000fe20000100a00 */
[----:B------:R0:W-:Y:S03]  /*6b130*/  STL.64 [R1+0x19a8], R10 ;  /* 0x0019a80a01007387 */ /* 0x0001e60000100a00 */
[----:B0-----:R-:W2:Y:S01]  /*6b140*/  LDL.LU.64 R10, [R1+0x43f8] ;  /* 0x0043f800010a7983 */ /* 0x001ea20000300a00 */
[----:B------:R-:W2:Y:S02]  /*6b150*/  LDL.LU.64 R8, [R1+0x43f0] ;  /* 0x0043f00001087983 */ /* 0x000ea40000300a00 */
[----:B----4-:R-:W-:Y:S01]  /*6b160*/  IMAD.MOV.U32 R0, RZ, RZ, R19 ;  /* 0x000000ffff007224 */ /* 0x010fe200078e0013 */
[C---:B--2---:R-:W-:Y:S11]  /*6b170*/  HMMA.16816.F32.BF16 R8, R4.reuse, R18, R8 ;  /* 0x000000120408723c */ /* 0x044ff60000041808 */
[----:B------:R-:W-:Y:S11]  /*6b180*/  @!UPT UIADD3 URZ, URZ, URZ, URZ ;  /* 0x0000003f3f3ff290 */ /* 0x000ff6000fffe03f */
[----:B------:R-:W-:Y:S01]  /*6b190*/  @!UPT UIADD3 URZ, URZ, URZ, URZ ;  /* 0x0000003f3f3ff290 */ /* 0x000fe2000fffe03f */
[----:B------:R0:W-:Y:S01]  /*6b1a0*/  STL.64 [R1+0x1850], R8 ;  /* 0x0018500801007387 */ /* 0x0001e20000100a00 */
[----:B------:R1:W-:Y:S02]  /*6b1b0*/  STL.64 [R1+0x1858], R10 ;  /* 0x0018580a01007387 */ /* 0x0003e40000100a00 */
[----:B0-----:R-:W-:Y:S01]  /*6b1c0*/  IMAD.MOV.U32 R8, RZ, RZ, R18 ;  /* 0x000000ffff087224 */ /* 0x001fe200078e0012 */
[----:B-1----:R-:W2:Y:S01]  /*6b1d0*/  LDL.LU.64 R10, [R1+0x43e8] ;  /* 0x0043e800010a7983 */ /* 0x002ea20000300a00 */
[----:B------:R-:W4:Y:S02]  /*6b1e0*/  LDL.LU R9, [R1+0x43e0] ;  /* 0x0043e00001097983 */ /* 0x000f240000300800 */
        /* <DEDUP_REMOVED lines=11> */
[----:B------:R-:W3:Y:S01]  /*6b2a0*/  LDL R28, [R1+0x1dd0] ;  /* 0x001dd000011c7983 */ /* 0x000ee20000100800 */
[----:B--2---:R-:W-:Y:S01]  /*6b2b0*/  HMMA.16816.F32.BF16 R24, R4, R22, R24 ;  /* 0x000000160418723c */ /* 0x004fe20000041818 */
[----:B---3--:R-:W-:Y:S01]  /*6b2c0*/  STL [R1+0x4240], R28 ;  /* 0x0042401c01007387 */ /* 0x008fe20000100800 */
[----:B------:R-:W-:-:S02]  /*6b2d0*/  IMAD.MOV.U32 R12, RZ, RZ, R22 ;  /* 0x000000ffff0c7224 */ /* 0x000fc400078e0016 */
[----:B------:R-:W-:Y:S11]  /*6b2e0*/  IMAD.MOV.U32 R3, RZ, RZ, R23 ;  /* 0x000000ffff037224 */ /* 0x000ff600078e0017 */
[----:B------:R-:W-:Y:S08]  /*6b2f0*/  @!UPT UIADD3 URZ, URZ, URZ, URZ ;  /* 0x0000003f3f3ff290 */ /* 0x000ff0000fffe03f */
        /* <DEDUP_REMOVED lines=13> */
[----:B------:R-:W-:Y:S11]  /*6b3d0*/  IMAD.MOV.U32 R28, RZ, RZ, R23 ;  /* 0x000000ffff1c7224 */ /* 0x000ff600078e0017 */
[----:B------:R-:W-:Y:S11]  /*6b3e0*/  @!UPT UIADD3 URZ, URZ, URZ, URZ ;  /* 0x0000003f3f3ff290 */ /* 0x000ff6000fffe03f */
[----:B------:R-:W-:Y:S01]  /*6b3f0*/  STL.64 [R1+0x1810], R24 ;  /* 0x0018101801007387 */ /* 0x000fe20000100a00 */
[----:B------:R0:W-:Y:S03]  /*6b400*/  STL.64 [R1+0x1818], R26 ;  /* 0x0018181a01007387 */ /* 0x0001e60000100a00 */
[----:B0-----:R-:W2:Y:S01]  /*6b410*/  LDL.LU.64 R26, [R1+0x4388] ;  /* 0x00438800011a7983 */ /* 0x001ea20000300a00 */
        /* <DEDUP_REMOVED lines=18> */
[----:B---3--:R-:W-:Y:S01]  /*6b540*/  HMMA.16816.F32.BF16 R4, R4, R10, R20 ;  /* 0x0000000a0404723c */ /* 0x008fe20000041814 */
[----:B------:R-:W2:Y:S01]  /*6b550*/  LDL.LU.64 R22, [R1+0x4350] ;  /* 0x0043500001167983 */ /* 0x000ea20000300a00 */
[----:B------:R-:W2:Y:S11]  /*6b560*/  LDL.LU.64 R20, [R1+0x4348] ;  /* 0x0043480001147983 */ /* 0x000eb60000300a00 */
[----:B------:R-:W-:Y:S10]  /*6b570*/  @!UPT UIADD3 URZ, URZ, URZ, URZ ;  /* 0x0000003f3f3ff290 */ /* 0x000ff4000fffe03f */
[----:B------:R0:W-:Y:S01]  /*6b580*/  STL.64 [R1+0x910], R4 ;  /* 0x0009100401007387 */ /* 0x0001e20000100a00 */
[----:B------:R1:W-:Y:S03]  /*6b590*/  STL.64 [R1+0x918], R6 ;  /* 0x0009180601007387 */ /* 0x0003e60000100a00 */
[----:B0-----:R-:W2:Y:S01]  /*6b5a0*/  LDL.LU R4, [R1+0x740] ;  /* 0x0007400001047983 */ /* 0x001ea20000300800 */
[----:B------:R-:W2:Y:S02]  /*6b5b0*/  LDL.LU R5, [R1+0x744] ;  /* 0x0007440001057983 */ /* 0x000ea40000300800 */
[----:B-1----:R-:W2:Y:S02]  /*6b5c0*/  LDL.LU R6, [R1+0x748] ;  /* 0x0007480001067983 */ /* 0x002ea40000300800 */
[----:B------:R-:W2:Y:S01]  /*6b5d0*/  LDL.LU R7, [R1+0x74c] ;  /* 0x00074c0001077983 */ /* 0x000ea20000300800 */
[----:B------:R-:W-:Y:S01]  /*6b5e0*/  STL.64 [R1+0x4300], R10 ;  /* 0x0043000a01007387 */ /* 0x000fe20000100a00 */
[----:B------:R-:W3:Y:S01]  /*6b5f0*/  LDL.LU R24, [R1+0xe20] ;  /* 0x000e200001187983 */ /* 0x000ee20000300800 */
[----:B--2---:R-:W-:Y:S11]  /*6b600*/  HMMA.16816.F32.BF16 R4, R20, R26, R4 ;  /* 0x0000001a1404723c */ /* 0x004ff60000041804 */
[----:B------:R-:W-:Y:S11]  /*6b610*/  @!UPT UIADD3 URZ, URZ, URZ, URZ ;  /* 0x0000003f3f3ff290 */ /* 0x000ff6000fffe03f */
[----:B------:R-:W-:Y:S01]  /*6b620*/  @!UPT UIADD3 URZ, URZ, URZ, URZ ;  /* 0x0000003f3f3ff290 */ /* 0x000fe2000fffe03f */
[----:B------:R-:W-:Y:S01]  /*6b630*/  STL.64 [R1+0x1c90], R4 ;  /* 0x001c900401007387 */ /* 0x000fe20000100a00 */
[----:B------:R-:W-:Y:S02]  /*6b640*/  STL.64 [R1+0x1c98], R6 ;  /* 0x001c980601007387 */ /* 0x000fe40000100a00 */
[----:B------:R-:W3:Y:S02]  /*6b650*/  LDL.LU R25, [R1+0xe24] ;  /* 0x000e240001197983 */ /* 0x000ee40000300800 */
[----:B------:R-:W2:Y:S01]  /*6b660*/  LDL.LU R26, [R1+0xe28] ;  /* 0x000e2800011a7983 */ /* 0x000ea20000300800 */
[----:B------:R-:W2:Y:S04]  /*6b670*/  LDL.LU R27, [R1+0xe2c] ;  /* 0x000e2c00011b7983 */ /* 0x000ea80000300800 */
[----:B--2---:R-:W-:Y:S01]  /*6b680*/  STL.64 [R1+0x4250], R26 ;  /* 0x0042501a01007387 */ /* 0x004fe20000100a00 */
[----:B---3--:R0:W-:Y:S03]  /*6b690*/  STL.64 [R1+0x4248], R24 ;  /* 0x0042481801007387 */ /* 0x0081e60000100a00 */
[----:B0-----:R-:W2:Y:S01]  /*6b6a0*/  LDL.LU R24, [R1+0xe40] ;  /* 0x000e400001187983 */ /* 0x001ea20000300800 */
[----:B------:R-:W2:Y:S02]  /*6b6b0*/  LDL.LU R25, [R1+0xe44] ;  /* 0x000e440001197983 */ /* 0x000ea40000300800 */
[----:B------:R-:W3:Y:S02]  /*6b6c0*/  LDL.LU R26, [R1+0xe48] ;  /* 0x000e4800011a7983 */ /* 0x000ee40000300800 */
[----:B------:R-:W3:Y:S02]  /*6b6d0*/  LDL.LU R27, [R1+0xe4c] ;  /* 0x000e4c00011b7983 */ /* 0x000ee40000300800 */
[----:B---3--:R0:W-:Y:S01]  /*6b6e0*/  STL.64 [R1+0x4260], R26 ;  /* 0x0042601a01007387 */ /* 0x0081e20000100a00 */
[----:B--2---:R-:W-:Y:S02]  /*6b6f0*/  STL.64 [R1+0x4258], R24 ;  /* 0x0042581801007387 */ /* 0x004fe40000100a00 */
[----:B0-----:R-:W-:-:S02]  /*6b700*/  IMAD.MOV.U32 R26, RZ, RZ, R12 ;  /* 0x000000ffff1a7224 */ /* 0x001fc400078e000c */
[----:B------:R-:W-:Y:S01]  /*6b710*/  IMAD.MOV.U32 R27, RZ, RZ, R3 ;  /* 0x000000ffff1b7224 */ /* 0x000fe200078e0003 */
[----:B------:R-:W2:Y:S01]  /*6b720*/  LDL.LU R12, [R1+0x4340] ;  /* 0x00434000010c7983 */ /* 0x000ea20000300800 */
[----:B------:R-:W3:Y:S03]  /*6b730*/  LDL.LU R3, [R1+0x433c] ;  /* 0x00433c0001037983 */ /* 0x000ee60000300800 */
[----:B------:R0:W-:Y:S02]  /*6b740*/  STL.64 [R1+0x4278], R26 ;  /* 0x0042781a01007387 */ /* 0x0001e40000100a00 */
[----:B0-----:R-:W-:Y:S02]  /*6b750*/  IMAD.MOV.U32 R26, RZ, RZ, R17 ;  /* 0x000000ffff1a7224 */ /* 0x001fe400078e0011 */
[----:B------:R-:W-:-:S05]  /*6b760*/  IMAD.MOV.U32 R27, RZ, RZ, R16 ;  /* 0x000000ffff1b7224 */ /* 0x000fca00078e0010 */
[----:B------:R0:W-:Y:S01]  /*6b770*/  STL.64 [R1+0x4290], R26 ;  /* 0x0042901a01007387 */ /* 0x0001e20000100a00 */
[----:B------:R-:W3:Y:S02]  /*6b780*/  LDL.LU R16, [R1+0xe30] ;  /* 0x000e300001107983 */ /* 0x000ee40000300800 */
[----:B------:R-:W3:Y:S02]  /*6b790*/  LDL.LU R17, [R1+0xe34] ;  /* 0x000e340001117983 */ /* 0x000ee40000300800 */
[----:B------:R-:W3:Y:S01]  /*6b7a0*/  LDL.LU R18, [R1+0xe38] ;  /* 0x000e380001127983 */ /* 0x000ee20000300800 */
[----:B------:R-:W3:Y:S01]  /*6b7b0*/  LDL.LU R19, [R1+0xe3c] ;  /* 0x000e3c0001137983 */ /* 0x000ee20000300800 */
[----:B0-----:R-:W-:Y:S02]  /*6b7c0*/  IMAD.MOV.U32 R26, RZ, RZ, R8 ;  /* 0x000000ffff1a7224 */ /* 0x001fe400078e0008 */
[----:B------:R-:W-:Y:S01]  /*6b7d0*/  IMAD.MOV.U32 R27, RZ, RZ, R0 ;  /* 0x000000ffff1b7224 */ /* 0x000fe200078e0000 */
[----:B------:R-:W3:Y:S01]  /*6b7e0*/  LDL.LU R8, [R1+0x4338] ;  /* 0x0043380001087983 */ /* 0x000ee20000300800 */
[----:B------:R-:W3:Y:S03]  /*6b7f0*/  LDL.LU R0, [R1+0x4334] ;  /* 0x0043340001007983 */ /* 0x000ee60000300800 */
[----:B------:R0:W-:Y:S04]  /*6b800*/  STL.64 [R1+0x42a8], R26 ;  /* 0x0042a81a01007387 */ /* 0x0001e80000100a00 */
[----:B0-----:R-:W3:Y:S01]  /*6b810*/  LDL.64 R26, [R1+0x58] ;  /* 0x00005800011a7983 */ /* 0x001ee20000100a00 */
[----:B----4-:R-:W-:-:S02]  /*6b820*/  IMAD.MOV.U32 R7, RZ, RZ, R9 ;  /* 0x000000ffff077224 */ /* 0x010fc400078e0009 */
[----:B--2---:R-:W-:Y:S01]  /*6b830*/  IMAD.MOV.U32 R6, RZ, RZ, R12 ;  /* 0x000000ffff067224 */ /* 0x004fe200078e000c */
[----:B---3--:R0:W-:Y:S01]  /*6b840*/  STL.64 [R1+0x42c0], R26 ;  /* 0x0042c01a01007387 */ /* 0x0081e20000100a00 */
[----:B------:R-:W-:Y:S02]  /*6b850*/  STL.64 [R1+0x4270], R18 ;  /* 0x0042701201007387 */ /* 0x000fe40000100a00 */
[----:B------:R1:W-:Y:S02]  /*6b860*/  STL.64 [R1+0x4268], R16 ;  /* 0x0042681001007387 */ /* 0x0003e40000100a00 */
[----:B0-----:R-:W-:Y:S02]  /*6b870*/  IMAD.MOV.U32 R26, RZ, RZ, R2 ;  /* 0x000000ffff1a7224 */ /* 0x001fe400078e0002 */
[----:B------:R-:W-:Y:S01]  /*6b880*/  IMAD.MOV.U32 R27, RZ, RZ, R13 ;  /* 0x000000ffff1b7224 */ /* 0x000fe200078e000d */
[----:B-1----:R-:W2:Y:S01]  /*6b890*/  LDL.LU R16, [R1+0xe50] ;  /* 0x000e500001107983 */ /* 0x002ea20000300800 */
[----:B------:R-:W2:Y:S02]  /*6b8a0*/  LDL.LU R17, [R1+0xe54] ;  /* 0x000e540001117983 */ /* 0x000ea40000300800 */
[----:B------:R-:W3:Y:S02]  /*6b8b0*/  LDL.LU R18, [R1+0xe58] ;  /* 0x000e580001127983 */ /* 0x000ee40000300800 */
[----:B------:R-:W3:Y:S01]  /*6b8c0*/  LDL.LU R19, [R1+0xe5c] ;  /* 0x000e5c0001137983 */ /* 0x000ee20000300800 */
[----:B------:R-:W4:Y:S01]  /*6b8d0*/  LDL.LU R2, [R1+0x4330] ;  /* 0x0043300001027983 */ /* 0x000f220000300800 */
[----:B------:R0:W-:Y:S02]  /*6b8e0*/  STL.64 [R1+0x42d8], R26 ;  /* 0x0042d81a01007387 */ /* 0x0001e40000100a00 */
[----:B------:R1:W-:Y:S02]  /*6b8f0*/  STL.64 [R1+0x42e0], R6 ;  /* 0x0042e00601007387 */ /* 0x0003e40000100a00 */
[----:B------:R-:W2:Y:S01]  /*6b900*/  LDL.LU R24, [R1+0x6f0] ;  /* 0x0006f00001187983 */ /* 0x000ea20000300800 */
[----:B------:R-:W2:Y:S04]  /*6b910*/  LDL.LU R25, [R1+0x6f4] ;  /* 0x0006f40001197983 */ /* 0x000ea80000300800 */
[----:B0-----:R-:W2:Y:S01]  /*6b920*/  LDL.LU R26, [R1+0x6f8] ;  /* 0x0006f800011a7983 */ /* 0x001ea20000300800 */
[----:B------:R-:W2:Y:S02]  /*6b930*/  LDL.LU R27, [R1+0x6fc] ;  /* 0x0006fc00011b7983 */ /* 0x000ea40000300800 */
[----:B-1----:R-:W-:Y:S01]  /*6b940*/  IMAD.MOV.U32 R6, RZ, RZ, R8 ;  /* 0x000000ffff067224 */ /* 0x002fe200078e0008 */
[----:B--2---:R-:W-:Y:S01]  /*6b950*/  STL.64 [R1+0x42f0], R26 ;  /* 0x0042f01a01007387 */ /* 0x004fe20000100a00 */
[----:B------:R-:W-:Y:S02]  /*6b960*/  STL.64 [R1+0x42e8], R24 ;  /* 0x0042e81801007387 */ /* 0x000fe40000100a00 */
[----:B------:R-:W2:Y:S02]  /*6b970*/  LDL.LU R8, [R1+0x710] ;  /* 0x0007100001087983 */ /* 0x000ea40000300800 */
[----:B------:R-:W2:Y:S01]  /*6b980*/  LDL.LU R9, [R1+0x714] ;  /* 0x0007140001097983 */ /* 0x000ea20000300800 */
[----:B------:R-:W2:Y:S01]  /*6b990*/  LDL.LU R10, [R1+0x718] ;  /* 0x00071800010a7983 */ /* 0x000ea20000300800 */
[----:B------:R-:W2:Y:S02]  /*6b9a0*/  LDL.LU R11, [R1+0x71c] ;  /* 0x00071c00010b7983 */ /* 0x000ea40000300800 */
[----:B------:R-:W-:Y:S01]  /*6b9b0*/  IMAD.MOV.U32 R7, RZ, RZ, R3 ;  /* 0x000000ffff077224 */ /* 0x000fe200078e0003 */
[----:B--2---:R4:W-:Y:S01]  /*6b9c0*/  STL.64 [R1+0x4310], R10 ;  /* 0x0043100a01007387 */ /* 0x0049e20000100a00 */
[----:B------:R-:W-:Y:S02]  /*6b9d0*/  STL.64 [R1+0x4308], R8 ;  /* 0x0043080801007387 */ /* 0x000fe40000100a00 */
[----:B------:R-:W2:Y:S02]  /*6b9e0*/  LDL.LU R12, [R1+0x730] ;  /* 0x00073000010c7983 */ /* 0x000ea40000300800 */
[----:B------:R-:W2:Y:S01]  /*6b9f0*/  LDL.LU R13, [R1+0x734] ;  /* 0x00073400010d7983 */ /* 0x000ea20000300800 */
[----:B------:R-:W2:Y:S01]  /*6ba00*/  LDL.LU R14, [R1+0x738] ;  /* 0x00073800010e7983 */ /* 0x000ea20000300800 */
[----:B------:R-:W2:Y:S02]  /*6ba10*/  LDL.LU R15, [R1+0x73c] ;  /* 0x00073c00010f7983 */ /* 0x000ea40000300800 */
[----:B----4-:R-:W-:-:S02]  /*6ba20*/  IMAD.MOV.U32 R10, RZ, RZ, R2 ;  /* 0x000000ffff0a7224 */ /* 0x010fc400078e0002 */
[----:B------:R-:W-:-:S05]  /*6ba30*/  IMAD.MOV.U32 R11, RZ, RZ, R0 ;  /* 0x000000ffff0b7224 */ /* 0x000fca00078e0000 */
[----:B------:R0:W-:Y:S04]  /*6ba40*/  STL.64 [R1+0x4320], R10 ;  /* 0x0043200a01007387 */ /* 0x0001e80000100a00 */
[----:B0-----:R-:W2:Y:S01]  /*6ba50*/  LDL.64 R10, [R1+0xb8] ;  /* 0x0000b800010a7983 */ /* 0x001ea20000100a00 */
[----:B------:R0:W-:Y:S03]  /*6ba60*/  STL.64 [R1+0x42f8], R6 ;  /* 0x0042f80601007387 */ /* 0x0001e60000100a00 */
[----:B0-----:R-:W4:Y:S04]  /*6ba70*/  LDL.64 R6, [R1+0x98] ;  /* 0x0000980001067983 */ /* 0x001f280000100a00 */
[----:B----4-:R0:W-:Y:S01]  /*6ba80*/  STL.64 [R1+0x4318], R6 ;  /* 0x0043180601007387 */ /* 0x0101e20000100a00 */
[----:B------:R-:W4:Y:S02]  /*6ba90*/  LDL.LU R4, [R1+0x720] ;  /* 0x0007200001047983 */ /* 0x000f240000300800 */
[----:B------:R-:W4:Y:S01]  /*6baa0*/  LDL.LU R5, [R1+0x724] ;  /* 0x0007240001057983 */ /* 0x000f220000300800 */
[----:B0-----:R-:W4:Y:S01]  /*6bab0*/  LDL.LU R6, [R1+0x728] ;  /* 0x0007280001067983 */ /* 0x001f220000300800 */
[----:B------:R-:W4:Y:S02]  /*6bac0*/  LDL.LU R7, [R1+0x72c] ;  /* 0x00072c0001077983 */ /* 0x000f240000300800 */
[----:B------:R-:W2:Y:S02]  /*6bad0*/  LDL.LU R24, [R1+0x700] ;  /* 0x0007000001187983 */ /* 0x000ea40000300800 */
[----:B------:R-:W2:Y:S01]  /*6bae0*/  LDL.LU R25, [R1+0x704] ;  /* 0x0007040001197983 */ /* 0x000ea20000300800 */
[----:B------:R-:W2:Y:S01]  /*6baf0*/  LDL.LU R26, [R1+0x708] ;  /* 0x00070800011a7983 */ /* 0x000ea20000300800 */
[----:B------:R-:W2:Y:S02]  /*6bb00*/  LDL.LU R27, [R1+0x70c] ;  /* 0x00070c00011b7983 */ /* 0x000ea40000300800 */
        /* <DEDUP_REMOVED lines=26> */
[----:B------:R1:W-:Y:S02]  /*6bcb0*/  STL.64 [R1+0x1c88], R14 ;  /* 0x001c880e01007387 */ /* 0x0003e40000100a00 */
[----:B0-----:R-:W-:Y:S01]  /*6bcc0*/  IMAD.MOV.U32 R13, RZ, RZ, R10 ;  /* 0x000000ffff0d7224 */ /* 0x001fe200078e000a */
[----:B-1----:R-:W3:Y:S01]  /*6bcd0*/  LDL.LU.64 R14, [R1+0x4328] ;  /* 0x00432800010e7983 */ /* 0x002ee20000300a00 */
[----:B------:R-:W-:-:S02]  /*6bce0*/  IMAD.MOV.U32 R12, RZ, RZ, R11 ;  /* 0x000000ffff0c7224 */ /* 0x000fc400078e000b */
        /* <DEDUP_REMOVED lines=30> */
[----:B0-----:R0:W-:Y:S02]  /*6bed0*/  STL.64 [R1+0x4110], R6 ;  /* 0x0041100601007387 */ /* 0x0011e40000100a00 */
[----:B------:R-:W-:Y:S02]  /*6bee0*/  STL.64 [R1+0x4108], R4 ;  /* 0x0041080401007387 */ /* 0x000fe40000100a00 */
[----:B0-----:R-:W2:Y:S01]  /*6bef0*/  LDL.64 R6, [R1+0x18] ;  /* 0x0000180001067983 */ /* 0x001ea20000100a00 */
[----:B------:R-:W-:Y:S01]  /*6bf00*/  STL [R1+0x31f8], R29 ;  /* 0x0031f81d01007387 */ /* 0x000fe20000100800 */
        /* <DEDUP_REMOVED lines=36> */
[----:B0-----:R-:W3:Y:S01]  /*6c150*/  LDL.LU.64 R26, [R1+0x4260] ;  /* 0x00426000011a7983 */ /* 0x001ee20000300a00 */
[----:B------:R-:W3:Y:S02]  /*6c160*/  LDL.LU.64 R24, [R1+0x4258] ;  /* 0x0042580001187983 */ /* 0x000ee40000300a00 */
[----:B--2---:R-:W-:Y:S01]  /*6c170*/  IMAD.MOV.U32 R8, RZ, RZ, R6 ;  /* 0x000000ffff087224 */ /* 0x004fe200078e0006 */
[----:B---3--:R-:W-:Y:S11]  /*6c180*/  HMMA.16816.F32.BF16 R24, R20, R6, R24 ;  /* 0x000000061418723c */ /* 0x008ff60000041818 */
        /* <DEDUP_REMOVED lines=12> */
[----:B------:R0:W-:Y:S01]  /*6c250*/  STL [R1+0x4210], R7 ;  /* 0x0042100701007387 */ /* 0x0001e20000100800 */
[----:B------:R-:W4:Y:S02]  /*6c260*/  LDL R6, [R1+0x8] ;  /* 0x0000080001067983 */ /* 0x000f240000100800 */
[----:B0-----:R-:W-:-:S02]  /*6c270*/  IMAD.MOV.U32 R7, RZ, RZ, R28 ;  /* 0x000000ffff077224 */ /* 0x001fc400078e001c */
[----:B------:R-:W2:Y:S05]  /*6c280*/  LDL.LU R28, [R1+0x4240] ;  /* 0x00424000011c7983 */ /* 0x000eaa0000300800 */
[C---:B----4-:R-:W-:Y:S01]  /*6c290*/  HMMA.16816.F32.BF16 R4, R20.reuse, R6, R16 ;  /* 0x000000061404723c */ /* 0x050fe20000041810 */
[----:B------:R-:W2:Y:S11]  /*6c2a0*/  LDL.LU.64 R18, [R1+0x4238] ;  /* 0x0042380001127983 */ /* 0x000eb60000300a00 */
[----:B------:R-:W-:Y:S11]  /*6c2b0*/  @!UPT UIADD3 URZ, URZ, URZ, URZ ;  /* 0x0000003f3f3ff290 */ /* 0x000ff6000fffe03f */
[----:B------:R-:W-:Y:S01]  /*6c2c0*/  STL.64 [R1+0x1650], R4 ;  /* 0x0016500401007387 */ /* 0x000fe20000100a00 */
[----:B------:R2:W-:Y:S02]  /*6c2d0*/  STL.64 [R1+0x1658], R6 ;  /* 0x0016580601007387 */ /* 0x0005e40000100a00 */
[C---:B--2---:R-:W-:Y:S01]  /*6c2e0*/  HMMA.16816.F32.BF16 R4, R20.reuse, R18, R24 ;  /* 0x000000121404723c */ /* 0x044fe20000041818 */
[----:B------:R-:W2:Y:S11]  /*6c2f0*/  LDL.LU R24, [R1+0x6e0] ;  /* 0x0006e00001187983 */ /* 0x000eb60000300800 */
[----:B------:R-:W-:Y:S11]  /*6c300*/  @!UPT UIADD3 URZ, URZ, URZ, URZ ;  /* 0x0000003f3f3ff290 */ /* 0x000ff6000fffe03f */
[----:B------:R-:W-:Y:S01]  /*6c310*/  STL.64 [R1+0x1640], R4 ;  /* 0x0016400401007387 */ /* 0x000fe20000100a00 */
[----:B------:R-:W-:Y:S02]  /*6c320*/  STL.64 [R1+0x1648], R6 ;  /* 0x0016480601007387 */ /* 0x000fe40000100a00 */
[----:B------:R-:W2:Y:S02]  /*6c330*/  LDL.LU R25, [R1+0x6e4] ;  /* 0x0006e40001197983 */ /* 0x000ea40000300800 */
[----:B------:R-:W2:Y:S01]  /*6c340*/  LDL.LU R26, [R1+0x6e8] ;  /* 0x0006e800011a7983 */ /* 0x000ea20000300800 */
[----:B------:R-:W2:Y:S01]  /*6c350*/  LDL.LU R27, [R1+0x6ec] ;  /* 0x0006ec00011b7983 */ /* 0x000ea20000300800 */
[----:B------:R0:W-:Y:S03]  /*6c360*/  STL.64 [R1+0x41c0], R18 ;  /* 0x0041c01201007387 */ /* 0x0001e60000100a00 */
[----:B0-----:R-:W4:Y:S04]  /*6c370*/  LDL.64 R18, [R1+0x88] ;  /* 0x0000880001127983 */ /* 0x001f280000100a00 */
[----:B----4-:R0:W-:Y:S01]  /*6c380*/  STL.64 [R1+0x41d0], R18 ;  /* 0x0041d01201007387 */ /* 0x0101e20000100a00 */
[----:B------:R-:W4:Y:S02]  /*6c390*/  LDL.LU R16, [R1+0x5b0] ;  /* 0x0005b00001107983 */ /* 0x000f240000300800 */
[----:B------:R-:W4:Y:S01]  /*6c3a0*/  LDL.LU R17, [R1+0x5b4] ;  /* 0x0005b40001117983 */ /* 0x000f220000300800 */
[----:B0-----:R-:W2:Y:S01]  /*6c3b0*/  LDL.LU R18, [R1+0x5b8] ;  /* 0x0005b80001127983 */ /* 0x001ea20000300800 */
[----:B------:R-:W2:Y:S02]  /*6c3c0*/  LDL.LU R19, [R1+0x5bc] ;  /* 0x0005bc0001137983 */ /* 0x000ea40000300800 */
[----:B------:R-:W4:Y:S02]  /*6c3d0*/  LDL.LU R4, [R1+0x5e0] ;  /* 0x0005e00001047983 */ /* 0x000f240000300800 */
[----:B------:R-:W4:Y:S01]  /*6c3e0*/  LDL.LU R5, [R1+0x5e4] ;  /* 0x0005e40001057983 */ /* 0x000f220000300800 */
[----:B------:R-:W4:Y:S01]  /*6c3f0*/  LDL.LU R6, [R1+0x5e8] ;  /* 0x0005e80001067983 */ /* 0x000f220000300800 */
[----:B------:R-:W4:Y:S01]  /*6c400*/  LDL.LU R7, [R1+0x5ec] ;  /* 0x0005ec0001077983 */ /* 0x000f220000300800 */
[----:B---3--:R-:W-:Y:S02]  /*6c410*/  HMMA.16816.F32.BF16 R8, R20, R14, R8 ;  /* 0x0000000e1408723c */ /* 0x008fe40000041808 */
[----:B--2---:R0:W-:Y:S01]  /*6c420*/  STL.64 [R1+0x41e0], R18 ;  /* 0x0041e01201007387 */ /* 0x0041e20000100a00 */
[----:B----4-:R-:W-:Y:S03]  /*6c430*/  STL.64 [R1+0x41d8], R16 ;  /* 0x0041d81001007387 */ /* 0x010fe60000100a00 */
[----:B0-----:R-:W2:Y:S04]  /*6c440*/  LDL.64 R18, [R1+0xa8] ;  /* 0x0000a80001127983 */ /* 0x001ea80000100a00 */
[----:B--2---:R0:W-:Y:S02]  /*6c450*/  STL.64 [R1+0x41f0], R18 ;  /* 0x0041f01201007387 */ /* 0x0041e40000100a00 */
[----:B0-----:R-:W-:-:S02]  /*6c460*/  IMAD.MOV.U32 R18, RZ, RZ, R13 ;  /* 0x000000ffff127224 */ /* 0x001fc400078e000d */
[----:B------:R-:W-:-:S05]  /*6c470*/  IMAD.MOV.U32 R19, RZ, RZ, R12 ;  /* 0x000000ffff137224 */ /* 0x000fca00078e000c */
[----:B------:R0:W-:Y:S04]  /*6c480*/  STL.64 [R1+0x4208], R18 ;  /* 0x0042081201007387 */ /* 0x0001e80000100a00 */
[----:B0-----:R-:W2:Y:S01]  /*6c490*/  LDL.64 R18, [R1+0xc8] ;  /* 0x0000c80001127983 */ /* 0x001ea20000100a00 */
[----:B------:R-:W-:Y:S02]  /*6c4a0*/  STL.64 [R1+0x1630], R8 ;  /* 0x0016300801007387 */ /* 0x000fe40000100a00 */
[----:B------:R0:W-:Y:S02]  /*6c4b0*/  STL.64 [R1+0x1638], R10 ;  /* 0x0016380a01007387 */ /* 0x0001e40000100a00 */
[----:B0-----:R-:W3:Y:S01]  /*6c4c0*/  LDL.LU.64 R10, [R1+0x4230] ;  /* 0x00423000010a7983 */ /* 0x001ee20000300a00 */
[----:B------:R-:W4:Y:S02]  /*6c4d0*/  LDL.LU.64 R8, [R1+0x4228] ;  /* 0x0042280001087983 */ /* 0x000f240000300a00 */
[----:B------:R0:W-:Y:S02]  /*6c4e0*/  STL.64 [R1+0x4138], R14 ;  /* 0x0041380e01007387 */ /* 0x0001e40000100a00 */
[----:B0-----:R-:W-:-:S02]  /*6c4f0*/  IMAD.MOV.U32 R15, RZ, RZ, R3 ;  /* 0x000000ffff0f7224 */ /* 0x001fc400078e0003 */
[----:B----4-:R-:W-:-:S05]  /*6c500*/  IMAD.MOV.U32 R14, RZ, RZ, R9 ;  /* 0x000000ffff0e7224 */ /* 0x010fca00078e0009 */
[----:B------:R0:W-:Y:S01]  /*6c510*/  STL.64 [R1+0x41e8], R14 ;  /* 0x0041e80e01007387 */ /* 0x0001e20000100a00 */
[----:B------:R-:W4:Y:S02]  /*6c520*/  LDL.LU R12, [R1+0x5c0] ;  /* 0x0005c000010c7983 */ /* 0x000f240000300800 */
[----:B------:R-:W4:Y:S01]  /*6c530*/  LDL.LU R13, [R1+0x5c4] ;  /* 0x0005c400010d7983 */ /* 0x000f220000300800 */
[----:B0-----:R-:W2:Y:S01]  /*6c540*/  LDL.LU R14, [R1+0x5c8] ;  /* 0x0005c800010e7983 */ /* 0x001ea20000300800 */
[----:B------:R-:W2:Y:S01]  /*6c550*/  LDL.LU R15, [R1+0x5cc] ;  /* 0x0005cc00010f7983 */ /* 0x000ea20000300800 */
[----:B---3--:R-:W-:Y:S02]  /*6c560*/  HMMA.16816.F32.BF16 R20, R20, R10, R24 ;  /* 0x0000000a1414723c */ /* 0x008fe40000041818 */
[----:B--2---:R-:W-:Y:S01]  /*6c570*/  STL.64 [R1+0x4200], R14 ;  /* 0x0042000e01007387 */ /* 0x004fe20000100a00 */
[----:B----4-:R0:W-:Y:S03]  /*6c580*/  STL.64 [R1+0x41f8], R12 ;  /* 0x0041f80c01007387 */ /* 0x0101e60000100a00 */
[----:B0-----:R-:W2:Y:S01]  /*6c590*/  LDL.LU R12, [R1+0x5d0] ;  /* 0x0005d000010c7983 */ /* 0x001ea20000300800 */
[----:B------:R-:W2:Y:S02]  /*6c5a0*/  LDL.LU R13, [R1+0x5d4] ;  /* 0x0005d400010d7983 */ /* 0x000ea40000300800 */
[----:B------:R-:W2:Y:S02]  /*6c5b0*/  LDL.LU R14, [R1+0x5d8] ;  /* 0x0005d800010e7983 */ /* 0x000ea40000300800 */
[----:B------:R-:W2:Y:S01]  /*6c5c0*/  LDL.LU R15, [R1+0x5dc] ;  /* 0x0005dc00010f7983 */ /* 0x000ea20000300800 */
[----:B------:R-:W3:Y:S01]  /*6c5d0*/  LDL.LU.64 R26, [R1+0x4220] ;  /* 0x00422000011a7983 */ /* 0x000ee20000300a00 */
[----:B------:R-:W3:Y:S10]  /*6c5e0*/  LDL.LU.64 R24, [R1+0x4218] ;  /* 0x0042180001187983 */ /* 0x000ef40000300a00 */
[----:B------:R0:W-:Y:S02]  /*6c5f0*/  STL.64 [R1+0x8f0], R20 ;  /* 0x0008f01401007387 */ /* 0x0001e40000100a00 */
[----:B------:R1:W-:Y:S02]  /*6c600*/  STL.64 [R1+0x8f8], R22 ;  /* 0x0008f81601007387 */ /* 0x0003e40000100a00 */
[----:B------:R-:W-:Y:S01]  /*6c610*/  IMAD.MOV.U32 R3, RZ, RZ, R19 ;  /* 0x000000ffff037224 */ /* 0x000fe200078e0013 */
[----:B0-----:R-:W4:Y:S01]  /*6c620*/  LDL.LU R20, [R1+0x5a0] ;  /* 0x0005a00001147983 */ /* 0x001f220000300800 */
[----:B------:R-:W4:Y:S02]  /*6c630*/  LDL.LU R21, [R1+0x5a4] ;  /* 0x0005a40001157983 */ /* 0x000f240000300800 */
[----:B-1----:R-:W4:Y:S02]  /*6c640*/  LDL.LU R22, [R1+0x5a8] ;  /* 0x0005a80001167983 */ /* 0x002f240000300800 */
[----:B------:R-:W4:Y:S01]  /*6c650*/  LDL.LU R23, [R1+0x5ac] ;  /* 0x0005ac0001177983 */ /* 0x000f220000300800 */
[----:B------:R-:W-:Y:S01]  /*6c660*/  STL [R1+0x411c], R10 ;  /* 0x00411c0a01007387 */ /* 0x000fe20000100800 */
[----:B------:R-:W-:Y:S01]  /*6c670*/  STL [R1+0x4118], R11 ;  /* 0x0041180b01007387 */ /* 0x000fe20000100800 */
[C---:B---3--:R-:W-:Y:S11]  /*6c680*/  HMMA.16816.F32.BF16 R4, R24.reuse, R18, R4 ;  /* 0x000000121804723c */ /* 0x048ff60000041804 */
[----:B------:R-:W-:Y:S11]  /*6c690*/  @!UPT UIADD3 URZ, URZ, URZ, URZ ;  /* 0x0000003f3f3ff290 */ /* 0x000ff6000fffe03f */
[----:B------:R-:W-:Y:S01]  /*6c6a0*/  @!UPT UIADD3 URZ, URZ, URZ, URZ ;  /* 0x0000003f3f3ff290 */ /* 0x000fe2000fffe03f */
[----:B------:R0:W-:Y:S01]  /*6c6b0*/  STL.64 [R1+0x1b90], R4 ;  /* 0x001b900401007387 */ /* 0x0001e20000100a00 */
[----:B------:R1:W-:Y:S02]  /*6c6c0*/  STL.64 [R1+0x1b98], R6 ;  /* 0x001b980601007387 */ /* 0x0003e40000100a00 */
[----:B0-----:R-:W-:Y:S01]  /*6c6d0*/  IMAD.MOV.U32 R4, RZ, RZ, R18 ;  /* 0x000000ffff047224 */ /* 0x001fe200078e0012 */
[----:B-1----:R-:W3:Y:S01]  /*6c6e0*/  LDL.LU R7, [R1+0x4210] ;  /* 0x0042100001077983 */ /* 0x002ee20000300800 */
[----:B------:R-:W2:Y:S02]  /*6c6f0*/  LDL.LU.64 R18, [R1+0x4208] ;  /* 0x0042080001127983 */ /* 0x000ea40000300a00 */
[----:B------:R-:W-:Y:S01]  /*6c700*/  STL [R1+0x4124], R3 ;  /* 0x0041240301007387 */ /* 0x000fe20000100800 */
[----:B------:R-:W-:Y:S01]  /*6c710*/  STL [R1+0x4120], R4 ;  /* 0x0041200401007387 */ /* 0x000fe20000100800 */
[C---:B--2---:R-:W-:Y:S03]  /*6c720*/  HMMA.16816.F32.BF16 R16, R24.reuse, R18, R12 ;  /* 0x000000121810723c */ /* 0x044fe6000004180c */
[----:B------:R-:W2:Y:S01]  /*6c730*/  LDL.LU.64 R14, [R1+0x4200] ;  /* 0x00420000010e7983 */ /* 0x000ea20000300a00 */
[----:B------:R-:W2:Y:S11]  /*6c740*/  LDL.LU.64 R12, [R1+0x41f8] ;  /* 0x0041f800010c7983 */ /* 0x000eb60000300a00 */
[----:B------:R-:W-:Y:S08]  /*6c750*/  @!UPT UIADD3 URZ, URZ, URZ, URZ ;  /* 0x0000003f3f3ff290 */ /* 0x000ff0000fffe03f */
        /* <DEDUP_REMOVED lines=13> */
[----:B------:R-:W2:Y:S11]  /*6c830*/  LDL.LU.64 R18, [R1+0x41d0] ;  /* 0x0041d00001127983 */ /* 0x000eb60000300a00 */
[----:B------:R-:W-:Y:S11]  /*6c840*/  @!UPT UIADD3 URZ, URZ, URZ, URZ ;  /* 0x0000003f3f3ff290 */ /* 0x000ff6000fffe03f */
[----:B------:R0:W-:Y:S01]  /*6c850*/  STL.64 [R1+0x1b60], R12 ;  /* 0x001b600c01007387 */ /* 0x0001e20000100a00 */
[----:B------:R1:W-:Y:S03]  /*6c860*/  STL.64 [R1+0x1b68], R14 ;  /* 0x001b680e01007387 */ /* 0x0003e60000100a00 */
[----:B0-----:R-:W2:Y:S01]  /*6c870*/  LDL.LU R12, [R1+0xb90] ;  /* 0x000b9000010c7983 */ /* 0x001ea20000300800 */
[----:B------:R-:W2:Y:S02]  /*6c880*/  LDL.LU R13, [R1+0xb94] ;  /* 0x000b9400010d7983 */ /* 0x000ea40000300800 */
[----:B-1----:R-:W2:Y:S02]  /*6c890*/  LDL.LU R14, [R1+0xb98] ;  /* 0x000b9800010e7983 */ /* 0x002ea40000300800 */
[----:B------:R-:W2:Y:S02]  /*6c8a0*/  LDL.LU R15, [R1+0xb9c] ;  /* 0x000b9c00010f7983 */ /* 0x000ea40000300800 */
[----:B--2---:R0:W-:Y:S01]  /*6c8b0*/  STL.64 [R1+0x4148], R14 ;  /* 0x0041480e01007387 */ /* 0x0041e20000100a00 */
[----:B------:R-:W-:Y:S02]  /*6c8c0*/  STL.64 [R1+0x4140], R12 ;  /* 0x0041400c01007387 */ /* 0x000fe40000100a00 */
[----:B0-----:R-:W-:-:S02]  /*6c8d0*/  IMAD.MOV.U32 R14, RZ, RZ, R8 ;  /* 0x000000ffff0e7224 */ /* 0x001fc400078e0008 */
[----:B---3--:R-:W-:-:S05]  /*6c8e0*/  IMAD.MOV.U32 R15, RZ, RZ, R7 ;  /* 0x000000ffff0f7224 */ /* 0x008fca00078e0007 */
[----:B------:R0:W-:Y:S04]  /*6c8f0*/  STL.64 [R1+0x4158], R14 ;  /* 0x0041580e01007387 */ /* 0x0001e80000100a00 */
[----:B0-----:R-:W2:Y:S01]  /*6c900*/  LDL.64 R14, [R1+0x28] ;  /* 0x00002800010e7983 */ /* 0x001ea20000100a00 */
[----:B------:R-:W-:-:S03]  /*6c910*/  IMAD.MOV.U32 R8, RZ, RZ, R18 ;  /* 0x000000ffff087224 */ /* 0x000fc600078e0012 */
[----:B--2---:R4:W-:Y:S02]  /*6c920*/  STL.64 [R1+0x4170], R14 ;  /* 0x0041700e01007387 */ /* 0x0049e40000100a00 */
[----:B----4-:R-:W-:Y:S11]  /*6c930*/  HMMA.16816.F32.BF16 R12, R24, R18, R20 ;  /* 0x00000012180c723c */ /* 0x010ff60000041814 */
[----:B------:R-:W-:Y:S11]  /*6c940*/  @!UPT UIADD3 URZ, URZ, URZ, URZ ;  /* 0x0000003f3f3ff290 */ /* 0x000ff6000fffe03f */
[----:B------:R-:W-:Y:S01]  /*6c950*/  @!UPT UIADD3 URZ, URZ, URZ, URZ ;  /* 0x0000003f3f3ff290 */ /* 0x000fe2000fffe03f */
[----:B------:R-:W-:Y:S01]  /*6c960*/  STL.64 [R1+0x5e0], R12 ;  /* 0x0005e00c01007387 */ /* 0x000fe20000100a00 */
[----:B------:R0:W-:Y:S02]  /*6c970*/  STL.64 [R1+0x5e8], R14 ;  /* 0x0005e80e01007387 */ /* 0x0001e40000100a00 */
[----:B------:R-:W2:Y:S02]  /*6c980*/  LDL.64 R22, [R1+0x78] ;  /* 0x0000780001167983 */ /* 0x000ea40000100a00 */
[----:B------:R-:W-:Y:S01]  /*6c990*/  STL [R1+0x41b8], R8 ;  /* 0x0041b80801007387 */ /* 0x000fe20000100800 */
[----:B0-----:R-:W3:Y:S01]  /*6c9a0*/  LDL.64 R14, [R1+0x38] ;  /* 0x00003800010e7983 */ /* 0x001ee20000100a00 */
[----:B------:R-:W-:-:S03]  /*6c9b0*/  IMAD.MOV.U32 R7, RZ, RZ, R19 ;  /* 0x000000ffff077224 */ /* 0x000fc600078e0013 */
[----:B---3--:R0:W-:Y:S04]  /*6c9c0*/  STL.64 [R1+0x4188], R14 ;  /* 0x0041880e01007387 */ /* 0x0081e80000100a00 */
[----:B0-----:R-:W3:Y:S04]  /*6c9d0*/  LDL.64 R14, [R1+0x48] ;  /* 0x00004800010e7983 */ /* 0x001ee80000100a00 */
[----:B---3--:R-:W-:Y:S01]  /*6c9e0*/  STL.64 [R1+0x41a0], R14 ;  /* 0x0041a00e01007387 */ /* 0x008fe20000100a00 */
[----:B------:R-:W-:Y:S02]  /*6c9f0*/  STL.64 [R1+0x4168], R6 ;  /* 0x0041680601007387 */ /* 0x000fe40000100a00 */
[----:B------:R0:W-:Y:S02]  /*6ca00*/  STL [R1+0x4160], R5 ;  /* 0x0041600501007387 */ /* 0x0001e40000100800 */
[----:B------:R-:W3:Y:S01]  /*6ca10*/  LDL.LU R4, [R1+0xbb0] ;  /* 0x000bb00001047983 */ /* 0x000ee20000300800 */
[----:B0-----:R-:W3:Y:S01]  /*6ca20*/  LDL.LU R5, [R1+0xbb4] ;  /* 0x000bb40001057983 */ /* 0x001ee20000300800 */
[----:B------:R-:W4:Y:S02]  /*6ca30*/  LDL.LU R6, [R1+0xbb8] ;  /* 0x000bb80001067983 */ /* 0x000f240000300800 */
[----:B------:R-:W4:Y:S02]  /*6ca40*/  LDL.LU R7, [R1+0xbbc] ;  /* 0x000bbc0001077983 */ /* 0x000f240000300800 */
[----:B------:R-:W-:-:S02]  /*6ca50*/  IMAD.MOV.U32 R14, RZ, RZ, R2 ;  /* 0x000000ffff0e7224 */ /* 0x000fc400078e0002 */
[----:B------:R-:W-:-:S05]  /*6ca60*/  IMAD.MOV.U32 R15, RZ, RZ, R0 ;  /* 0x000000ffff0f7224 */ /* 0x000fca00078e0000 */
[----:B------:R0:W-:Y:S01]  /*6ca70*/  STL.64 [R1+0x41c8], R14 ;  /* 0x0041c80e01007387 */ /* 0x0001e20000100a00 */
[----:B------:R-:W2:Y:S02]  /*6ca80*/  LDL.LU R12, [R1+0x590] ;  /* 0x00059000010c7983 */ /* 0x000ea40000300800 */
[----:B------:R-:W2:Y:S01]  /*6ca90*/  LDL.LU R13, [R1+0x594] ;  /* 0x00059400010d7983 */ /* 0x000ea20000300800 */
[----:B0-----:R-:W2:Y:S01]  /*6caa0*/  LDL.LU R14, [R1+0x598] ;  /* 0x00059800010e7983 */ /* 0x001ea20000300800 */
[----:B------:R-:W2:Y:S03]  /*6cab0*/  LDL.LU R15, [R1+0x59c] ;  /* 0x00059c00010f7983 */ /* 0x000ea60000300800 */
[----:B----4-:R-:W-:Y:S01]  /*6cac0*/  STL.64 [R1+0x4180], R6 ;  /* 0x0041800601007387 */ /* 0x010fe20000100a00 */
[----:B---3--:R0:W-:Y:S03]  /*6cad0*/  STL.64 [R1+0x4178], R4 ;  /* 0x0041780401007387 */ /* 0x0081e60000100a00 */
[----:B0-----:R-:W3:Y:S01]  /*6cae0*/  LDL.LU R4, [R1+0xbc0] ;  /* 0x000bc00001047983 */ /* 0x001ee20000300800 */
[----:B------:R-:W3:Y:S02]  /*6caf0*/  LDL.LU R5, [R1+0xbc4] ;  /* 0x000bc40001057983 */ /* 0x000ee40000300800 */
[----:B------:R-:W4:Y:S02]  /*6cb00*/  LDL.LU R6, [R1+0xbc8] ;  /* 0x000bc80001067983 */ /* 0x000f240000300800 */
[----:B------:R-:W4:Y:S01]  /*6cb10*/  LDL.LU R7, [R1+0xbcc] ;  /* 0x000bcc0001077983 */ /* 0x000f220000300800 */
[----:B------:R-:W3:Y:S01]  /*6cb20*/  LDL.LU R16, [R1+0xbf0] ;  /* 0x000bf00001107983 */ /* 0x000ee20000300800 */
[----:B------:R-:W3:Y:S02]  /*6cb30*/  LDL.LU R17, [R1+0xbf4] ;  /* 0x000bf40001117983 */ /* 0x000ee40000300800 */
[----:B------:R-:W3:Y:S02]  /*6cb40*/  LDL.LU R18, [R1+0xbf8] ;  /* 0x000bf80001127983 */ /* 0x000ee40000300800 */
[----:B------:R-:W3:Y:S01]  /*6cb50*/  LDL.LU R19, [R1+0xbfc] ;  /* 0x000bfc0001137983 */ /* 0x000ee20000300800 */
[----:B------:R-:W3:Y:S01]  /*6cb60*/  LDL.64 R10, [R1+0x68] ;  /* 0x00006800010a7983 */ /* 0x000ee20000100a00 */
[----:B--2---:R-:W-:Y:S01]  /*6cb70*/  HMMA.16816.F32.BF16 R12, R24, R22, R12 ;  /* 0x00000016180c723c */ /* 0x004fe2000004180c */
[----:B------:R-:W-:-:S02]  /*6cb80*/  IMAD.MOV.U32 R2, RZ, RZ, R22 ;  /* 0x000000ffff027224 */ /* 0x000fc400078e0016 */
[----:B------:R-:W-:Y:S02]  /*6cb90*/  IMAD.MOV.U32 R0, RZ, RZ, R23 ;  /* 0x000000ffff007224 */ /* 0x000fe400078e0017 */
[----:B------:R-:W0:Y:S04]  /*6cba0*/  LDSM.16.MT88.4 R20, [R28+0x6000] ;  /* 0x006000001c14783b */ /* 0x000e280000004200 */
[----:B----4-:R-:W-:Y:S01]  /*6cbb0*/  STL.64 [R1+0x4198], R6 ;  /* 0x0041980601007387 */ /* 0x010fe20000100a00 */
[----:B---3--:R1:W-:Y:S03]  /*6cbc0*/  STL.64 [R1+0x4190], R4 ;  /* 0x0041900401007387 */ /* 0x0083e60000100a00 */
        /* <DEDUP_REMOVED lines=12> */
[----:B-1----:R-:W2:Y:S01]  /*6cc90*/  LDL.LU.64 R14, [R1+0x41c8] ;  /* 0x0041c800010e7983 */ /* 0x002ea20000300a00 */
[----:B0-----:R-:W-:Y:S02]  /*6cca0*/  STL.64 [R1+0x3fc8], R22 ;  /* 0x003fc81601007387 */ /* 0x001fe40000100a00 */
[----:B------:R0:W-:Y:S02]  /*6ccb0*/  STL.64 [R1+0x3fc0], R20 ;  /* 0x003fc01401007387 */ /* 0x0001e40000100a00 */
[----:B0-----:R-:W3:Y:S01]  /*6ccc0*/  LDL.LU R20, [R1+0xb80] ;  /* 0x000b800001147983 */ /* 0x001ee20000300800 */
[----:B------:R-:W3:Y:S02]  /*6ccd0*/  LDL.LU R21, [R1+0xb84] ;  /* 0x000b840001157983 */ /* 0x000ee40000300800 */
[----:B------:R-:W4:Y:S02]  /*6cce0*/  LDL.LU R22, [R1+0xb88] ;  /* 0x000b880001167983 */ /* 0x000f240000300800 */
[----:B------:R-:W4:Y:S01]  /*6ccf0*/  LDL.LU R23, [R1+0xb8c] ;  /* 0x000b8c0001177983 */ /* 0x000f220000300800 */
[C---:B------:R-:W-:Y:S01]  /*6cd00*/  HMMA.16816.F32.BF16 R16, R24.reuse, R10, R16 ;  /* 0x0000000a1810723c */ /* 0x040fe20000041810 */
[----:B----4-:R0:W-:Y:S01]  /*6cd10*/  STL.64 [R1+0x4130], R22 ;  /* 0x0041301601007387 */ /* 0x0101e20000100a00 */
[----:B---3--:R1:W-:Y:S03]  /*6cd20*/  STL.64 [R1+0x4128], R20 ;  /* 0x0041281401007387 */ /* 0x0083e60000100a00 */
[----:B0-----:R-:W3:Y:S03]  /*6cd30*/  LDL.64 R22, [R1+0x8] ;  /* 0x0000080001167983 */ /* 0x001ee60000100a00 */
[C---:B--2---:R-:W-:Y:S01]  /*6cd40*/  HMMA.16816.F32.BF16 R12, R24.reuse, R14, R4 ;  /* 0x0000000e180c723c */ /* 0x044fe20000041804 */
[----:B---3--:R0:W-:Y:S01]  /*6cd50*/  STL.64 [R1+0x4150], R22 ;  /* 0x0041501601007387 */ /* 0x0081e20000100a00 */
[----:B-1----:R-:W2:Y:S02]  /*6cd60*/  LDL.LU R20, [R1+0xba0] ;  /* 0x000ba00001147983 */ /* 0x002ea40000300800 */
[----:B------:R-:W2:Y:S01]  /*6cd70*/  LDL.LU R21, [R1+0xba4] ;  /* 0x000ba40001157983 */ /* 0x000ea20000300800 */
[----:B0-----:R-:W2:Y:S01]  /*6cd80*/  LDL.LU R22, [R1+0xba8] ;  /* 0x000ba80001167983 */ /* 0x001ea20000300800 */
[----:B------:R-:W2:Y:S09]  /*6cd90*/  LDL.LU R23, [R1+0xbac] ;  /* 0x000bac0001177983 */ /* 0x000eb20000300800 */
[----:B------:R-:W-:Y:S02]  /*6cda0*/  STL.64 [R1+0x1460], R16 ;  /* 0x0014601001007387 */ /* 0x000fe40000100a00 */
[----:B------:R0:W-:Y:S02]  /*6cdb0*/  STL.64 [R1+0x1468], R18 ;  /* 0x0014681201007387 */ /* 0x0001e40000100a00 */
[----:B0-----:R-:W3:Y:S01]  /*6cdc0*/  LDL.LU.64 R18, [R1+0x41c0] ;  /* 0x0041c00001127983 */ /* 0x001ee20000300a00 */
[----:B------:R-:W4:Y:S02]  /*6cdd0*/  LDL.LU R8, [R1+0x41b8] ;  /* 0x0041b80001087983 */ /* 0x000f240000300800 */
[----:B------:R-:W2:Y:S02]  /*6cde0*/  LDL.LU.64 R6, [R1+0x41b0] ;  /* 0x0041b00001067983 */ /* 0x000ea40000300a00 */
[----:B------:R-:W2:Y:S01]  /*6cdf0*/  LDL.LU.64 R4, [R1+0x41a8] ;  /* 0x0041a80001047983 */ /* 0x000ea20000300a00 */
[----:B------:R-:W-:Y:S01]  /*6ce00*/  STL.64 [R1+0x1450], R12 ;  /* 0x0014500c01007387 */ /* 0x000fe20000100a00 */
[----:B------:R0:W-:Y:S03]  /*6ce10*/  STL.64 [R1+0x1458], R14 ;  /* 0x0014580e01007387 */ /* 0x0001e60000100a00 */
        /* <DEDUP_REMOVED lines=24> */
[----:B------:R0:W-:Y:S01]  /*6cfa0*/  STL.64 [R1+0x1420], R4 ;  /* 0x0014200401007387 */ /* 0x0001e20000100a00 */
[----:B------:R1:W-:Y:S02]  /*6cfb0*/  STL.64 [R1+0x1428], R6 ;  /* 0x0014280601007387 */ /* 0x0003e40000100a00 */
[----:B0-----:R-:W-:Y:S01]  /*6cfc0*/  IMAD.MOV.U32 R4, RZ, RZ, R15 ;  /* 0x000000ffff047224 */ /* 0x001fe200078e000f */
[----:B-1----:R-:W2:Y:S01]  /*6cfd0*/  LDL.LU.64 R6, [R1+0x4168] ;  /* 0x0041680001067983 */ /* 0x002ea20000300a00 */
[----:B------:R-:W2:Y:S02]  /*6cfe0*/  LDL.LU R5, [R1+0x4160] ;  /* 0x0041600001057983 */ /* 0x000ea40000300800 */
[----:B------:R-:W2:Y:S02]  /*6cff0*/  LDL.LU.64 R14, [R1+0x4158] ;  /* 0x00415800010e7983 */ /* 0x000ea40000300a00 */
        /* <DEDUP_REMOVED lines=16> */
[----:B------:R-:W2:Y:S01]  /*6d100*/  LDL.LU.64 R20, [R1+0x4128] ;  /* 0x0041280001147983 */ /* 0x000ea20000300a00 */
[----:B---3--:R-:W-:Y:S01]  /*6d110*/  STL.64 [R1+0x40b8], R18 ;  /* 0x0040b81201007387 */ /* 0x008fe20000100a00 */
        /* <DEDUP_REMOVED lines=9> */
[----:B---3--:R-:W-:Y:S01]  /*6d1b0*/  STL.64 [R1+0x3fd8], R22 ;  /* 0x003fd81601007387 */ /* 0x008fe20000100a00 */
[----:B--2---:R0:W-:Y:S03]  /*6d1c0*/  STL.64 [R1+0x3fd0], R20 ;  /* 0x003fd01401007387 */ /* 0x0041e60000100a00 */
[----:B0-----:R-:W2:Y:S01]  /*6d1d0*/  LDL.LU R20, [R1+0x9d0] ;  /* 0x0009d00001147983 */ /* 0x001ea20000300800 */
[----:B------:R-:W2:Y:S02]  /*6d1e0*/  LDL.LU R21, [R1+0x9d4] ;  /* 0x0009d40001157983 */ /* 0x000ea40000300800 */
[----:B------:R-:W3:Y:S02]  /*6d1f0*/  LDL.LU R22, [R1+0x9d8] ;  /* 0x0009d80001167983 */ /* 0x000ee40000300800 */
[----:B------:R-:W3:Y:S02]  /*6d200*/  LDL.LU R23, [R1+0x9dc] ;  /* 0x0009dc0001177983 */ /* 0x000ee40000300800 */
[----:B---3--:R0:W-:Y:S01]  /*6d210*/  STL.64 [R1+0x3fe8], R22 ;  /* 0x003fe81601007387 */ /* 0x0081e20000100a00 */
[----:B--2---:R1:W-:Y:S02]  /*6d220*/  STL.64 [R1+0x3fe0], R20 ;  /* 0x003fe01401007387 */ /* 0x0043e40000100a00 */
[----:B0-----:R-:W-:-:S02]  /*6d230*/  IMAD.MOV.U32 R22, RZ, RZ, R13 ;  /* 0x000000ffff167224 */ /* 0x001fc400078e000d */
[----:B------:R-:W-:-:S05]  /*6d240*/  IMAD.MOV.U32 R23, RZ, RZ, R12 ;  /* 0x000000ffff177224 */ /* 0x000fca00078e000c */
[----:B------:R0:W-:Y:S01]  /*6d250*/  STL.64 [R1+0x3ff8], R22 ;  /* 0x003ff81601007387 */ /* 0x0001e20000100a00 */
[----:B-1----:R-:W2:Y:S02]  /*6d260*/  LDL.LU R20, [R1+0xb70] ;  /* 0x000b700001147983 */ /* 0x002ea40000300800 */
[----:B------:R-:W2:Y:S01]  /*6d270*/  LDL.LU R21, [R1+0xb74] ;  /* 0x000b740001157983 */ /* 0x000ea20000300800 */
[----:B0-----:R-:W2:Y:S01]  /*6d280*/  LDL.LU R22, [R1+0xb78] ;  /* 0x000b780001167983 */ /* 0x001ea20000300800 */
[----:B------:R-:W2:Y:S02]  /*6d290*/  LDL.LU R23, [R1+0xb7c] ;  /* 0x000b7c0001177983 */ /* 0x000ea40000300800 */
[----:B--2---:R-:W-:Y:S11]  /*6d2a0*/  HMMA.16816.F32.BF16 R20, R24, R14, R20 ;  /* 0x0000000e1814723c */ /* 0x004ff60000041814 */
[----:B------:R-:W-:Y:S11]  /*6d2b0*/  @!UPT UIADD3 URZ, URZ, URZ, URZ ;  /* 0x0000003f3f3ff290 */ /* 0x000ff6000fffe03f */
[----:B------:R-:W-:Y:S01]  /*6d2c0*/  @!UPT UIADD3 URZ, URZ, URZ, URZ ;  /* 0x0000003f3f3ff290 */ /* 0x000fe2000fffe03f */
[----:B------:R-:W-:Y:S01]  /*6d2d0*/  STL.64 [R1+0x13e0], R20 ;  /* 0x0013e01401007387 */ /* 0x000fe20000100a00 */
[----:B------:R0:W-:Y:S03]  /*6d2e0*/  STL.64 [R1+0x13e8], R22 ;  /* 0x0013e81601007387 */ /* 0x0001e60000100a00 */
[----:B0-----:R-:W2:Y:S04]  /*6d2f0*/  LDL.64 R22, [R1+0x18] ;  /* 0x0000180001167983 */ /* 0x001ea80000100a00 */
[----:B--2---:R-:W-:Y:S01]  /*6d300*/  STL.64 [R1+0x4010], R22 ;  /* 0x0040101601007387 */ /* 0x004fe20000100a00 */
[----:B------:R0:W-:Y:S02]  /*6d310*/  STL.64 [R1+0x3ff0], R14 ;  /* 0x003ff00e01007387 */ /* 0x0001e40000100a00 */
[----:B------:R-:W2:Y:S02]  /*6d320*/  LDL.LU R12, [R1+0x9e0] ;  /* 0x0009e000010c7983 */ /* 0x000ea40000300800 */
[----:B------:R-:W2:Y:S01]  /*6d330*/  LDL.LU R13, [R1+0x9e4] ;  /* 0x0009e400010d7983 */ /* 0x000ea20000300800 */
[----:B0-----:R-:W3:Y:S01]  /*6d340*/  LDL.LU R14, [R1+0x9e8] ;  /* 0x0009e800010e7983 */ /* 0x001ee20000300800 */
[----:B------:R-:W3:Y:S02]  /*6d350*/  LDL.LU R15, [R1+0x9ec] ;  /* 0x0009ec00010f7983 */ /* 0x000ee40000300800 */
[----:B------:R-:W-:-:S02]  /*6d360*/  IMAD.MOV.U32 R22, RZ, RZ, R3 ;  /* 0x000000ffff167224 */ /* 0x000fc400078e0003 */
        /* <DEDUP_REMOVED lines=24> */
[----:B------:R-:W2:Y:S04]  /*6d4f0*/  LDL.64 R22, [R1+0x58] ;  /* 0x0000580001167983 */ /* 0x000ea80000100a00 */
[----:B--2---:R0:W-:Y:S01]  /*6d500*/  STL.64 [R1+0x4070], R22 ;  /* 0x0040701601007387 */ /* 0x0041e20000100a00 */
[----:B---3--:R-:W-:Y:S02]  /*6d510*/  STL.64 [R1+0x4038], R14 ;  /* 0x0040380e01007387 */ /* 0x008fe40000100a00 */
[----:B------:R1:W-:Y:S02]  /*6d520*/  STL.64 [R1+0x4030], R12 ;  /* 0x0040300c01007387 */ /* 0x0003e40000100a00 */
[----:B0-----:R-:W-:-:S02]  /*6d530*/  IMAD.MOV.U32 R22, RZ, RZ, R16 ;  /* 0x000000ffff167224 */ /* 0x001fc400078e0010 */
[----:B------:R-:W-:Y:S01]  /*6d540*/  IMAD.MOV.U32 R23, RZ, RZ, R9 ;  /* 0x000000ffff177224 */ /* 0x000fe200078e0009 */
[----:B-1----:R-:W2:Y:S01]  /*6d550*/  LDL.LU R12, [R1+0xa10] ;  /* 0x000a1000010c7983 */ /* 0x002ea20000300800 */
[----:B------:R-:W2:Y:S02]  /*6d560*/  LDL.LU R13, [R1+0xa14] ;  /* 0x000a1400010d7983 */ /* 0x000ea40000300800 */
[----:B------:R-:W3:Y:S02]  /*6d570*/  LDL.LU R14, [R1+0xa18] ;  /* 0x000a1800010e7983 */ /* 0x000ee40000300800 */
[----:B------:R-:W3:Y:S01]  /*6d580*/  LDL.LU R15, [R1+0xa1c] ;  /* 0x000a1c00010f7983 */ /* 0x000ee20000300800 */
[----:B------:R0:W-:Y:S01]  /*6d590*/  STL.64 [R1+0x4088], R22 ;  /* 0x0040881601007387 */ /* 0x0001e20000100a00 */
[----:B------:R-:W2:Y:S02]  /*6d5a0*/  LDL.LU R20, [R1+0x350] ;  /* 0x0003500001147983 */ /* 0x000ea40000300800 */
[----:B------:R-:W2:Y:S01]  /*6d5b0*/  LDL.LU R21, [R1+0x354] ;  /* 0x0003540001157983 */ /* 0x000ea20000300800 */
[----:B0-----:R-:W2:Y:S01]  /*6d5c0*/  LDL.LU R22, [R1+0x358] ;  /* 0x0003580001167983 */ /* 0x001ea20000300800 */
[----:B------:R-:W2:Y:S03]  /*6d5d0*/  LDL.LU R23, [R1+0x35c] ;  /* 0x00035c0001177983 */ /* 0x000ea60000300800 */
[----:B--2---:R-:W-:Y:S01]  /*6d5e0*/  STL.64 [R1+0x4098], R22 ;  /* 0x0040981601007387 */ /* 0x004fe20000100a00 */
[----:B------:R-:W-:Y:S02]  /*6d5f0*/  STL.64 [R1+0x4090], R20 ;  /* 0x0040901401007387 */ /* 0x000fe40000100a00 */
[----:B------:R-:W2:Y:S02]  /*6d600*/  LDL.LU R16, [R1+0x370] ;  /* 0x0003700001107983 */ /* 0x000ea40000300800 */
[----:B------:R-:W2:Y:S01]  /*6d610*/  LDL.LU R17, [R1+0x374] ;  /* 0x0003740001117983 */ /* 0x000ea20000300800 */
[----:B------:R-:W2:Y:S01]  /*6d620*/  LDL.LU R18, [R1+0x378] ;  /* 0x0003780001127983 */ /* 0x000ea20000300800 */
[----:B------:R-:W2:Y:S03]  /*6d630*/  LDL.LU R19, [R1+0x37c] ;  /* 0x00037c0001137983 */ /* 0x000ea60000300800 */
[----:B--2---:R0:W-:Y:S01]  /*6d640*/  STL.64 [R1+0x40c8], R18 ;  /* 0x0040c81201007387 */ /* 0x0041e20000100a00 */
[----:B------:R-:W-:Y:S02]  /*6d650*/  STL.64 [R1+0x40c0], R16 ;  /* 0x0040c01001007387 */ /* 0x000fe40000100a00 */
[----:B0-----:R-:W-:-:S02]  /*6d660*/  IMAD.MOV.U32 R18, RZ, RZ, R6 ;  /* 0x000000ffff127224 */ /* 0x001fc400078e0006 */
[----:B------:R-:W-:-:S05]  /*6d670*/  IMAD.MOV.U32 R19, RZ, RZ, R5 ;  /* 0x000000ffff137224 */ /* 0x000fca00078e0005 */
[----:B------:R0:W-:Y:S04]  /*6d680*/  STL.64 [R1+0x40d8], R18 ;  /* 0x0040d81201007387 */ /* 0x0001e80000100a00 */
[----:B0-----:R-:W2:Y:S01]  /*6d690*/  LDL.64 R18, [R1+0xb8] ;  /* 0x0000b80001127983 */ /* 0x001ea20000100a00 */
[----:B----4-:R-:W-:Y:S02]  /*6d6a0*/  IMAD.MOV.U32 R22, RZ, RZ, R8 ;  /* 0x000000ffff167224 */ /* 0x010fe400078e0008 */
[----:B------:R-:W-:Y:S01]  /*6d6b0*/  IMAD.MOV.U32 R23, RZ, RZ, R7 ;  /* 0x000000ffff177224 */ /* 0x000fe200078e0007 */
[----:B--2---:R-:W-:Y:S04]  /*6d6c0*/  STL.64 [R1+0x40f0], R18 ;  /* 0x0040f01201007387 */ /* 0x004fe80000100a00 */
[----:B------:R0:W-:Y:S02]  /*6d6d0*/  STL.64 [R1+0x40b0], R22 ;  /* 0x0040b01601007387 */ /* 0x0001e40000100a00 */
[----:B0-----:R-:W2:Y:S04]  /*6d6e0*/  LDL.64 R22, [R1+0x98] ;  /* 0x0000980001167983 */ /* 0x001ea80000100a00 */
[----:B--2---:R0:W-:Y:S01]  /*6d6f0*/  STL.64 [R1+0x40d0], R22 ;  /* 0x0040d01601007387 */ /* 0x0041e20000100a00 */
        /* <DEDUP_REMOVED lines=10> */
[----:B------:R-:W-:-:S02]  /*6d7a0*/  IMAD.MOV.U32 R18, RZ, RZ, R4 ;  /* 0x000000ffff127224 */ /* 0x000fc400078e0004 */
[----:B------:R-:W3:Y:S01]  /*6d7b0*/  LDL.LU R4, [R1+0x580] ;  /* 0x0005800001047983 */ /* 0x000ee20000300800 */
[----:B------:R-:W3:Y:S02]  /*6d7c0*/  LDL.LU R5, [R1+0x584] ;  /* 0x0005840001057983 */ /* 0x000ee40000300800 */
[----:B------:R-:W3:Y:S02]  /*6d7d0*/  LDL.LU R6, [R1+0x588] ;  /* 0x0005880001067983 */ /* 0x000ee40000300800 */
[----:B------:R-:W3:Y:S01]  /*6d7e0*/  LDL.LU R7, [R1+0x58c] ;  /* 0x00058c0001077983 */ /* 0x000ee20000300800 */
[----:B----4-:R-:W-:Y:S01]  /*6d7f0*/  STL.64 [R1+0x4100], R22 ;  /* 0x0041001601007387 */ /* 0x010fe20000100a00 */
[----:B--2---:R0:W-:Y:S03]  /*6d800*/  STL.64 [R1+0x40f8], R20 ;  /* 0x0040f81401007387 */ /* 0x0041e60000100a00 */
[----:B0-----:R-:W2:Y:S01]  /*6d810*/  LDL.LU R20, [R1+0x3a0] ;  /* 0x0003a00001147983 */ /* 0x001ea20000300800 */
[----:B------:R-:W2:Y:S02]  /*6d820*/  LDL.LU R21, [R1+0x3a4] ;  /* 0x0003a40001157983 */ /* 0x000ea40000300800 */
[----:B------:R-:W2:Y:S02]  /*6d830*/  LDL.LU R22, [R1+0x3a8] ;  /* 0x0003a80001167983 */ /* 0x000ea40000300800 */
[----:B------:R-:W2:Y:S01]  /*6d840*/  LDL.LU R23, [R1+0x3ac] ;  /* 0x0003ac0001177983 */ /* 0x000ea20000300800 */
[----:B---3--:R-:W-:Y:S01]  /*6d850*/  STL.64 [R1+0x4050], R14 ;  /* 0x0040500e01007387 */ /* 0x008fe20000100a00 */
        /* <DEDUP_REMOVED lines=17> */
[----:B------:R-:W-:Y:S01]  /*6d970*/  HMMA.16816.F32.BF16 R24, R24, R10, R4 ;  /* 0x0000000a1818723c */ /* 0x000fe20000041804 */
[----:B----4-:R-:W-:Y:S01]  /*6d980*/  STL.64 [R1+0x40a8], R14 ;  /* 0x0040a80e01007387 */ /* 0x010fe20000100a00 */
[----:B---3--:R0:W-:Y:S03]  /*6d990*/  STL.64 [R1+0x40a0], R12 ;  /* 0x0040a00c01007387 */ /* 0x0081e60000100a00 */
[----:B0-----:R-:W3:Y:S01]  /*6d9a0*/  LDL.LU R12, [R1+0x360] ;  /* 0x00036000010c7983 */ /* 0x001ee20000300800 */
[----:B------:R-:W3:Y:S02]  /*6d9b0*/  LDL.LU R13, [R1+0x364] ;  /* 0x00036400010d7983 */ /* 0x000ee40000300800 */
[----:B------:R-:W3:Y:S02]  /*6d9c0*/  LDL.LU R14, [R1+0x368] ;  /* 0x00036800010e7983 */ /* 0x000ee40000300800 */
[----:B------:R-:W3:Y:S01]  /*6d9d0*/  LDL.LU R15, [R1+0x36c] ;  /* 0x00036c00010f7983 */ /* 0x000ee20000300800 */
[----:B------:R-:W2:Y:S01]  /*6d9e0*/  LDL.LU.64 R6, [R1+0x4110] ;  /* 0x0041100001067983 */ /* 0x000ea20000300a00 */
[----:B------:R-:W2:Y:S02]  /*6d9f0*/  LDL.LU.64 R4, [R1+0x4108] ;  /* 0x0041080001047983 */ /* 0x000ea40000300a00 */
[----:B------:R-:W-:-:S09]  /*6da00*/  IMAD.MOV.U32 R19, RZ, RZ, R3 ;  /* 0x000000ffff137224 */ /* 0x000fd200078e0003 */
[----:B------:R-:W-:Y:S01]  /*6da10*/  STL.64 [R1+0x5c0], R24 ;  /* 0x0005c01801007387 */ /* 0x000fe20000100a00 */
[----:B------:R-:W-:Y:S01]  /*6da20*/  STL.64 [R1+0x5c8], R26 ;  /* 0x0005c81a01007387 */ /* 0x000fe20000100a00 */
        /* <DEDUP_REMOVED lines=32> */
[----:B---3--:R-:W-:Y:S01]  /*6dc30*/  HMMA.16816.F32.BF16 R20, R4, R22, R12 ;  /* 0x000000160414723c */ /* 0x008fe2000004180c */
[----:B------:R-:W3:Y:S01]  /*6dc40*/  LDL.LU.64 R14, [R1+0x40a8] ;  /* 0x0040a800010e7983 */ /* 0x000ee20000300a00 */
[----:B------:R-:W3:Y:S11]  /*6dc50*/  LDL.LU.64 R12, [R1+0x40a0] ;  /* 0x0040a000010c7983 */ /* 0x000ef60000300a00 */
[----:B------:R-:W-:Y:S10]  /*6dc60*/  @!UPT UIADD3 URZ, URZ, URZ, URZ ;  /* 0x0000003f3f3ff290 */ /* 0x000ff4000fffe03f */
[----:B------:R-:W-:Y:S01]  /*6dc70*/  STL.64 [R1+0x580], R20 ;  /* 0x0005801401007387 */ /* 0x000fe20000100a00 */
[----:B------:R0:W-:Y:S03]  /*6dc80*/  STL.64 [R1+0x588], R22 ;  /* 0x0005881601007387 */ /* 0x0001e60000100a00 */
[----:B0-----:R-:W4:Y:S01]  /*6dc90*/  LDL.LU.64 R22, [R1+0x4098] ;  /* 0x0040980001167983 */ /* 0x001f220000300a00 */
[----:B------:R-:W4:Y:S02]  /*6dca0*/  LDL.LU.64 R20, [R1+0x4090] ;  /* 0x0040900001147983 */ /* 0x000f240000300a00 */
[----:B------:R-:W-:Y:S02]  /*6dcb0*/  IMAD.MOV.U32 R26, RZ, RZ, R2 ;  /* 0x000000ffff1a7224 */ /* 0x000fe400078e0002 */
[----:B------:R-:W-:-:S07]  /*6dcc0*/  IMAD.MOV.U32 R27, RZ, RZ, R0 ;  /* 0x000000ffff1b7224 */ /* 0x000fce00078e0000 */
[C---:B----4-:R-:W-:Y:S01]  /*6dcd0*/  HMMA.16816.F32.BF16 R24, R4.reuse, R26, R20 ;  /* 0x0000001a0418723c */ /* 0x050fe20000041814 */
[----:B------:R-:W3:Y:S11]  /*6dce0*/  LDL.LU.64 R22, [R1+0x4088] ;  /* 0x0040880001167983 */ /* 0x000ef60000300a00 */
[----:B------:R-:W-:Y:S11]  /*6dcf0*/  @!UPT UIADD3 URZ, URZ, URZ, URZ ;  /* 0x0000003f3f3ff290 */ /* 0x000ff6000fffe03f */
        /* <DEDUP_REMOVED lines=8> */
[----:B------:R-:W4:Y:S01]  /*6dd80*/  LDL.LU R27, [R1+0x34c] ;  /* 0x00034c00011b7983 */ /* 0x000f220000300800 */
        /* <DEDUP_REMOVED lines=46> */
[----:B------:R-:W3:Y:S11]  /*6e070*/  LDL.LU.64 R14, [R1+0x3ff0] ;  /* 0x003ff000010e7983 */ /* 0x000ef60000300a00 */
        /* <DEDUP_REMOVED lines=12> */
[C---:B---3--:R-:W-:Y:S08]  /*6e140*/  HMMA.16816.F32.BF16 R20, R4.reuse, R14, R20 ;  /* 0x0000000e0414723c */ /* 0x048ff00000041814 */
[----:B----4-:R-:W-:Y:S11]  /*6e150*/  HMMA.16816.F32.BF16 R4, R4, R10, R24 ;  /* 0x0000000a0404723c */ /* 0x010ff60000041818 */
[----:B------:R-:W-:Y:S04]  /*6e160*/  @!UPT UIADD3 URZ, URZ, URZ, URZ ;  /* 0x0000003f3f3ff290 */ /* 0x000fe8000fffe03f */
[----:B------:R-:W-:Y:S01]  /*6e170*/  STL.64 [R1+0x11b0], R20 ;  /* 0x0011b01401007387 */ /* 0x000fe20000100a00 */
[----:B------:R0:W-:Y:S03]  /*6e180*/  STL.64 [R1+0x11b8], R22 ;  /* 0x0011b81601007387 */ /* 0x0001e60000100a00 */
[----:B0-----:R-:W2:Y:S01]  /*6e190*/  LDL.LU.64 R22, [R1+0x3fc8] ;  /* 0x003fc80001167983 */ /* 0x001ea20000300a00 */
[----:B------:R-:W2:Y:S02]  /*6e1a0*/  LDL.LU.64 R20, [R1+0x3fc0] ;  /* 0x003fc00001147983 */ /* 0x000ea40000300a00 */
[----:B------:R0:W-:Y:S02]  /*6e1b0*/  STL.64 [R1+0x3f68], R14 ;  /* 0x003f680e01007387 */ /* 0x0001e40000100a00 */
[----:B------:R-:W3:Y:S01]  /*6e1c0*/  LDL.LU R12, [R1+0x850] ;  /* 0x00085000010c7983 */ /* 0x000ee20000300800 */
[----:B------:R-:W-:Y:S01]  /*6e1d0*/  STL.64 [R1+0x390], R4 ;  /* 0x0003900401007387 */ /* 0x000fe20000100a00 */
[----:B------:R-:W-:Y:S02]  /*6e1e0*/  STL.64 [R1+0x398], R6 ;  /* 0x0003980601007387 */ /* 0x000fe40000100a00 */
[----:B------:R-:W3:Y:S01]  /*6e1f0*/  LDL.LU R13, [R1+0x854] ;  /* 0x00085400010d7983 */ /* 0x000ee20000300800 */
[----:B0-----:R-:W4:Y:S01]  /*6e200*/  LDL.LU R14, [R1+0x858] ;  /* 0x00085800010e7983 */ /* 0x001f220000300800 */
[----:B------:R-:W4:Y:S02]  /*6e210*/  LDL.LU R15, [R1+0x85c] ;  /* 0x00085c00010f7983 */ /* 0x000f240000300800 */
[----:B------:R-:W2:Y:S02]  /*6e220*/  LDL.LU R24, [R1+0x8a0] ;  /* 0x0008a00001187983 */ /* 0x000ea40000300800 */
[----:B------:R-:W2:Y:S01]  /*6e230*/  LDL.LU R25, [R1+0x8a4] ;  /* 0x0008a40001197983 */ /* 0x000ea20000300800 */
[----:B------:R-:W2:Y:S01]  /*6e240*/  LDL.LU R26, [R1+0x8a8] ;  /* 0x0008a800011a7983 */ /* 0x000ea20000300800 */
[----:B------:R-:W2:Y:S03]  /*6e250*/  LDL.LU R27, [R1+0x8ac] ;  /* 0x0008ac00011b7983 */ /* 0x000ea60000300800 */
[----:B----4-:R0:W-:Y:S01]  /*6e260*/  STL.64 [R1+0x3f78], R14 ;  /* 0x003f780e01007387 */ /* 0x0101e20000100a00 */
[----:B---3--:R-:W-:Y:S03]  /*6e270*/  STL.64 [R1+0x3f70], R12 ;  /* 0x003f700c01007387 */ /* 0x008fe60000100a00 */
[----:B0-----:R-:W3:Y:S04]  /*6e280*/  LDL.64 R14, [R1+0x88] ;  /* 0x00008800010e7983 */ /* 0x001ee80000100a00 */
[----:B---3--:R0:W-:Y:S02]  /*6e290*/  STL.64 [R1+0x3f88], R14 ;  /* 0x003f880e01007387 */ /* 0x0081e40000100a00 */
[----:B0-----:R-:W-:-:S02]  /*6e2a0*/  IMAD.MOV.U32 R14, RZ, RZ, R17 ;  /* 0x000000ffff0e7224 */ /* 0x001fc400078e0011 */
[----:B------:R-:W-:-:S05]  /*6e2b0*/  IMAD.MOV.U32 R15, RZ, RZ, R16 ;  /* 0x000000ffff0f7224 */ /* 0x000fca00078e0010 */
[----:B------:R0:W-:Y:S04]  /*6e2c0*/  STL.64 [R1+0x3fa0], R14 ;  /* 0x003fa00e01007387 */ /* 0x0001e80000100a00 */
[----:B0-----:R-:W3:Y:S04]  /*6e2d0*/  LDL.64 R14, [R1+0xa8] ;  /* 0x0000a800010e7983 */ /* 0x001ee80000100a00 */
[----:B---3--:R-:W-:Y:S01]  /*6e2e0*/  STL.64 [R1+0x3fa8], R14 ;  /* 0x003fa80e01007387 */ /* 0x008fe20000100a00 */
[----:B------:R-:W3:Y:S03]  /*6e2f0*/  LDL.64 R6, [R1+0x78] ;  /* 0x0000780001067983 */ /* 0x000ee60000100a00 */
[----:B---3--:R0:W-:Y:S01]  /*6e300*/  STL.64 [R1+0x3f80], R6 ;  /* 0x003f800601007387 */ /* 0x0081e20000100a00 */
[----:B------:R-:W3:Y:S02]  /*6e310*/  LDL.LU R4, [R1+0x860] ;  /* 0x0008600001047983 */ /* 0x000ee40000300800 */
[----:B------:R-:W3:Y:S01]  /*6e320*/  LDL.LU R5, [R1+0x864] ;  /* 0x0008640001057983 */ /* 0x000ee20000300800 */
[----:B0-----:R-:W4:Y:S01]  /*6e330*/  LDL.LU R6, [R1+0x868] ;  /* 0x0008680001067983 */ /* 0x001f220000300800 */
[----:B------:R-:W4:Y:S03]  /*6e340*/  LDL.LU R7, [R1+0x86c] ;  /* 0x00086c0001077983 */ /* 0x000f260000300800 */
        /* <DEDUP_REMOVED lines=12> */
[----:B------:R0:W-:Y:S04]  /*6e410*/  STL.64 [R1+0x3f30], R10 ;  /* 0x003f300a01007387 */ /* 0x0001e80000100a00 */
[----:B0-----:R-:W4:Y:S04]  /*6e420*/  LDL.64 R10, [R1+0x48] ;  /* 0x00004800010a7983 */ /* 0x001f280000100a00 */
[----:B----4-:R0:W-:Y:S04]  /*6e430*/  STL.64 [R1+0x3f50], R10 ;  /* 0x003f500a01007387 */ /* 0x0101e80000100a00 */
[----:B0-----:R-:W2:Y:S02]  /*6e440*/  LDL.64 R10, [R1+0xc8] ;  /* 0x0000c800010a7983 */ /* 0x001ea40000100a00 */
[----:B--2---:R-:W-:Y:S01]  /*6e450*/  HMMA.16816.F32.BF16 R24, R20, R10, R24 ;  /* 0x0000000a1418723c */ /* 0x004fe20000041818 */
[----:B------:R-:W-:Y:S11]  /*6e460*/  IMAD.MOV.U32 R16, RZ, RZ, R11 ;  /* 0x000000ffff107224 */ /* 0x000ff600078e000b */
[----:B------:R-:W-:Y:S11]  /*6e470*/  @!UPT UIADD3 URZ, URZ, URZ, URZ ;  /* 0x0000003f3f3ff290 */ /* 0x000ff6000fffe03f */
[----:B------:R0:W-:Y:S01]  /*6e480*/  STL.64 [R1+0x1d50], R24 ;  /* 0x001d501801007387 */ /* 0x0001e20000100a00 */
[----:B------:R-:W-:Y:S02]  /*6e490*/  STL.64 [R1+0x1d58], R26 ;  /* 0x001d581a01007387 */ /* 0x000fe40000100a00 */
[----:B0-----:R-:W-:Y:S02]  /*6e4a0*/  IMAD.MOV.U32 R24, RZ, RZ, R10 ;  /* 0x000000ffff187224 */ /* 0x001fe400078e000a */
[----:B------:R-:W2:Y:S03]  /*6e4b0*/  LDL.64 R10, [R1+0x68] ;  /* 0x00006800010a7983 */ /* 0x000ea60000100a00 */
[----:B------:R0:W-:Y:S02]  /*6e4c0*/  STL [R1+0x3f00], R24 ;  /* 0x003f001801007387 */ /* 0x0001e40000100800 */
[----:B0-----:R-:W4:Y:S01]  /*6e4d0*/  LDL.LU R24, [R1+0x1010] ;  /* 0x0010100001187983 */ /* 0x001f220000300800 */
[----:B------:R-:W4:Y:S02]  /*6e4e0*/  LDL.LU R25, [R1+0x1014] ;  /* 0x0010140001197983 */ /* 0x000f240000300800 */
[----:B------:R-:W2:Y:S02]  /*6e4f0*/  LDL.LU R26, [R1+0x1018] ;  /* 0x00101800011a7983 */ /* 0x000ea40000300800 */
[----:B------:R-:W2:Y:S02]  /*6e500*/  LDL.LU R27, [R1+0x101c] ;  /* 0x00101c00011b7983 */ /* 0x000ea40000300800 */
[----:B------:R-:W-:-:S02]  /*6e510*/  IMAD.MOV.U32 R14, RZ, RZ, R9 ;  /* 0x000000ffff0e7224 */ /* 0x000fc400078e0009 */
[----:B------:R-:W-:-:S07]  /*6e520*/  IMAD.MOV.U32 R15, RZ, RZ, R8 ;  /* 0x000000ffff0f7224 */ /* 0x000fce00078e0008 */
[C---:B---3--:R-:W-:Y:S11]  /*6e530*/  HMMA.16816.F32.BF16 R12, R20.reuse, R14, R4 ;  /* 0x0000000e140c723c */ /* 0x048ff60000041804 */
[----:B------:R-:W-:Y:S11]  /*6e540*/  @!UPT UIADD3 URZ, URZ, URZ, URZ ;  /* 0x0000003f3f3ff290 */ /* 0x000ff6000fffe03f */
[----:B------:R-:W-:Y:S02]  /*6e550*/  @!UPT UIADD3 URZ, URZ, URZ, URZ ;  /* 0x0000003f3f3ff290 */ /* 0x000fe4000fffe03f */
[----:B------:R-:W-:Y:S01]  /*6e560*/  IMAD.MOV.U32 R17, RZ, RZ, R12 ;  /* 0x000000ffff117224 */ /* 0x000fe200078e000c */
[----:B--2---:R-:W-:Y:S01]  /*6e570*/  STL.64 [R1+0x3f60], R26 ;  /* 0x003f601a01007387 */ /* 0x004fe20000100a00 */
[----:B----4-:R0:W-:Y:S03]  /*6e580*/  STL.64 [R1+0x3f58], R24 ;  /* 0x003f581801007387 */ /* 0x0101e60000100a00 */
[----:B0-----:R-:W2:Y:S01]  /*6e590*/  LDL.LU R24, [R1+0x1030] ;  /* 0x0010300001187983 */ /* 0x001ea20000300800 */
[----:B------:R-:W2:Y:S02]  /*6e5a0*/  LDL.LU R25, [R1+0x1034] ;  /* 0x0010340001197983 */ /* 0x000ea40000300800 */
[----:B------:R-:W2:Y:S02]  /*6e5b0*/  LDL.LU R26, [R1+0x1038] ;  /* 0x00103800011a7983 */ /* 0x000ea40000300800 */
[----:B------:R-:W2:Y:S01]  /*6e5c0*/  LDL.LU R27, [R1+0x103c] ;  /* 0x00103c00011b7983 */ /* 0x000ea20000300800 */
[----:B------:R-:W3:Y:S01]  /*6e5d0*/  LDL.LU.64 R6, [R1+0x3fb8] ;  /* 0x003fb80001067983 */ /* 0x000ee20000300a00 */
[----:B------:R-:W3:Y:S02]  /*6e5e0*/  LDL.LU.64 R4, [R1+0x3fb0] ;  /* 0x003fb00001047983 */ /* 0x000ee40000300a00 */
[----:B------:R-:W-:Y:S02]  /*6e5f0*/  STL.64 [R1+0x1d40], R12 ;  /* 0x001d400c01007387 */ /* 0x000fe40000100a00 */
[----:B------:R0:W-:Y:S02]  /*6e600*/  STL.64 [R1+0x1d48], R14 ;  /* 0x001d480e01007387 */ /* 0x0001e40000100a00 */
[----:B0-----:R-:W4:Y:S01]  /*6e610*/  LDL.LU.64 R14, [R1+0x3fa8] ;  /* 0x003fa800010e7983 */ /* 0x001f220000300a00 */
[----:B------:R-:W-:Y:S02]  /*6e620*/  STL [R1+0x31fc], R17 ;  /* 0x0031fc1101007387 */ /* 0x000fe40000100800 */
[----:B------:R-:W-:Y:S02]  /*6e630*/  STL.64 [R1+0x3f08], R18 ;  /* 0x003f081201007387 */ /* 0x000fe40000100a00 */
[----:B------:R0:W-:Y:S02]  /*6e640*/  STL [R1+0x3f04], R16 ;  /* 0x003f041001007387 */ /* 0x0001e40000100800 */
        /* <DEDUP_REMOVED lines=8> */
[----:B------:R-:W-:Y:S02]  /*6e6d0*/  STL.64 [R1+0x1d38], R18 ;  /* 0x001d381201007387 */ /* 0x000fe40000100a00 */
[----:B0-----:R-:W-:Y:S02]  /*6e6e0*/  IMAD.MOV.U32 R17, RZ, RZ, R14 ;  /* 0x000000ffff117224 */ /* 0x001fe400078e000e */
[----:B------:R-:W-:Y:S02]  /*6e6f0*/  IMAD.MOV.U32 R16, RZ, RZ, R15 ;  /* 0x000000ffff107224 */ /* 0x000fe400078e000f */
[----:B------:R-:W3:Y:S02]  /*6e700*/  LDL.LU.64 R14, [R1+0x3fa0] ;  /* 0x003fa000010e7983 */ /* 0x000ee40000300a00 */
        /* <DEDUP_REMOVED lines=22> */
[----:B------:R-:W-:Y:S02]  /*6e870*/  IMAD.MOV.U32 R12, RZ, RZ, R7 ;  /* 0x000000ffff0c7224 */ /* 0x000fe400078e0007 */
[----:B------:R-:W0:Y:S01]  /*6e880*/  LDSM.16.MT88.4 R4, [R28+0x6100] ;  /* 0x006100001c04783b */ /* 0x000e220000004200 */
[----:B--2---:R-:W-:Y:S03]  /*6e890*/  HMMA.16816.F32.BF16 R24, R20, R10, R24 ;  /* 0x0000000a1418723c */ /* 0x004fe60000041818 */
[----:B---3--:R-:W-:Y:S01]  /*6e8a0*/  STL.64 [R1+0x3f18], R14 ;  /* 0x003f180e01007387 */ /* 0x008fe20000100a00 */
[----:B------:R1:W-:Y:S03]  /*6e8b0*/  STL.64 [R1+0x3f10], R12 ;  /* 0x003f100c01007387 */ /* 0x0003e60000100a00 */
[----:B-1----:R-:W2:Y:S01]  /*6e8c0*/  LDL.LU R12, [R1+0x1020] ;  /* 0x00102000010c7983 */ /* 0x002ea20000300800 */
[----:B------:R-:W2:Y:S02]  /*6e8d0*/  LDL.LU R13, [R1+0x1024] ;  /* 0x00102400010d7983 */ /* 0x000ea40000300800 */
[----:B------:R-:W2:Y:S02]  /*6e8e0*/  LDL.LU R14, [R1+0x1028] ;  /* 0x00102800010e7983 */ /* 0x000ea40000300800 */
[----:B------:R-:W2:Y:S01]  /*6e8f0*/  LDL.LU R15, [R1+0x102c] ;  /* 0x00102c00010f7983 */ /* 0x000ea20000300800 */
[----:B0-----:R0:W-:Y:S01]  /*6e900*/  STL.64 [R1+0x3dc8], R6 ;  /* 0x003dc80601007387 */ /* 0x0011e20000100a00 */
[----:B------:R-:W-:Y:S09]  /*6e910*/  STL.64 [R1+0x3dc0], R4 ;  /* 0x003dc00401007387 */ /* 0x000ff20000100a00 */
[----:B------:R-:W-:Y:S02]  /*6e920*/  STL.64 [R1+0x1960], R24 ;  /* 0x0019601801007387 */ /* 0x000fe40000100a00 */
[----:B------:R1:W-:Y:S02]  /*6e930*/  STL.64 [R1+0x1968], R26 ;  /* 0x0019681a01007387 */ /* 0x0003e40000100a00 */
[----:B0-----:R-:W-:-:S02]  /*6e940*/  IMAD.MOV.U32 R6, RZ, RZ, R2 ;  /* 0x000000ffff067224 */ /* 0x001fc400078e0002 */
[----:B------:R-:W-:Y:S02]  /*6e950*/  IMAD.MOV.U32 R7, RZ, RZ, R0 ;  /* 0x000000ffff077224 */ /* 0x000fe400078e0000 */
[----:B------:R-:W-:Y:S01]  /*6e960*/  IMAD.MOV.U32 R2, RZ, RZ, R10 ;  /* 0x000000ffff027224 */ /* 0x000fe200078e000a */
[----:B-1----:R-:W3:Y:S01]  /*6e970*/  LDL.LU.64 R26, [R1+0x3f60] ;  /* 0x003f6000011a7983 */ /* 0x002ee20000300a00 */
[----:B------:R-:W3:Y:S02]  /*6e980*/  LDL.LU.64 R24, [R1+0x3f58] ;  /* 0x003f580001187983 */ /* 0x000ee40000300a00 */
[----:B------:R-:W-:Y:S02]  /*6e990*/  IMAD.MOV.U32 R0, RZ, RZ, R11 ;  /* 0x000000ffff007224 */ /* 0x000fe400078e000b */
[----:B------:R-:W3:Y:S01]  /*6e9a0*/  LDL.LU.64 R10, [R1+0x3f50] ;  /* 0x003f5000010a7983 */ /* 0x000ee20000300a00 */
[----:B------:R-:W-:Y:S01]  /*6e9b0*/  STL.64 [R1+0x3e58], R6 ;  /* 0x003e580601007387 */ /* 0x000fe20000100a00 */
[C---:B--2---:R-:W-:Y:S11]  /*6e9c0*/  HMMA.16816.F32.BF16 R12, R20.reuse, R6, R12 ;  /* 0x00000006140c723c */ /* 0x044ff6000004180c */
[----:B------:R-:W-:Y:S11]  /*6e9d0*/  @!UPT UIADD3 URZ, URZ, URZ, URZ ;  /* 0x0000003f3f3ff290 */ /* 0x000ff6000fffe03f */
[----:B------:R-:W-:Y:S01]  /*6e9e0*/  @!UPT UIADD3 URZ, URZ, URZ, URZ ;  /* 0x0000003f3f3ff290 */ /* 0x000fe2000fffe03f */
[----:B------:R-:W-:Y:S01]  /*6e9f0*/  STL.64 [R1+0x1950], R12 ;  /* 0x0019500c01007387 */ /* 0x000fe20000100a00 */
[----:B------:R3:W-:Y:S02]  /*6ea00*/  STL.64 [R1+0x1958], R14 ;  /* 0x0019580e01007387 */ /* 0x0007e40000100a00 */
[C---:B---3--:R-:W-:Y:S01]  /*6ea10*/  HMMA.16816.F32.BF16 R12, R20.reuse, R10, R24 ;  /* 0x0000000a140c723c */ /* 0x048fe20000041818 */
[----:B------:R-:W-:Y:S02]  /*6ea20*/  IMAD.MOV.U32 R5, RZ, RZ, R10 ;  /* 0x000000ffff057224 */ /* 0x000fe400078e000a */
[----:B------:R-:W-:Y:S11]  /*6ea30*/  IMAD.MOV.U32 R4, RZ, RZ, R11 ;  /* 0x000000ffff047224 */ /* 0x000ff600078e000b */
[----:B------:R-:W-:Y:S09]  /*6ea40*/  @!UPT UIADD3 URZ, URZ, URZ, URZ ;  /* 0x0000003f3f3ff290 */ /* 0x000ff2000fffe03f */
[----:B------:R-:W-:Y:S01]  /*6ea50*/  STL.64 [R1+0x17e0], R12 ;  /* 0x0017e00c01007387 */ /* 0x000fe20000100a00 */
[----:B------:R-:W-:Y:S02]  /*6ea60*/  STL.64 [R1+0x17e8], R14 ;  /* 0x0017e80e01007387 */ /* 0x000fe40000100a00 */
[----:B------:R0:W-:Y:S02]  /*6ea70*/  STL.64 [R1+0x3f48], R4 ;  /* 0x003f480401007387 */ /* 0x0001e40000100a00 */
[----:B0-----:R-:W2:Y:S01]  /*6ea80*/  LDL.LU R4, [R1+0x1000] ;  /* 0x0010000001047983 */ /* 0x001ea20000300800 */
[----:B------:R-:W2:Y:S02]  /*6ea90*/  LDL.LU R5, [R1+0x1004] ;  /* 0x0010040001057983 */ /* 0x000ea40000300800 */
[----:B------:R-:W2:Y:S02]  /*6eaa0*/  LDL.LU R6, [R1+0x1008] ;  /* 0x0010080001067983 */ /* 0x000ea40000300800 */
[----:B------:R-:W2:Y:S01]  /*6eab0*/  LDL.LU R7, [R1+0x100c] ;  /* 0x00100c0001077983 */ /* 0x000ea20000300800 */
[----:B------:R-:W3:Y:S01]  /*6eac0*/  LDL.LU R24, [R1+0xfd0] ;  /* 0x000fd00001187983 */ /* 0x000ee20000300800 */
[----:B------:R-:W3:Y:S02]  /*6ead0*/  LDL.LU R25, [R1+0xfd4] ;  /* 0x000fd40001197983 */ /* 0x000ee40000300800 */
[----:B------:R-:W4:Y:S02]  /*6eae0*/  LDL.LU R26, [R1+0xfd8] ;  /* 0x000fd800011a7983 */ /* 0x000f240000300800 */
[----:B------:R-:W4:Y:S01]  /*6eaf0*/  LDL.LU R27, [R1+0xfdc] ;  /* 0x000fdc00011b7983 */ /* 0x000f220000300800 */
[----:B------:R-:W2:Y:S01]  /*6eb00*/  LDL.LU R8, [R1+0xff0] ;  /* 0x000ff00001087983 */ /* 0x000ea20000300800 */
[----:B------:R-:W2:Y:S02]  /*6eb10*/  LDL.LU R9, [R1+0xff4] ;  /* 0x000ff40001097983 */ /* 0x000ea40000300800 */
[----:B------:R-:W2:Y:S02]  /*6eb20*/  LDL.LU R10, [R1+0xff8] ;  /* 0x000ff800010a7983 */ /* 0x000ea40000300800 */
[----:B------:R-:W2:Y:S02]  /*6eb30*/  LDL.LU R11, [R1+0xffc] ;  /* 0x000ffc00010b7983 */ /* 0x000ea40000300800 */
[----:B--2---:R0:W-:Y:S01]  /*6eb40*/  STL.64 [R1+0x3f40], R10 ;  /* 0x003f400a01007387 */ /* 0x0041e20000100a00 */
[----:B------:R-:W-:Y:S03]  /*6eb50*/  STL.64 [R1+0x3f38], R8 ;  /* 0x003f380801007387 */ /* 0x000fe60000100a00 */
[----:B0-----:R-:W2:Y:S01]  /*6eb60*/  LDL.64 R10, [R1+0x38] ;  /* 0x00003800010a7983 */ /* 0x001ea20000100a00 */
[----:B----4-:R0:W-:Y:S02]  /*6eb70*/  STL.64 [R1+0x3f28], R26 ;  /* 0x003f281a01007387 */ /* 0x0101e40000100a00 */
[----:B---3--:R-:W-:Y:S02]  /*6eb80*/  STL.64 [R1+0x3f20], R24 ;  /* 0x003f201801007387 */ /* 0x008fe40000100a00 */
[----:B------:R-:W3:Y:S02]  /*6eb90*/  LDL R18, [R1+0x18] ;  /* 0x0000180001127983 */ /* 0x000ee40000100800 */
[----:B------:R-:W-:Y:S01]  /*6eba0*/  IMAD.MOV.U32 R19, RZ, RZ, R3 ;  /* 0x000000ffff137224 */ /* 0x000fe200078e0003 */
[----:B0-----:R-:W4:Y:S01]  /*6ebb0*/  LDL.64 R26, [R1+0x28] ;  /* 0x00002800011a7983 */ /* 0x001f220000100a00 */
[----:B------:R-:W3:Y:S02]  /*6ebc0*/  LDL.LU R12, [R1+0xfe0] ;  /* 0x000fe000010c7983 */ /* 0x000ee40000300800 */
[----:B------:R-:W3:Y:S02]  /*6ebd0*/  LDL.LU R13, [R1+0xfe4] ;  /* 0x000fe400010d7983 */ /* 0x000ee40000300800 */
[----:B------:R-:W3:Y:S01]  /*6ebe0*/  LDL.LU R14, [R1+0xfe8] ;  /* 0x000fe800010e7983 */ /* 0x000ee20000300800 */
[----:B------:R-:W3:Y:S01]  /*6ebf0*/  LDL.LU R15, [R1+0xfec] ;  /* 0x000fec00010f7983 */ /* 0x000ee20000300800 */
[----:B------:R-:W3:Y:S01]  /*6ec00*/  LDL R3, [R1+0x1dcc] ;  /* 0x001dcc0001037983 */ /* 0x000ee20000100800 */
        /* <DEDUP_REMOVED lines=8> */
[----:B------:R-:W4:Y:S01]  /*6ec90*/  LDL.LU.64 R10, [R1+0x3f40] ;  /* 0x003f4000010a7983 */ /* 0x000f220000300a00 */
[----:B------:R-:W4:Y:S02]  /*6eca0*/  LDL.LU.64 R8, [R1+0x3f38] ;  /* 0x003f380001087983 */ /* 0x000f240000300a00 */
[----:B------:R-:W-:Y:S01]  /*6ecb0*/  STL.64 [R1+0x3e78], R6 ;  /* 0x003e780601007387 */ /* 0x000fe20000100a00 */
[----:B--2---:R0:W-:Y:S04]  /*6ecc0*/  STL.64 [R1+0x3e70], R4 ;  /* 0x003e700401007387 */ /* 0x0041e80000100a00 */
[----:B0-----:R-:W2:Y:S01]  /*6ecd0*/  LDL.LU R4, [R1+0x690] ;  /* 0x0006900001047983 */ /* 0x001ea20000300800 */
[----:B------:R-:W2:Y:S02]  /*6ece0*/  LDL.LU R5, [R1+0x694] ;  /* 0x0006940001057983 */ /* 0x000ea40000300800 */
[----:B------:R-:W2:Y:S02]  /*6ecf0*/  LDL.LU R6, [R1+0x698] ;  /* 0x0006980001067983 */ /* 0x000ea40000300800 */
[----:B------:R-:W2:Y:S02]  /*6ed00*/  LDL.LU R7, [R1+0x69c] ;  /* 0x00069c0001077983 */ /* 0x000ea40000300800 */
[----:B--2---:R0:W-:Y:S01]  /*6ed10*/  STL.64 [R1+0x3e88], R6 ;  /* 0x003e880601007387 */ /* 0x0041e20000100a00 */
[----:B------:R-:W-:Y:S03]  /*6ed20*/  STL.64 [R1+0x3e80], R4 ;  /* 0x003e800401007387 */ /* 0x000fe60000100a00 */
[----:B0-----:R-:W2:Y:S04]  /*6ed30*/  LDL R6, [R1+0x98] ;  /* 0x0000980001067983 */ /* 0x001ea80000100800 */
[----:B------:R-:W2:Y:S01]  /*6ed40*/  LDL R7, [R1+0x9c] ;  /* 0x00009c0001077983 */ /* 0x000ea20000100800 */
[----:B----4-:R-:W-:Y:S03]  /*6ed50*/  HMMA.16816.F32.BF16 R8, R20, R26, R8 ;  /* 0x0000001a1408723c */ /* 0x010fe60000041808 */
[----:B--2---:R0:W-:Y:S02]  /*6ed60*/  STL.64 [R1+0x3e98], R6 ;  /* 0x003e980601007387 */ /* 0x0041e40000100a00 */
[----:B0-----:R-:W-:-:S02]  /*6ed70*/  IMAD.MOV.U32 R6, RZ, RZ, R17 ;  /* 0x000000ffff067224 */ /* 0x001fc400078e0011 */
[----:B------:R-:W-:-:S05]  /*6ed80*/  IMAD.MOV.U32 R7, RZ, RZ, R16 ;  /* 0x000000ffff077224 */ /* 0x000fca00078e0010 */
[----:B------:R0:W-:Y:S04]  /*6ed90*/  STL.64 [R1+0x3eb0], R6 ;  /* 0x003eb00601007387 */ /* 0x0001e80000100a00 */
[----:B0-----:R-:W2:Y:S04]  /*6eda0*/  LDL R6, [R1+0xb8] ;  /* 0x0000b80001067983 */ /* 0x001ea80000100800 */
[----:B------:R-:W2:Y:S04]  /*6edb0*/  LDL R7, [R1+0xbc] ;  /* 0x0000bc0001077983 */ /* 0x000ea80000100800 */
[----:B--2---:R0:W-:Y:S01]  /*6edc0*/  STL.64 [R1+0x3ec8], R6 ;  /* 0x003ec80601007387 */ /* 0x0041e20000100a00 */
[----:B------:R-:W2:Y:S02]  /*6edd0*/  LDL.LU R4, [R1+0xfc0] ;  /* 0x000fc00001047983 */ /* 0x000ea40000300800 */
[----:B------:R-:W2:Y:S01]  /*6ede0*/  LDL.LU R5, [R1+0xfc4] ;  /* 0x000fc40001057983 */ /* 0x000ea20000300800 */
[----:B0-----:R-:W2:Y:S01]  /*6edf0*/  LDL.LU R6, [R1+0xfc8] ;  /* 0x000fc80001067983 */ /* 0x001ea20000300800 */
[----:B------:R-:W2:Y:S02]  /*6ee00*/  LDL.LU R7, [R1+0xfcc] ;  /* 0x000fcc0001077983 */ /* 0x000ea40000300800 */
[----:B------:R-:W-:Y:S02]  /*6ee10*/  STL.64 [R1+0x17c0], R8 ;  /* 0x0017c00801007387 */ /* 0x000fe40000100a00 */
[----:B------:R0:W-:Y:S02]  /*6ee20*/  STL.64 [R1+0x17c8], R10 ;  /* 0x0017c80a01007387 */ /* 0x0001e40000100a00 */
[----:B0-----:R-:W4:Y:S01]  /*6ee30*/  LDL.LU.64 R10, [R1+0x3f30] ;  /* 0x003f3000010a7983 */ /* 0x001f220000300a00 */
[----:B------:R-:W-:-:S02]  /*6ee40*/  IMAD.MOV.U32 R9, RZ, RZ, R26 ;  /* 0x000000ffff097224 */ /* 0x000fc400078e001a */
[----:B------:R-:W-:Y:S02]  /*6ee50*/  IMAD.MOV.U32 R8, RZ, RZ, R27 ;  /* 0x000000ffff087224 */ /* 0x000fe400078e001b */
[----:B------:R-:W2:Y:S01]  /*6ee60*/  LDL.LU.64 R26, [R1+0x3f28] ;  /* 0x003f2800011a7983 */ /* 0x000ea20000300a00 */
[----:B------:R-:W2:Y:S01]  /*6ee70*/  LDL.LU.64 R24, [R1+0x3f20] ;  /* 0x003f200001187983 */ /* 0x000ea20000300a00 */
[C---:B---3--:R-:W-:Y:S02]  /*6ee80*/  HMMA.16816.F32.BF16 R16, R20.reuse, R18, R12 ;  /* 0x000000121410723c */ /* 0x048fe4000004180c */
[----:B----4-:R0:W-:Y:S01]  /*6ee90*/  STL.64 [R1+0x3ef8], R10 ;  /* 0x003ef80a01007387 */ /* 0x0101e20000100a00 */
[----:B------:R-:W-:Y:S03]  /*6eea0*/  STL.64 [R1+0x3ef0], R8 ;  /* 0x003ef00801007387 */ /* 0x000fe60000100a00 */
[----:B0-----:R-:W2:Y:S04]  /*6eeb0*/  LDL R10, [R1+0x8] ;  /* 0x00000800010a7983 */ /* 0x001ea80000100800 */
[----:B------:R-:W2:Y:S01]  /*6eec0*/  LDL R11, [R1+0xc] ;  /* 0x00000c00010b7983 */ /* 0x000ea20000100800 */
[----:B------:R-:W3:Y:S02]  /*6eed0*/  LDL.LU.64 R14, [R1+0x3f18] ;  /* 0x003f1800010e7983 */ /* 0x000ee40000300a00 */
[----:B------:R-:W4:Y:S10]  /*6eee0*/  LDL.LU.64 R12, [R1+0x3f10] ;  /* 0x003f1000010c7983 */ /* 0x000f340000300a00 */
[----:B------:R-:W-:Y:S01]  /*6eef0*/  STL.64 [R1+0x17b0], R16 ;  /* 0x0017b01001007387 */ /* 0x000fe20000100a00 */
[----:B------:R0:W-:Y:S04]  /*6ef00*/  STL.64 [R1+0x17b8], R18 ;  /* 0x0017b81201007387 */ /* 0x0001e80000100a00 */
[----:B0-----:R-:W3:Y:S01]  /*6ef10*/  LDL.LU.64 R18, [R1+0x3f08] ;  /* 0x003f080001127983 */ /* 0x001ee20000300a00 */
[----:B------:R-:W3:Y:S01]  /*6ef20*/  LDL.LU R16, [R1+0x3f04] ;  /* 0x003f040001107983 */ /* 0x000ee20000300800 */
[C---:B--2---:R-:W-:Y:S02]  /*6ef30*/  HMMA.16816.F32.BF16 R8, R20.reuse, R10, R24 ;  /* 0x0000000a1408723c */ /* 0x044fe40000041818 */
[----:B------:R-:W2:Y:S11]  /*6ef40*/  LDL.LU R24, [R1+0x3f00] ;  /* 0x003f000001187983 */ /* 0x000eb60000300800 */
[----:B------:R-:W-:Y:S10]  /*6ef50*/  @!UPT UIADD3 URZ, URZ, URZ, URZ ;  /* 0x0000003f3f3ff290 */ /* 0x000ff4000fffe03f */
[----:B------:R-:W-:Y:S01]  /*6ef60*/  STL.64 [R1+0x17a0], R8 ;  /* 0x0017a00801007387 */ /* 0x000fe20000100a00 */
[----:B------:R3:W-:Y:S02]  /*6ef70*/  STL.64 [R1+0x17a8], R10 ;  /* 0x0017a80a01007387 */ /* 0x0007e40000100a00 */
[----:B---3--:R-:W-:Y:S07]  /*6ef80*/  HMMA.16816.F32.BF16 R8, R20, R18, R4 ;  /* 0x000000121408723c */ /* 0x008fee0000041804 */
[----:B------:R-:W-:Y:S11]  /*6ef90*/  IMAD.MOV.U32 R7, RZ, RZ, R16 ;  /* 0x000000ffff077224 */ /* 0x000ff600078e0010 */
[----:B------:R-:W-:Y:S05]  /*6efa0*/  @!UPT UIADD3 URZ, URZ, URZ, URZ ;  /* 0x0000003f3f3ff290 */ /* 0x000fea000fffe03f */
[----:B------:R0:W-:Y:S01]  /*6efb0*/  STL.64 [R1+0x1790], R8 ;  /* 0x0017900801007387 */ /* 0x0001e20000100a00 */
[----:B------:R1:W-:Y:S03]  /*6efc0*/  STL.64 [R1+0x1798], R10 ;  /* 0x0017980a01007387 */ /* 0x0003e60000100a00 */
[----:B0-----:R-:W3:Y:S01]  /*6efd0*/  LDL.LU R8, [R1+0xfb0] ;  /* 0x000fb00001087983 */ /* 0x001ee20000300800 */
[----:B------:R-:W3:Y:S02]  /*6efe0*/  LDL.LU R9, [R1+0xfb4] ;  /* 0x000fb40001097983 */ /* 0x000ee40000300800 */
[----:B-1----:R-:W3:Y:S02]  /*6eff0*/  LDL.LU R10, [R1+0xfb8] ;  /* 0x000fb800010a7983 */ /* 0x002ee40000300800 */
[----:B------:R-:W3:Y:S02]  /*6f000*/  LDL.LU R11, [R1+0xfbc] ;  /* 0x000fbc00010b7983 */ /* 0x000ee40000300800 */
[----:B--2---:R-:W-:-:S02]  /*6f010*/  IMAD.MOV.U32 R6, RZ, RZ, R24 ;  /* 0x000000ffff067224 */ /* 0x004fc400078e0018 */
[----:B------:R-:W2:Y:S01]  /*6f020*/  LDL.LU R24, [R1+0x840] ;  /* 0x0008400001187983 */ /* 0x000ea20000300800 */
[----:B------:R-:W2:Y:S02]  /*6f030*/  LDL.LU R25, [R1+0x844] ;  /* 0x0008440001197983 */ /* 0x000ea40000300800 */
[----:B------:R-:W2:Y:S02]  /*6f040*/  LDL.LU R26, [R1+0x848] ;  /* 0x00084800011a7983 */ /* 0x000ea40000300800 */
[----:B------:R-:W2:Y:S01]  /*6f050*/  LDL.LU R27, [R1+0x84c] ;  /* 0x00084c00011b7983 */ /* 0x000ea20000300800 */
[----:B------:R4:W-:Y:S02]  /*6f060*/  STL.64 [R1+0x3de0], R18 ;  /* 0x003de01201007387 */ /* 0x0009e40000100a00 */
[----:B----4-:R-:W-:Y:S02]  /*6f070*/  IMAD.MOV.U32 R18, RZ, RZ, R13 ;  /* 0x000000ffff127224 */ /* 0x010fe400078e000d */
[----:B------:R-:W-:-:S05]  /*6f080*/  IMAD.MOV.U32 R19, RZ, RZ, R12 ;  /* 0x000000ffff137224 */ /* 0x000fca00078e000c */
[----:B------:R0:W-:Y:S01]  /*6f090*/  STL.64 [R1+0x3e90], R18 ;  /* 0x003e901201007387 */ /* 0x0001e20000100a00 */
        /* <DEDUP_REMOVED lines=28> */
[----:B------:R-:W2:Y:S01]  /*6f260*/  LDL.LU R12, [R1+0x680] ;  /* 0x00068000010c7983 */ /* 0x000ea20000300800 */
[----:B------:R-:W2:Y:S04]  /*6f270*/  LDL.LU R13, [R1+0x684] ;  /* 0x00068400010d7983 */ /* 0x000ea80000300800 */
[----:B0-----:R-:W2:Y:S01]  /*6f280*/  LDL.LU R14, [R1+0x688] ;  /* 0x00068800010e7983 */ /* 0x001ea20000300800 */
[----:B------:R-:W2:Y:S01]  /*6f290*/  LDL.LU R15, [R1+0x68c] ;  /* 0x00068c00010f7983 */ /* 0x000ea20000300800 */
[----:B---3--:R-:W-:Y:S02]  /*6f2a0*/  HMMA.16816.F32.BF16 R20, R20, R10, R24 ;  /* 0x0000000a1414723c */ /* 0x008fe40000041818 */
[----:B------:R-:W2:Y:S01]  /*6f2b0*/  LDL.LU.64 R26, [R1+0x3ee8] ;  /* 0x003ee800011a7983 */ /* 0x000ea20000300a00 */
[----:B------:R-:W2:Y:S11]  /*6f2c0*/  LDL.LU.64 R24, [R1+0x3ee0] ;  /* 0x003ee00001187983 */ /* 0x000eb60000300a00 */
[----:B------:R-:W-:Y:S09]  /*6f2d0*/  @!UPT UIADD3 URZ, URZ, URZ, URZ ;  /* 0x0000003f3f3ff290 */ /* 0x000ff2000fffe03f */
[----:B------:R-:W-:Y:S01]  /*6f2e0*/  STL.64 [R1+0x900], R20 ;  /* 0x0009001401007387 */ /* 0x000fe20000100a00 */
[----:B------:R0:W-:Y:S03]  /*6f2f0*/  STL.64 [R1+0x908], R22 ;  /* 0x0009081601007387 */ /* 0x0001e60000100a00 */
[----:B0-----:R-:W3:Y:S01]  /*6f300*/  LDL R22, [R1+0x88] ;  /* 0x0000880001167983 */ /* 0x001ee20000100800 */
        /* <DEDUP_REMOVED lines=29> */
[----:B------:R-:W-:Y:S01]  /*6f4e0*/  IMAD.MOV.U32 R23, RZ, RZ, R29 ;  /* 0x000000ffff177224 */ /* 0x000fe200078e001d */
[C---:B--2---:R-:W-:Y:S08]  /*6f4f0*/  HMMA.16816.F32.BF16 R12, R24.reuse, R18, R12 ;  /* 0x00000012180c723c */ /* 0x044ff0000004180c */
[----:B---3--:R-:W-:Y:S01]  /*6f500*/  HMMA.16816.F32.BF16 R20, R24, R22, R4 ;  /* 0x000000161814723c */ /* 0x008fe20000041804 */
[----:B------:R-:W2:Y:S01]  /*6f510*/  LDL.LU.64 R6, [R1+0x3e78] ;  /* 0x003e780001067983 */ /* 0x000ea20000300a00 */
[----:B------:R-:W3:Y:S11]  /*6f520*/  LDL.LU.64 R4, [R1+0x3e70] ;  /* 0x003e700001047983 */ /* 0x000ef60000300a00 */
[----:B------:R-:W-:Y:S10]  /*6f530*/  @!UPT UIADD3 URZ, URZ, URZ, URZ ;  /* 0x0000003f3f3ff290 */ /* 0x000ff4000fffe03f */
[----:B------:R-:W-:Y:S01]  /*6f540*/  STL.64 [R1+0x1620], R20 ;  /* 0x0016201401007387 */ /* 0x000fe20000100a00 */
[----:B------:R-:W-:Y:S02]  /*6f550*/  STL.64 [R1+0x1628], R22 ;  /* 0x0016281601007387 */ /* 0x000fe40000100a00 */
[----:B------:R-:W2:Y:S02]  /*6f560*/  LDL.64 R18, [R1+0x8] ;  /* 0x0000080001127983 */ /* 0x000ea40000100a00 */
[----:B------:R-:W-:Y:S01]  /*6f570*/  STL.64 [R1+0x8e0], R12 ;  /* 0x0008e00c01007387 */ /* 0x000fe20000100a00 */
[----:B------:R-:W-:Y:S04]  /*6f580*/  STL.64 [R1+0x8e8], R14 ;  /* 0x0008e80e01007387 */ /* 0x000fe80000100a00 */
[----:B------:R-:W0:Y:S04]  /*6f590*/  LDSM.16.MT88.4 R20, [R28+0x6180] ;  /* 0x006180001c14783b */ /* 0x000e280000004200 */
[----:B--2---:R1:W-:Y:S01]  /*6f5a0*/  STL.64 [R1+0x3df8], R18 ;  /* 0x003df81201007387 */ /* 0x0043e20000100a00 */
[----:B------:R-:W2:Y:S02]  /*6f5b0*/  LDL.LU R16, [R1+0xdb0] ;  /* 0x000db00001107983 */ /* 0x000ea40000300800 */
[----:B------:R-:W2:Y:S01]  /*6f5c0*/  LDL.LU R17, [R1+0xdb4] ;  /* 0x000db40001117983 */ /* 0x000ea20000300800 */
[----:B-1----:R-:W2:Y:S01]  /*6f5d0*/  LDL.LU R18, [R1+0xdb8] ;  /* 0x000db80001127983 */ /* 0x002ea20000300800 */
[----:B------:R-:W2:Y:S03]  /*6f5e0*/  LDL.LU R19, [R1+0xdbc] ;  /* 0x000dbc0001137983 */ /* 0x000ea60000300800 */
[----:B--2---:R4:W-:Y:S01]  /*6f5f0*/  STL.64 [R1+0x3e08], R18 ;  /* 0x003e081201007387 */ /* 0x0049e20000100a00 */
[----:B------:R-:W-:Y:S02]  /*6f600*/  STL.64 [R1+0x3e00], R16 ;  /* 0x003e001001007387 */ /* 0x000fe40000100a00 */
[----:B----4-:R-:W-:-:S02]  /*6f610*/  IMAD.MOV.U32 R18, RZ, RZ, R9 ;  /* 0x000000ffff127224 */ /* 0x010fc400078e0009 */
[----:B------:R-:W-:-:S05]  /*6f620*/  IMAD.MOV.U32 R19, RZ, RZ, R8 ;  /* 0x000000ffff137224 */ /* 0x000fca00078e0008 */
[----:B------:R1:W-:Y:S02]  /*6f630*/  STL.64 [R1+0x3e20], R18 ;  /* 0x003e201201007387 */ /* 0x0003e40000100a00 */
[----:B-1----:R-:W-:Y:S02]  /*6f640*/  IMAD.MOV.U32 R18, RZ, RZ, R7 ;  /* 0x000000ffff127224 */ /* 0x002fe400078e0007 */
[----:B------:R-:W-:-:S05]  /*6f650*/  IMAD.MOV.U32 R19, RZ, RZ, R6 ;  /* 0x000000ffff137224 */ /* 0x000fca00078e0006 */
[----:B------:R3:W-:Y:S01]  /*6f660*/  STL.64 [R1+0x3e38], R18 ;  /* 0x003e381201007387 */ /* 0x0007e20000100a00 */
[----:B------:R-:W2:Y:S02]  /*6f670*/  LDL.LU R12, [R1+0xd90] ;  /* 0x000d9000010c7983 */ /* 0x000ea40000300800 */
[----:B------:R-:W2:Y:S02]  /*6f680*/  LDL.LU R13, [R1+0xd94] ;  /* 0x000d9400010d7983 */ /* 0x000ea40000300800 */
[----:B------:R-:W4:Y:S01]  /*6f690*/  LDL.LU R14, [R1+0xd98] ;  /* 0x000d9800010e7983 */ /* 0x000f220000300800 */
[----:B------:R-:W4:Y:S01]  /*6f6a0*/  LDL.LU R15, [R1+0xd9c] ;  /* 0x000d9c00010f7983 */ /* 0x000f220000300800 */
[----:B---3--:R-:W-:Y:S02]  /*6f6b0*/  IMAD.MOV.U32 R18, RZ, RZ, R5 ;  /* 0x000000ffff127224 */ /* 0x008fe400078e0005 */
[----:B------:R-:W-:-:S05]  /*6f6c0*/  IMAD.MOV.U32 R19, RZ, RZ, R4 ;  /* 0x000000ffff137224 */ /* 0x000fca00078e0004 */
[----:B------:R1:W-:Y:S01]  /*6f6d0*/  STL.64 [R1+0x3e50], R18 ;  /* 0x003e501201007387 */ /* 0x0003e20000100a00 */
[----:B------:R-:W3:Y:S02]  /*6f6e0*/  LDL.LU R16, [R1+0xdf0] ;  /* 0x000df00001107983 */ /* 0x000ee40000300800 */
[----:B------:R-:W3:Y:S01]  /*6f6f0*/  LDL.LU R17, [R1+0xdf4] ;  /* 0x000df40001117983 */ /* 0x000ee20000300800 */
[----:B-1----:R-:W2:Y:S01]  /*6f700*/  LDL.LU R18, [R1+0xdf8] ;  /* 0x000df80001127983 */ /* 0x002ea20000300800 */
[----:B------:R-:W2:Y:S03]  /*6f710*/  LDL.LU R19, [R1+0xdfc] ;  /* 0x000dfc0001137983 */ /* 0x000ea60000300800 */
[----:B--2---:R-:W-:Y:S01]  /*6f720*/  STL.64 [R1+0x3e68], R18 ;  /* 0x003e681201007387 */ /* 0x004fe20000100a00 */
[----:B---3--:R1:W-:Y:S03]  /*6f730*/  STL.64 [R1+0x3e60], R16 ;  /* 0x003e601001007387 */ /* 0x0083e60000100a00 */
[----:B-1----:R-:W2:Y:S01]  /*6f740*/  LDL.LU R16, [R1+0xe00] ;  /* 0x000e000001107983 */ /* 0x002ea20000300800 */
[----:B------:R-:W2:Y:S02]  /*6f750*/  LDL.LU R17, [R1+0xe04] ;  /* 0x000e040001117983 */ /* 0x000ea40000300800 */
[----:B------:R-:W2:Y:S02]  /*6f760*/  LDL.LU R18, [R1+0xe08] ;  /* 0x000e080001127983 */ /* 0x000ea40000300800 */
[----:B------:R-:W2:Y:S01]  /*6f770*/  LDL.LU R19, [R1+0xe0c] ;  /* 0x000e0c0001137983 */ /* 0x000ea20000300800 */
[----:B----4-:R-:W-:Y:S01]  /*6f780*/  STL.64 [R1+0x3df0], R14 ;  /* 0x003df00e01007387 */ /* 0x010fe20000100a00 */
[----:B------:R1:W-:Y:S03]  /*6f790*/  STL.64 [R1+0x3de8], R12 ;  /* 0x003de80c01007387 */ /* 0x0003e60000100a00 */
        /* <DEDUP_REMOVED lines=10> */
[----:B------:R-:W-:-:S02]  /*6f840*/  IMAD.MOV.U32 R6, RZ, RZ, R2 ;  /* 0x000000ffff067224 */ /* 0x000fc400078e0002 */
[----:B------:R-:W-:Y:S01]  /*6f850*/  IMAD.MOV.U32 R7, RZ, RZ, R0 ;  /* 0x000000ffff077224 */ /* 0x000fe200078e0000 */
[----:B----4-:R-:W-:Y:S01]  /*6f860*/  STL.64 [R1+0x3e30], R14 ;  /* 0x003e300e01007387 */ /* 0x010fe20000100a00 */
[----:B---3--:R1:W-:Y:S03]  /*6f870*/  STL.64 [R1+0x3e28], R12 ;  /* 0x003e280c01007387 */ /* 0x0083e60000100a00 */
[----:B-1----:R-:W3:Y:S01]  /*6f880*/  LDL.LU R12, [R1+0xdd0] ;  /* 0x000dd000010c7983 */ /* 0x002ee20000300800 */
[----:B------:R-:W3:Y:S02]  /*6f890*/  LDL.LU R13, [R1+0xdd4] ;  /* 0x000dd400010d7983 */ /* 0x000ee40000300800 */
[----:B------:R-:W4:Y:S02]  /*6f8a0*/  LDL.LU R14, [R1+0xdd8] ;  /* 0x000dd800010e7983 */ /* 0x000f240000300800 */
[----:B------:R-:W4:Y:S01]  /*6f8b0*/  LDL.LU R15, [R1+0xddc] ;  /* 0x000ddc00010f7983 */ /* 0x000f220000300800 */
[C---:B--2---:R-:W-:Y:S01]  /*6f8c0*/  HMMA.16816.F32.BF16 R4, R24.reuse, R6, R16 ;  /* 0x000000061804723c */ /* 0x044fe20000041810 */
[----:B----4-:R-:W-:Y:S01]  /*6f8d0*/  STL.64 [R1+0x3e48], R14 ;  /* 0x003e480e01007387 */ /* 0x010fe20000100a00 */
[----:B---3--:R1:W-:Y:S03]  /*6f8e0*/  STL.64 [R1+0x3e40], R12 ;  /* 0x003e400c01007387 */ /* 0x0083e60000100a00 */
[----:B-1----:R-:W2:Y:S01]  /*6f8f0*/  LDL.LU R12, [R1+0xde0] ;  /* 0x000de000010c7983 */ /* 0x002ea20000300800 */
[----:B------:R-:W2:Y:S02]  /*6f900*/  LDL.LU R13, [R1+0xde4] ;  /* 0x000de400010d7983 */ /* 0x000ea40000300800 */
[----:B------:R-:W2:Y:S02]  /*6f910*/  LDL.LU R14, [R1+0xde8] ;  /* 0x000de800010e7983 */ /* 0x000ea40000300800 */
[----:B------:R-:W2:Y:S01]  /*6f920*/  LDL.LU R15, [R1+0xdec] ;  /* 0x000dec00010f7983 */ /* 0x000ea20000300800 */
[----:B------:R-:W3:Y:S01]  /*6f930*/  LDL.LU R8, [R1+0xd80] ;  /* 0x000d800001087983 */ /* 0x000ee20000300800 */
[----:B------:R-:W3:Y:S02]  /*6f940*/  LDL.LU R9, [R1+0xd84] ;  /* 0x000d840001097983 */ /* 0x000ee40000300800 */
[----:B------:R-:W3:Y:S02]  /*6f950*/  LDL.LU R10, [R1+0xd88] ;  /* 0x000d8800010a7983 */ /* 0x000ee40000300800 */
[----:B------:R-:W3:Y:S01]  /*6f960*/  LDL.LU R11, [R1+0xd8c] ;  /* 0x000d8c00010b7983 */ /* 0x000ee20000300800 */
[----:B0-----:R0:W-:Y:S01]  /*6f970*/  STL.64 [R1+0x3cc8], R22 ;  /* 0x003cc81601007387 */ /* 0x0011e20000100a00 */
[----:B------:R-:W-:Y:S03]  /*6f980*/  STL.64 [R1+0x3cc0], R20 ;  /* 0x003cc01401007387 */ /* 0x000fe60000100a00 */
[----:B0-----:R-:W4:Y:S01]  /*6f990*/  LDL.64 R22, [R1+0x18] ;  /* 0x0000180001167983 */ /* 0x001f220000100a00 */
[----:B------:R-:W2:Y:S02]  /*6f9a0*/  LDL.LU.64 R18, [R1+0x3e68] ;  /* 0x003e680001127983 */ /* 0x000ea40000300a00 */
[----:B------:R-:W2:Y:S02]  /*6f9b0*/  LDL.LU.64 R16, [R1+0x3e60] ;  /* 0x003e600001107983 */ /* 0x000ea40000300a00 */
[----:B------:R-:W-:Y:S01]  /*6f9c0*/  STL.64 [R1+0x1610], R4 ;  /* 0x0016100401007387 */ /* 0x000fe20000100a00 */
[----:B------:R0:W-:Y:S04]  /*6f9d0*/  STL.64 [R1+0x1618], R6 ;  /* 0x0016180601007387 */ /* 0x0001e80000100a00 */
[----:B0-----:R-:W2:Y:S02]  /*6f9e0*/  LDL.LU.64 R6, [R1+0x3e58] ;  /* 0x003e580001067983 */ /* 0x001ea40000300a00 */
[C---:B--2---:R-:W-:Y:S02]  /*6f9f0*/  HMMA.16816.F32.BF16 R4, R24.reuse, R6, R16 ;  /* 0x000000061804723c */ /* 0x044fe40000041810 */
        /* <DEDUP_REMOVED lines=30> */
[----:B----4-:R-:W-:Y:S02]  /*6fbe0*/  IMAD.MOV.U32 R2, RZ, RZ, R22 ;  /* 0x000000ffff027224 */ /* 0x010fe400078e0016 */
[----:B------:R-:W-:Y:S01]  /*6fbf0*/  IMAD.MOV.U32 R0, RZ, RZ, R23 ;  /* 0x000000ffff007224 */ /* 0x000fe200078e0017 */
[C---:B--2---:R-:W-:Y:S11]  /*6fc00*/  HMMA.16816.F32.BF16 R16, R24.reuse, R22, R16 ;  /* 0x000000161810723c */ /* 0x044ff60000041810 */
[----:B------:R-:W-:Y:S11]  /*6fc10*/  @!UPT UIADD3 URZ, URZ, URZ, URZ ;  /* 0x0000003f3f3ff290 */ /* 0x000ff6000fffe03f */
[----:B------:R-:W-:Y:S01]  /*6fc20*/  @!UPT UIADD3 URZ, URZ, URZ, URZ ;  /* 0x0000003f3f3ff290 */ /* 0x000fe2000fffe03f */
[----:B------:R-:W-:Y:S01]  /*6fc30*/  STL.64 [R1+0x15c0], R16 ;  /* 0x0015c01001007387 */ /* 0x000fe20000100a00 */
[----:B------:R0:W-:Y:S03]  /*6fc40*/  STL.64 [R1+0x15c8], R18 ;  /* 0x0015c81201007387 */ /* 0x0001e60000100a00 */
[----:B0-----:R-:W2:Y:S01]  /*6fc50*/  LDL.LU.64 R18, [R1+0x3df8] ;  /* 0x003df80001127983 */ /* 0x001ea20000300a00 */
[----:B------:R-:W4:Y:S02]  /*6fc60*/  LDL.LU R20, [R1+0x540] ;  /* 0x0005400001147983 */ /* 0x000f240000300800 */
[----:B------:R-:W4:Y:S02]  /*6fc70*/  LDL.LU R21, [R1+0x544] ;  /* 0x0005440001157983 */ /* 0x000f240000300800 */
[----:B------:R-:W2:Y:S01]  /*6fc80*/  LDL.LU R22, [R1+0x548] ;  /* 0x0005480001167983 */ /* 0x000ea20000300800 */
[----:B------:R-:W2:Y:S04]  /*6fc90*/  LDL.LU R23, [R1+0x54c] ;  /* 0x00054c0001177983 */ /* 0x000ea80000300800 */
[----:B--2---:R0:W-:Y:S01]  /*6fca0*/  STL.64 [R1+0x3da8], R22 ;  /* 0x003da81601007387 */ /* 0x0041e20000100a00 */
[----:B----4-:R-:W-:Y:S03]  /*6fcb0*/  STL.64 [R1+0x3da0], R20 ;  /* 0x003da01401007387 */ /* 0x010fe60000100a00 */
[----:B0-----:R-:W2:Y:S01]  /*6fcc0*/  LDL.64 R22, [R1+0xa8] ;  /* 0x0000a80001167983 */ /* 0x001ea20000100a00 */
[----:B------:R-:W-:Y:S03]  /*6fcd0*/  HMMA.16816.F32.BF16 R12, R24, R18, R12 ;  /* 0x00000012180c723c */ /* 0x000fe6000004180c */
[----:B--2---:R0:W-:Y:S04]  /*6fce0*/  STL.64 [R1+0x3db0], R22 ;  /* 0x003db01601007387 */ /* 0x0041e80000100a00 */
[----:B0-----:R-:W2:Y:S01]  /*6fcf0*/  LDL.64 R22, [R1+0xb8] ;  /* 0x0000b80001167983 */ /* 0x001ea20000100a00 */
[----:B------:R-:W-:-:S02]  /*6fd00*/  IMAD.MOV.U32 R29, RZ, RZ, R18 ;  /* 0x000000ffff1d7224 */ /* 0x000fc400078e0012 */
[----:B------:R-:W-:Y:S01]  /*6fd10*/  IMAD.MOV.U32 R28, RZ, RZ, R19 ;  /* 0x000000ffff1c7224 */ /* 0x000fe200078e0013 */
[----:B--2---:R0:W-:Y:S04]  /*6fd20*/  STL.64 [R1+0x3db8], R22 ;  /* 0x003db81601007387 */ /* 0x0041e80000100a00 */
[----:B0-----:R-:W2:Y:S08]  /*6fd30*/  LDL.64 R22, [R1+0xc8] ;  /* 0x0000c80001167983 */ /* 0x001eb00000100a00 */
[----:B------:R-:W-:Y:S02]  /*6fd40*/  STL.64 [R1+0x15b0], R12 ;  /* 0x0015b00c01007387 */ /* 0x000fe40000100a00 */
[----:B------:R0:W-:Y:S02]  /*6fd50*/  STL.64 [R1+0x15b8], R14 ;  /* 0x0015b80e01007387 */ /* 0x0001e40000100a00 */
[----:B0-----:R-:W4:Y:S01]  /*6fd60*/  LDL.LU.64 R14, [R1+0x3df0] ;  /* 0x003df000010e7983 */ /* 0x001f220000300a00 */
[----:B------:R-:W4:Y:S02]  /*6fd70*/  LDL.LU.64 R12, [R1+0x3de8] ;  /* 0x003de800010c7983 */ /* 0x000f240000300a00 */
[----:B------:R-:W4:Y:S02]  /*6fd80*/  LDL.LU.64 R18, [R1+0x3de0] ;  /* 0x003de00001127983 */ /* 0x000f240000300a00 */
        /* <DEDUP_REMOVED lines=8> */
[C---:B---3--:R-:W-:Y:S11]  /*6fe10*/  HMMA.16816.F32.BF16 R8, R24.reuse, R14, R8 ;  /* 0x0000000e1808723c */ /* 0x048ff60000041808 */
[----:B------:R-:W-:Y:S11]  /*6fe20*/  @!UPT UIADD3 URZ, URZ, URZ, URZ ;  /* 0x0000003f3f3ff290 */ /* 0x000ff6000fffe03f */
[----:B------:R-:W-:Y:S01]  /*6fe30*/  @!UPT UIADD3 URZ, URZ, URZ, URZ ;  /* 0x0000003f3f3ff290 */ /* 0x000fe2000fffe03f */
[----:B------:R-:W-:Y:S01]  /*6fe40*/  STL.64 [R1+0x1590], R8 ;  /* 0x0015900801007387 */ /* 0x000fe20000100a00 */
[----:B------:R0:W-:Y:S03]  /*6fe50*/  STL.64 [R1+0x1598], R10 ;  /* 0x0015980a01007387 */ /* 0x0001e60000100a00 */
[----:B0-----:R-:W3:Y:S01]  /*6fe60*/  LDL.LU.64 R10, [R1+0x3dd0] ;  /* 0x003dd000010a7983 */ /* 0x001ee20000300a00 */
[----:B------:R0:W-:Y:S02]  /*6fe70*/  STL [R1+0x3cdc], R14 ;  /* 0x003cdc0e01007387 */ /* 0x0001e40000100800 */
[----:B------:R1:W-:Y:S02]  /*6fe80*/  STL [R1+0x3cd8], R15 ;  /* 0x003cd80f01007387 */ /* 0x0003e40000100800 */
[----:B------:R-:W2:Y:S01]  /*6fe90*/  LDL.LU R12, [R1+0x550] ;  /* 0x00055000010c7983 */ /* 0x000ea20000300800 */
[----:B------:R-:W2:Y:S04]  /*6fea0*/  LDL.LU R13, [R1+0x554] ;  /* 0x00055400010d7983 */ /* 0x000ea80000300800 */
[----:B0-----:R-:W2:Y:S01]  /*6feb0*/  LDL.LU R14, [R1+0x558] ;  /* 0x00055800010e7983 */ /* 0x001ea20000300800 */
[----:B-1----:R-:W2:Y:S01]  /*6fec0*/  LDL.LU R15, [R1+0x55c] ;  /* 0x00055c00010f7983 */ /* 0x002ea20000300800 */
[----:B---3--:R-:W-:Y:S02]  /*6fed0*/  HMMA.16816.F32.BF16 R24, R24, R10, R4 ;  /* 0x0000000a1818723c */ /* 0x008fe40000041804 */
[----:B------:R-:W2:Y:S01]  /*6fee0*/  LDL.LU.64 R6, [R1+0x3dc8] ;  /* 0x003dc80001067983 */ /* 0x000ea20000300a00 */
[----:B------:R-:W2:Y:S11]  /*6fef0*/  LDL.LU.64 R4, [R1+0x3dc0] ;  /* 0x003dc00001047983 */ /* 0x000eb60000300a00 */
[----:B------:R-:W-:Y:S09]  /*6ff00*/  @!UPT UIADD3 URZ, URZ, URZ, URZ ;  /* 0x0000003f3f3ff290 */ /* 0x000ff2000fffe03f */
[----:B------:R0:W-:Y:S01]  /*6ff10*/  STL.64 [R1+0x8d0], R24 ;  /* 0x0008d01801007387 */ /* 0x0001e20000100a00 */
[----:B------:R1:W-:Y:S03]  /*6ff20*/  STL.64 [R1+0x8d8], R26 ;  /* 0x0008d81a01007387 */ /* 0x0003e60000100a00 */
[----:B0-----:R-:W4:Y:S01]  /*6ff30*/  LDL.LU R24, [R1+0x530] ;  /* 0x0005300001187983 */ /* 0x001f220000300800 */
[----:B------:R-:W4:Y:S02]  /*6ff40*/  LDL.LU R25, [R1+0x534] ;  /* 0x0005340001197983 */ /* 0x000f240000300800 */
[----:B-1----:R-:W4:Y:S02]  /*6ff50*/  LDL.LU R26, [R1+0x538] ;  /* 0x00053800011a7983 */ /* 0x002f240000300800 */
[----:B------:R-:W4:Y:S01]  /*6ff60*/  LDL.LU R27, [R1+0x53c] ;  /* 0x00053c00011b7983 */ /* 0x000f220000300800 */
[----:B------:R0:W-:Y:S01]  /*6ff70*/  STL.64 [R1+0x3cd0], R10 ;  /* 0x003cd00a01007387 */ /* 0x0001e20000100a00 */
[----:B------:R-:W2:Y:S02]  /*6ff80*/  LDL.LU R8, [R1+0x570] ;  /* 0x0005700001087983 */ /* 0x000ea40000300800 */
[----:B------:R-:W2:Y:S01]  /*6ff90*/  LDL.LU R9, [R1+0x574] ;  /* 0x0005740001097983 */ /* 0x000ea20000300800 */
[----:B0-----:R-:W2:Y:S01]  /*6ffa0*/  LDL.LU R10, [R1+0x578] ;  /* 0x00057800010a7983 */ /* 0x001ea20000300800 */
[----:B------:R-:W2:Y:S02]  /*6ffb0*/  LDL.LU R11, [R1+0x57c] ;  /* 0x00057c00010b7983 */ /* 0x000ea40000300800 */
        /* <DEDUP_REMOVED lines=22> */
[----:B------:R-:W-:Y:S02]  /*70120*/  STL [R1+0x3cec], R10 ;  /* 0x003cec0a01007387 */ /* 0x000fe40000100800 */
[----:B------:R0:W-:Y:S02]  /*70130*/  STL [R1+0x3ce8], R11 ;  /* 0x003ce80b01007387 */ /* 0x0001e40000100800 */
[----:B0-----:R-:W3:Y:S01]  /*70140*/  LDL.64 R10, [R1+0x98] ;  /* 0x00009800010a7983 */ /* 0x001ee20000100a00 */
[C---:B--2---:R-:W-:Y:S11]  /*70150*/  HMMA.16816.F32.BF16 R12, R4.reuse, R22, R12 ;  /* 0x00000016040c723c */ /* 0x044ff6000004180c */
        /* <DEDUP_REMOVED lines=8> */
[----:B------:R3:W-:Y:S02]  /*701e0*/  STL.64 [R1+0x3d58], R12 ;  /* 0x003d580c01007387 */ /* 0x0007e40000100a00 */
[----:B---3--:R-:W-:Y:S07]  /*701f0*/  HMMA.16816.F32.BF16 R12, R4, R10, R20 ;  /* 0x0000000a040c723c */ /* 0x008fee0000041814 */
[----:B------:R-:W-:-:S02]  /*70200*/  IMAD.MOV.U32 R21, RZ, RZ, R10 ;  /* 0x000000ffff157224 */ /* 0x000fc400078e000a */
[----:B------:R-:W-:Y:S02]  /*70210*/  IMAD.MOV.U32 R20, RZ, RZ, R11 ;  /* 0x000000ffff147224 */ /* 0x000fe400078e000b */
[----:B----4-:R-:W-:Y:S01]  /*70220*/  HMMA.16816.F32.BF16 R8, R4, R18, R24 ;  /* 0x000000120408723c */ /* 0x010fe20000041818 */
[----:B------:R-:W-:Y:S02]  /*70230*/  IMAD.MOV.U32 R23, RZ, RZ, R18 ;  /* 0x000000ffff177224 */ /* 0x000fe400078e0012 */
[----:B------:R-:W-:-:S09]  /*70240*/  IMAD.MOV.U32 R22, RZ, RZ, R19 ;  /* 0x000000ffff167224 */ /* 0x000fd200078e0013 */
[----:B------:R-:W-:Y:S01]  /*70250*/  STL.64 [R1+0x1b20], R12 ;  /* 0x001b200c01007387 */ /* 0x000fe20000100a00 */
[----:B------:R-:W-:Y:S10]  /*70260*/  STL.64 [R1+0x1b28], R14 ;  /* 0x001b280e01007387 */ /* 0x000ff40000100a00 */
[----:B------:R0:W-:Y:S01]  /*70270*/  STL.64 [R1+0x5b0], R8 ;  /* 0x0005b00801007387 */ /* 0x0001e20000100a00 */
[----:B------:R1:W-:Y:S02]  /*70280*/  STL.64 [R1+0x5b8], R10 ;  /* 0x0005b80a01007387 */ /* 0x0003e40000100a00 */
[----:B------:R-:W2:Y:S02]  /*70290*/  LDL.LU R16, [R1+0xb00] ;  /* 0x000b000001107983 */ /* 0x000ea40000300800 */
[----:B------:R-:W2:Y:S01]  /*702a0*/  LDL.LU R17, [R1+0xb04] ;  /* 0x000b040001117983 */ /* 0x000ea20000300800 */
[----:B------:R-:W3:Y:S01]  /*702b0*/  LDL.LU R18, [R1+0xb08] ;  /* 0x000b080001127983 */ /* 0x000ee20000300800 */
[----:B------:R-:W3:Y:S03]  /*702c0*/  LDL.LU R19, [R1+0xb0c] ;  /* 0x000b0c0001137983 */ /* 0x000ee60000300800 */
[----:B---3--:R-:W-:Y:S01]  /*702d0*/  STL.64 [R1+0x3d10], R18 ;  /* 0x003d101201007387 */ /* 0x008fe20000100a00 */
[----:B--2---:R-:W-:Y:S02]  /*702e0*/  STL.64 [R1+0x3d08], R16 ;  /* 0x003d081001007387 */ /* 0x004fe40000100a00 */
[----:B0-----:R-:W2:Y:S02]  /*702f0*/  LDL.LU R8, [R1+0xb30] ;  /* 0x000b300001087983 */ /* 0x001ea40000300800 */
[----:B------:R-:W2:Y:S01]  /*70300*/  LDL.LU R9, [R1+0xb34] ;  /* 0x000b340001097983 */ /* 0x000ea20000300800 */
[----:B-1----:R-:W3:Y:S01]  /*70310*/  LDL.LU R10, [R1+0xb38] ;  /* 0x000b3800010a7983 */ /* 0x002ee20000300800 */
[----:B------:R-:W3:Y:S02]  /*70320*/  LDL.LU R11, [R1+0xb3c] ;  /* 0x000b3c00010b7983 */ /* 0x000ee40000300800 */
[----:B------:R-:W4:Y:S02]  /*70330*/  LDL.LU R12, [R1+0xb40] ;  /* 0x000b4000010c7983 */ /* 0x000f240000300800 */
[----:B------:R-:W4:Y:S01]  /*70340*/  LDL.LU R13, [R1+0xb44] ;  /* 0x000b4400010d7983 */ /* 0x000f220000300800 */
[----:B------:R-:W2:Y:S01]  /*70350*/  LDL.LU R14, [R1+0xb48] ;  /* 0x000b4800010e7983 */ /* 0x000ea20000300800 */
[----:B------:R-:W2:Y:S02]  /*70360*/  LDL.LU R15, [R1+0xb4c] ;  /* 0x000b4c00010f7983 */ /* 0x000ea40000300800 */
[----:B------:R-:W3:Y:S01]  /*70370*/  LDL.64 R26, [R1+0x78] ;  /* 0x00007800011a7983 */ /* 0x000ee20000100a00 */
[----:B--2---:R0:W-:Y:S01]  /*70380*/  STL.64 [R1+0x3d68], R14 ;  /* 0x003d680e01007387 */ /* 0x0041e20000100a00 */
[----:B----4-:R-:W-:Y:S03]  /*70390*/  STL.64 [R1+0x3d60], R12 ;  /* 0x003d600c01007387 */ /* 0x010fe60000100a00 */
[----:B0-----:R-:W2:Y:S04]  /*703a0*/  LDL.64 R14, [R1+0x58] ;  /* 0x00005800010e7983 */ /* 0x001ea80000100a00 */
[----:B--2---:R-:W-:Y:S01]  /*703b0*/  STL.64 [R1+0x3d78], R14 ;  /* 0x003d780e01007387 */ /* 0x004fe20000100a00 */
[----:B---3--:R0:W-:Y:S02]  /*703c0*/  STL.64 [R1+0x3d50], R10 ;  /* 0x003d500a01007387 */ /* 0x0081e40000100a00 */
[----:B------:R1:W-:Y:S01]  /*703d0*/  STL.64 [R1+0x3d48], R8 ;  /* 0x003d480801007387 */ /* 0x0003e20000100a00 */
[----:B0-----:R-:W2:Y:S04]  /*703e0*/  LDL.64 R10, [R1+0x48] ;  /* 0x00004800010a7983 */ /* 0x001ea80000100a00 */
[----:B--2---:R0:W-:Y:S01]  /*703f0*/  STL.64 [R1+0x3d70], R10 ;  /* 0x003d700a01007387 */ /* 0x0041e20000100a00 */
[----:B-1----:R-:W2:Y:S02]  /*70400*/  LDL.LU R8, [R1+0xb50] ;  /* 0x000b500001087983 */ /* 0x002ea40000300800 */
[----:B------:R-:W2:Y:S01]  /*70410*/  LDL.LU R9, [R1+0xb54] ;  /* 0x000b540001097983 */ /* 0x000ea20000300800 */
[----:B0-----:R-:W3:Y:S01]  /*70420*/  LDL.LU R10, [R1+0xb58] ;  /* 0x000b5800010a7983 */ /* 0x001ee20000300800 */
[----:B------:R-:W3:Y:S03]  /*70430*/  LDL.LU R11, [R1+0xb5c] ;  /* 0x000b5c00010b7983 */ /* 0x000ee60000300800 */
        /* <DEDUP_REMOVED lines=15> */
[----:B------:R0:W-:Y:S03]  /*70530*/  STL.64 [R1+0x3d28], R18 ;  /* 0x003d281201007387 */ /* 0x0001e60000100a00 */
[----:B0-----:R-:W4:Y:S04]  /*70540*/  LDL.64 R18, [R1+0x28] ;  /* 0x0000280001127983 */ /* 0x001f280000100a00 */
[----:B----4-:R0:W-:Y:S04]  /*70550*/  STL.64 [R1+0x3d40], R18 ;  /* 0x003d401201007387 */ /* 0x0101e80000100a00 */
[----:B0-----:R-:W4:Y:S01]  /*70560*/  LDL.64 R18, [R1+0x38] ;  /* 0x0000380001127983 */ /* 0x001f220000100a00 */
[----:B------:R-:W-:Y:S02]  /*70570*/  STL.64 [R1+0x3cf8], R22 ;  /* 0x003cf81601007387 */ /* 0x000fe40000100a00 */
[----:B------:R0:W-:Y:S02]  /*70580*/  STL.64 [R1+0x3cf0], R20 ;  /* 0x003cf01401007387 */ /* 0x0001e40000100a00 */
[----:B0-----:R-:W3:Y:S01]  /*70590*/  LDL.LU R20, [R1+0xaf0] ;  /* 0x000af00001147983 */ /* 0x001ee20000300800 */
[----:B------:R-:W3:Y:S02]  /*705a0*/  LDL.LU R21, [R1+0xaf4] ;  /* 0x000af40001157983 */ /* 0x000ee40000300800 */
[----:B------:R-:W3:Y:S02]  /*705b0*/  LDL.LU R22, [R1+0xaf8] ;  /* 0x000af80001167983 */ /* 0x000ee40000300800 */
[----:B------:R-:W3:Y:S01]  /*705c0*/  LDL.LU R23, [R1+0xafc] ;  /* 0x000afc0001177983 */ /* 0x000ee20000300800 */
[----:B--2---:R-:W-:Y:S01]  /*705d0*/  HMMA.16816.F32.BF16 R8, R4, R26, R8 ;  /* 0x0000001a0408723c */ /* 0x004fe20000041808 */
[----:B---3--:R-:W-:Y:S01]  /*705e0*/  STL.64 [R1+0x3d20], R22 ;  /* 0x003d201601007387 */ /* 0x008fe20000100a00 */
[----:B------:R0:W-:Y:S03]  /*705f0*/  STL.64 [R1+0x3d18], R20 ;  /* 0x003d181401007387 */ /* 0x0001e60000100a00 */
[----:B0-----:R-:W2:Y:S01]  /*70600*/  LDL.LU R20, [R1+0xb10] ;  /* 0x000b100001147983 */ /* 0x001ea20000300800 */
[----:B------:R-:W2:Y:S02]  /*70610*/  LDL.LU R21, [R1+0xb14] ;  /* 0x000b140001157983 */ /* 0x000ea40000300800 */
[----:B------:R-:W3:Y:S02]  /*70620*/  LDL.LU R22, [R1+0xb18] ;  /* 0x000b180001167983 */ /* 0x000ee40000300800 */
[----:B------:R-:W3:Y:S02]  /*70630*/  LDL.LU R23, [R1+0xb1c] ;  /* 0x000b1c0001177983 */ /* 0x000ee40000300800 */
[----:B------:R-:W-:-:S02]  /*70640*/  IMAD.MOV.U32 R2, RZ, RZ, R26 ;  /* 0x000000ffff027224 */ /* 0x000fc400078e001a */
[----:B------:R-:W-:Y:S02]  /*70650*/  IMAD.MOV.U32 R0, RZ, RZ, R27 ;  /* 0x000000ffff007224 */ /* 0x000fe400078e001b */
[----:B------:R-:W0:Y:S04]  /*70660*/  LDSM.16.MT88.4 R24, [R3+0x6000] ;  /* 0x006000000318783b */ /* 0x000e280000004200 */
        /* <DEDUP_REMOVED lines=12> */
[----:B0-----:R-:W-:-:S02]  /*70730*/  IMAD.MOV.U32 R25, RZ, RZ, R14 ;  /* 0x000000ffff197224 */ /* 0x001fc400078e000e */
        /* <DEDUP_REMOVED lines=9> */
[----:B------:R-:W-:Y:S02]  /*707d0*/  IMAD.MOV.U32 R26, RZ, RZ, R29 ;  /* 0x000000ffff1a7224 */ /* 0x000fe400078e001d */
[----:B------:R-:W-:Y:S01]  /*707e0*/  IMAD.MOV.U32 R27, RZ, RZ, R28 ;  /* 0x000000ffff1b7224 */ /* 0x000fe200078e001c */
        /* <DEDUP_REMOVED lines=42> */
[----:B0-----:R-:W4:Y:S01]  /*70a90*/  LDL.LU.64 R18, [R1+0x3d10] ;  /* 0x003d100001127983 */ /* 0x001f220000300a00 */
[----:B------:R-:W4:Y:S02]  /*70aa0*/  LDL.LU.64 R16, [R1+0x3d08] ;  /* 0x003d080001107983 */ /* 0x000f240000300a00 */
[C---:B----4-:R-:W-:Y:S11]  /*70ab0*/  HMMA.16816.F32.BF16 R16, R4.reuse, R26, R16 ;  /* 0x0000001a0410723c */ /* 0x050ff60000041810 */
[----:B------:R-:W-:Y:S11]  /*70ac0*/  @!UPT UIADD3 URZ, URZ, URZ, URZ ;  /* 0x0000003f3f3ff290 */ /* 0x000ff6000fffe03f */
[----:B------:R-:W-:Y:S01]  /*70ad0*/  @!UPT UIADD3 URZ, URZ, URZ, URZ ;  /* 0x0000003f3f3ff290 */ /* 0x000fe2000fffe03f */
[----:B------:R-:W-:Y:S01]  /*70ae0*/  STL.64 [R1+0x1370], R16 ;  /* 0x0013701001007387 */ /* 0x000fe20000100a00 */
[----:B------:R0:W-:Y:S03]  /*70af0*/  STL.64 [R1+0x1378], R18 ;  /* 0x0013781201007387 */ /* 0x0001e60000100a00 */
[----:B0-----:R-:W2:Y:S01]  /*70b00*/  LDL.LU.64 R18, [R1+0x3d00] ;  /* 0x003d000001127983 */ /* 0x001ea20000300a00 */
[----:B------:R-:W-:Y:S01]  /*70b10*/  STL.64 [R1+0x3bb8], R26 ;  /* 0x003bb81a01007387 */ /* 0x000fe20000100a00 */
[----:B--2---:R-:W-:Y:S11]  /*70b20*/  HMMA.16816.F32.BF16 R20, R4, R18, R20 ;  /* 0x000000120414723c */ /* 0x004ff60000041814 */
[----:B------:R-:W-:Y:S11]  /*70b30*/  @!UPT UIADD3 URZ, URZ, URZ, URZ ;  /* 0x0000003f3f3ff290 */ /* 0x000ff6000fffe03f */
[----:B------:R-:W-:Y:S01]  /*70b40*/  @!UPT UIADD3 URZ, URZ, URZ, URZ ;  /* 0x0000003f3f3ff290 */ /* 0x000fe2000fffe03f */
[----:B------:R-:W-:Y:S01]  /*70b50*/  STL.64 [R1+0x1360], R20 ;  /* 0x0013601401007387 */ /* 0x000fe20000100a00 */
[----:B------:R0:W-:Y:S03]  /*70b60*/  STL.64 [R1+0x1368], R22 ;  /* 0x0013681601007387 */ /* 0x0001e60000100a00 */
[----:B0-----:R-:W2:Y:S01]  /*70b70*/  LDL.LU.64 R22, [R1+0x3cf8] ;  /* 0x003cf80001167983 */ /* 0x001ea20000300a00 */
[----:B------:R-:W4:Y:S02]  /*70b80*/  LDL.LU.64 R20, [R1+0x3cf0] ;  /* 0x003cf00001147983 */ /* 0x000f240000300a00 */
[----:B------:R-:W2:Y:S02]  /*70b90*/  LDL.64 R26, [R1+0x18] ;  /* 0x00001800011a7983 */ /* 0x000ea40000100a00 */
[----:B--2---:R-:W-:Y:S01]  /*70ba0*/  STL.64 [R1+0x3bd0], R26 ;  /* 0x003bd01a01007387 */ /* 0x004fe20000100a00 */
[----:B------:R0:W-:Y:S02]  /*70bb0*/  STL.64 [R1+0x3bb0], R18 ;  /* 0x003bb01201007387 */ /* 0x0001e40000100a00 */
[----:B------:R-:W2:Y:S02]  /*70bc0*/  LDL.LU R16, [R1+0x950] ;  /* 0x0009500001107983 */ /* 0x000ea40000300800 */
[----:B------:R-:W2:Y:S01]  /*70bd0*/  LDL.LU R17, [R1+0x954] ;  /* 0x0009540001117983 */ /* 0x000ea20000300800 */
[----:B0-----:R-:W2:Y:S01]  /*70be0*/  LDL.LU R18, [R1+0x958] ;  /* 0x0009580001127983 */ /* 0x001ea20000300800 */
        /* <DEDUP_REMOVED lines=52> */
[----:B---3--:R-:W-:Y:S02]  /*70f30*/  IMAD.MOV.U32 R26, RZ, RZ, R13 ;  /* 0x000000ffff1a7224 */ /* 0x008fe400078e000d */
[----:B------:R-:W-:-:S05]  /*70f40*/  IMAD.MOV.U32 R27, RZ, RZ, R12 ;  /* 0x000000ffff1b7224 */ /* 0x000fca00078e000c */
[----:B------:R-:W-:Y:S04]  /*70f50*/  STL.64 [R1+0x3c90], R26 ;  /* 0x003c901a01007387 */ /* 0x000fe80000100a00 */
[----:B--2---:R-:W-:Y:S01]  /*70f60*/  STL.64 [R1+0x3c28], R18 ;  /* 0x003c281201007387 */ /* 0x004fe20000100a00 */
[----:B------:R0:W-:Y:S03]  /*70f70*/  STL.64 [R1+0x3c20], R16 ;  /* 0x003c201001007387 */ /* 0x0001e60000100a00 */
        /* <DEDUP_REMOVED lines=16> */
[----:B------:R-:W-:Y:S01]  /*71080*/  IMAD.MOV.U32 R27, RZ, RZ, R8 ;  /* 0x000000ffff1b7224 */ /* 0x000fe200078e0008 */
[----:B------:R-:W4:Y:S01]  /*71090*/  LDL.LU R23, [R1+0x51c] ;  /* 0x00051c0001177983 */ /* 0x000f220000300800 */
[----:B------:R-:W-:-:S02]  /*710a0*/  IMAD.MOV.U32 R26, RZ, RZ, R9 ;  /* 0x000000ffff1a7224 */ /* 0x000fc400078e0009 */
[----:B------:R-:W4:Y:S02]  /*710b0*/  LDL.LU R8, [R1+0xae0] ;  /* 0x000ae00001087983 */ /* 0x000f240000300800 */
[----:B------:R-:W4:Y:S01]  /*710c0*/  LDL.LU R9, [R1+0xae4] ;  /* 0x000ae40001097983 */ /* 0x000f220000300800 */
[----:B------:R-:W4:Y:S01]  /*710d0*/  LDL.LU R10, [R1+0xae8] ;  /* 0x000ae800010a7983 */ /* 0x000f220000300800 */
[----:B------:R-:W4:Y:S03]  /*710e0*/  LDL.LU R11, [R1+0xaec] ;  /* 0x000aec00010b7983 */ /* 0x000f260000300800 */
        /* <DEDUP_REMOVED lines=18> */
[C---:B----4-:R-:W-:Y:S01]  /*71210*/  HMMA.16816.F32.BF16 R8, R4.reuse, R14, R8 ;  /* 0x0000000e0408723c */ /* 0x050fe20000041808 */
        /* <DEDUP_REMOVED lines=14> */
[----:B0-----:R-:W3:Y:S02]  /*71300*/  LDL.LU.64 R10, [R1+0x3cd0] ;  /* 0x003cd000010a7983 */ /* 0x001ee40000300a00 */
[----:B---3--:R-:W-:Y:S02]  /*71310*/  HMMA.16816.F32.BF16 R4, R4, R10, R20 ;  /* 0x0000000a0404723c */ /* 0x008fe40000041814 */
[----:B------:R-:W2:Y:S01]  /*71320*/  LDL.LU.64 R22, [R1+0x3cc8] ;  /* 0x003cc80001167983 */ /* 0x000ea20000300a00 */
[----:B------:R-:W2:Y:S11]  /*71330*/  LDL.LU.64 R20, [R1+0x3cc0] ;  /* 0x003cc00001147983 */ /* 0x000eb60000300a00 */
[----:B------:R-:W-:Y:S09]  /*71340*/  @!UPT UIADD3 URZ, URZ, URZ, URZ ;  /* 0x0000003f3f3ff290 */ /* 0x000ff2000fffe03f */
[----:B------:R-:W-:Y:S01]  /*71350*/  STL.64 [R1+0x590], R4 ;  /* 0x0005900401007387 */ /* 0x000fe20000100a00 */
[----:B------:R-:W-:Y:S02]  /*71360*/  STL.64 [R1+0x598], R6 ;  /* 0x0005980601007387 */ /* 0x000fe40000100a00 */
[----:B------:R0:W-:Y:S02]  /*71370*/  STL.64 [R1+0x3ba8], R10 ;  /* 0x003ba80a01007387 */ /* 0x0001e40000100a00 */
[----:B------:R-:W3:Y:S01]  /*71380*/  LDL.LU R8, [R1+0x2e0] ;  /* 0x0002e00001087983 */ /* 0x000ee20000300800 */
[----:B------:R-:W3:Y:S04]  /*71390*/  LDL.LU R9, [R1+0x2e4] ;  /* 0x0002e40001097983 */ /* 0x000ee80000300800 */
[----:B0-----:R-:W3:Y:S01]  /*713a0*/  LDL.LU R10, [R1+0x2e8] ;  /* 0x0002e800010a7983 */ /* 0x001ee20000300800 */
[----:B------:R-:W3:Y:S01]  /*713b0*/  LDL.LU R11, [R1+0x2ec] ;  /* 0x0002ec00010b7983 */ /* 0x000ee20000300800 */
        /* <DEDUP_REMOVED lines=27> */
[----:B0-----:R-:W2:Y:S01]  /*71570*/  LDL.LU.64 R26, [R1+0x3c60] ;  /* 0x003c6000011a7983 */ /* 0x001ea20000300a00 */
[----:B------:R-:W-:Y:S02]  /*71580*/  IMAD.MOV.U32 R6, RZ, RZ, R2 ;  /* 0x000000ffff067224 */ /* 0x000fe400078e0002 */
[----:B------:R-:W-:-:S07]  /*71590*/  IMAD.MOV.U32 R7, RZ, RZ, R0 ;  /* 0x000000ffff077224 */ /* 0x000fce00078e0000 */
[C---:B---3--:R-:W-:Y:S08]  /*715a0*/  HMMA.16816.F32.BF16 R4, R20.reuse, R6, R8 ;  /* 0x000000061404723c */ /* 0x048ff00000041808 */
[C---:B--2---:R-:W-:Y:S01]  /*715b0*/  HMMA.16816.F32.BF16 R24, R20.reuse, R26, R16 ;  /* 0x0000001a1418723c */ /* 0x044fe20000041810 */
[----:B------:R-:W2:Y:S01]  /*715c0*/  LDL.LU.64 R18, [R1+0x3c58] ;  /* 0x003c580001127983 */ /* 0x000ea20000300a00 */
[----:B------:R-:W2:Y:S11]  /*715d0*/  LDL.LU.64 R16, [R1+0x3c50] ;  /* 0x003c500001107983 */ /* 0x000eb60000300a00 */
[----:B------:R-:W-:Y:S10]  /*715e0*/  @!UPT UIADD3 URZ, URZ, URZ, URZ ;  /* 0x0000003f3f3ff290 */ /* 0x000ff4000fffe03f */
[----:B------:R-:W-:Y:S01]  /*715f0*/  STL.64 [R1+0x380], R24 ;  /* 0x0003801801007387 */ /* 0x000fe20000100a00 */
[----:B------:R0:W-:Y:S03]  /*71600*/  STL.64 [R1+0x388], R26 ;  /* 0x0003881a01007387 */ /* 0x0001e60000100a00 */
        /* <DEDUP_REMOVED lines=8> */
[----:B0-----:R-:W-:Y:S01]  /*71690*/  STL.64 [R1+0x3a80], R6 ;  /* 0x003a800601007387 */ /* 0x001fe20000100a00 */
[----:B------:R0:W-:Y:S03]  /*716a0*/  STL.64 [R1+0x3a78], R4 ;  /* 0x003a780401007387 */ /* 0x0001e60000100a00 */
[----:B0-----:R-:W4:Y:S01]  /*716b0*/  LDL.LU R4, [R1+0x940] ;  /* 0x0009400001047983 */ /* 0x001f220000300800 */
[----:B------:R-:W4:Y:S02]  /*716c0*/  LDL.LU R5, [R1+0x944] ;  /* 0x0009440001057983 */ /* 0x000f240000300800 */
[----:B------:R-:W4:Y:S02]  /*716d0*/  LDL.LU R6, [R1+0x948] ;  /* 0x0009480001067983 */ /* 0x000f240000300800 */
[----:B------:R-:W4:Y:S01]  /*716e0*/  LDL.LU R7, [R1+0x94c] ;  /* 0x00094c0001077983 */ /* 0x000f220000300800 */
        /* <DEDUP_REMOVED lines=45> */
[----:B------:R-:W4:Y:S11]  /*719c0*/  LDL.LU.64 R18, [R1+0x3bb0] ;  /* 0x003bb00001127983 */ /* 0x000f360000300a00 */
[----:B------:R-:W-:Y:S11]  /*719d0*/  @!UPT UIADD3 URZ, URZ, URZ, URZ ;  /* 0x0000003f3f3ff290 */ /* 0x000ff6000fffe03f */
[----:B------:R0:W-:Y:S01]  /*719e0*/  STL.64 [R1+0xa30], R24 ;  /* 0x000a301801007387 */ /* 0x0001e20000100a00 */
[----:B------:R1:W-:Y:S03]  /*719f0*/  STL.64 [R1+0xa38], R26 ;  /* 0x000a381a01007387 */ /* 0x0003e60000100a00 */
[----:B0-----:R-:W2:Y:S01]  /*71a00*/  LDL.LU R24, [R1+0x2d0] ;  /* 0x0002d00001187983 */ /* 0x001ea20000300800 */
[----:B------:R-:W2:Y:S02]  /*71a10*/  LDL.LU R25, [R1+0x2d4] ;  /* 0x0002d40001197983 */ /* 0x000ea40000300800 */
[----:B-1----:R-:W2:Y:S02]  /*71a20*/  LDL.LU R26, [R1+0x2d8] ;  /* 0x0002d800011a7983 */ /* 0x002ea40000300800 */
[----:B------:R-:W2:Y:S01]  /*71a30*/  LDL.LU R27, [R1+0x2dc] ;  /* 0x0002dc00011b7983 */ /* 0x000ea20000300800 */
[C---:B----4-:R-:W-:Y:S11]  /*71a40*/  HMMA.16816.F32.BF16 R4, R20.reuse, R18, R4 ;  /* 0x000000121404723c */ /* 0x050ff60000041804 */
[----:B------:R-:W-:Y:S11]  /*71a50*/  @!UPT UIADD3 URZ, URZ, URZ, URZ ;  /* 0x0000003f3f3ff290 */ /* 0x000ff6000fffe03f */
[----:B------:R-:W-:Y:S01]  /*71a60*/  @!UPT UIADD3 URZ, URZ, URZ, URZ ;  /* 0x0000003f3f3ff290 */ /* 0x000fe2000fffe03f */
[----:B------:R0:W-:Y:S01]  /*71a70*/  STL.64 [R1+0xa20], R4 ;  /* 0x000a200401007387 */ /* 0x0001e20000100a00 */
[----:B------:R1:W-:Y:S03]  /*71a80*/  STL.64 [R1+0xa28], R6 ;  /* 0x000a280601007387 */ /* 0x0003e60000100a00 */
[----:B0-----:R-:W4:Y:S01]  /*71a90*/  LDL.LU R4, [R1+0x830] ;  /* 0x0008300001047983 */ /* 0x001f220000300800 */
[----:B------:R-:W4:Y:S02]  /*71aa0*/  LDL.LU R5, [R1+0x834] ;  /* 0x0008340001057983 */ /* 0x000f240000300800 */
[----:B-1----:R-:W4:Y:S02]  /*71ab0*/  LDL.LU R6, [R1+0x838] ;  /* 0x0008380001067983 */ /* 0x002f240000300800 */
[----:B------:R-:W4:Y:S01]  /*71ac0*/  LDL.LU R7, [R1+0x83c] ;  /* 0x00083c0001077983 */ /* 0x000f220000300800 */
[----:B------:R0:W-:Y:S04]  /*71ad0*/  STL.64 [R1+0x3b08], R18 ;  /* 0x003b081201007387 */ /* 0x0001e80000100a00 */
[----:B0-----:R-:W2:Y:S04]  /*71ae0*/  LDL.64 R18, [R1+0x78] ;  /* 0x0000780001127983 */ /* 0x001ea80000100a00 */
[----:B--2---:R0:W-:Y:S04]  /*71af0*/  STL.64 [R1+0x3b48], R18 ;  /* 0x003b481201007387 */ /* 0x0041e80000100a00 */
[----:B0-----:R-:W2:Y:S04]  /*71b00*/  LDL.64 R18, [R1+0x88] ;  /* 0x0000880001127983 */ /* 0x001ea80000100a00 */
[----:B--2---:R0:W-:Y:S04]  /*71b10*/  STL.64 [R1+0x3b58], R18 ;  /* 0x003b581201007387 */ /* 0x0041e80000100a00 */
[----:B0-----:R-:W2:Y:S04]  /*71b20*/  LDL.64 R18, [R1+0x98] ;  /* 0x0000980001127983 */ /* 0x001ea80000100a00 */
[----:B--2---:R0:W-:Y:S04]  /*71b30*/  STL.64 [R1+0x3b70], R18 ;  /* 0x003b701201007387 */ /* 0x0041e80000100a00 */
[----:B0-----:R-:W2:Y:S01]  /*71b40*/  LDL.64 R18, [R1+0xa8] ;  /* 0x0000a80001127983 */ /* 0x001ea20000100a00 */
[C---:B---3--:R-:W-:Y:S03]  /*71b50*/  HMMA.16816.F32.BF16 R8, R20.reuse, R14, R8 ;  /* 0x0000000e1408723c */ /* 0x048fe60000041808 */
[----:B--2---:R0:W-:Y:S04]  /*71b60*/  STL.64 [R1+0x3b78], R18 ;  /* 0x003b781201007387 */ /* 0x0041e80000100a00 */
[----:B0-----:R-:W2:Y:S04]  /*71b70*/  LDL.64 R18, [R1+0xb8] ;  /* 0x0000b80001127983 */ /* 0x001ea80000100a00 */
[----:B--2---:R0:W-:Y:S04]  /*71b80*/  STL.64 [R1+0x3b90], R18 ;  /* 0x003b901201007387 */ /* 0x0041e80000100a00 */
[----:B0-----:R-:W4:Y:S08]  /*71b90*/  LDL.64 R18, [R1+0xc8] ;  /* 0x0000c80001127983 */ /* 0x001f300000100a00 */
[----:B------:R-:W-:Y:S02]  /*71ba0*/  STL.64 [R1+0xa10], R8 ;  /* 0x000a100801007387 */ /* 0x000fe40000100a00 */
[----:B------:R0:W-:Y:S02]  /*71bb0*/  STL.64 [R1+0xa18], R10 ;  /* 0x000a180a01007387 */ /* 0x0001e40000100a00 */
[----:B0-----:R-:W2:Y:S01]  /*71bc0*/  LDL.LU.64 R10, [R1+0x3ba8] ;  /* 0x003ba800010a7983 */ /* 0x001ea20000300a00 */
[----:B------:R0:W-:Y:S02]  /*71bd0*/  STL [R1+0x3a9c], R14 ;  /* 0x003a9c0e01007387 */ /* 0x0001e40000100800 */
[----:B------:R1:W-:Y:S02]  /*71be0*/  STL [R1+0x3a98], R15 ;  /* 0x003a980f01007387 */ /* 0x0003e40000100800 */
[----:B------:R-:W3:Y:S01]  /*71bf0*/  LDL.LU R12, [R1+0x810] ;  /* 0x00081000010c7983 */ /* 0x000ee20000300800 */
[----:B------:R-:W3:Y:S04]  /*71c00*/  LDL.LU R13, [R1+0x814] ;  /* 0x00081400010d7983 */ /* 0x000ee80000300800 */
[----:B0-----:R-:W3:Y:S01]  /*71c10*/  LDL.LU R14, [R1+0x818] ;  /* 0x00081800010e7983 */ /* 0x001ee20000300800 */
[----:B-1----:R-:W3:Y:S01]  /*71c20*/  LDL.LU R15, [R1+0x81c] ;  /* 0x00081c00010f7983 */ /* 0x002ee20000300800 */
[----:B--2---:R-:W-:Y:S02]  /*71c30*/  HMMA.16816.F32.BF16 R20, R20, R10, R24 ;  /* 0x0000000a1414723c */ /* 0x004fe40000041818 */
[----:B---3--:R-:W-:Y:S01]  /*71c40*/  STL.64 [R1+0x3b88], R14 ;  /* 0x003b880e01007387 */ /* 0x008fe20000100a00 */
[----:B------:R0:W-:Y:S03]  /*71c50*/  STL.64 [R1+0x3b80], R12 ;  /* 0x003b800c01007387 */ /* 0x0001e60000100a00 */
[----:B0-----:R-:W2:Y:S01]  /*71c60*/  LDL.LU R12, [R1+0x820] ;  /* 0x00082000010c7983 */ /* 0x001ea20000300800 */
[----:B------:R-:W2:Y:S02]  /*71c70*/  LDL.LU R13, [R1+0x824] ;  /* 0x00082400010d7983 */ /* 0x000ea40000300800 */
[----:B------:R-:W2:Y:S02]  /*71c80*/  LDL.LU R14, [R1+0x828] ;  /* 0x00082800010e7983 */ /* 0x000ea40000300800 */
[----:B------:R-:W2:Y:S01]  /*71c90*/  LDL.LU R15, [R1+0x82c] ;  /* 0x00082c00010f7983 */ /* 0x000ea20000300800 */
[----:B------:R-:W4:Y:S01]  /*71ca0*/  LDL.LU.64 R26, [R1+0x3ba0] ;  /* 0x003ba000011a7983 */ /* 0x000f220000300a00 */
[----:B------:R-:W4:Y:S02]  /*71cb0*/  LDL.LU.64 R24, [R1+0x3b98] ;  /* 0x003b980001187983 */ /* 0x000f240000300a00 */
[----:B------:R0:W-:Y:S02]  /*71cc0*/  STL.64 [R1+0x3b50], R10 ;  /* 0x003b500a01007387 */ /* 0x0001e40000100a00 */
[----:B------:R-:W3:Y:S06]  /*71cd0*/  LDL.LU R8, [R1+0x7f0] ;  /* 0x0007f00001087983 */ /* 0x000eec0000300800 */
[----:B------:R-:W-:Y:S01]  /*71ce0*/  STL.64 [R1+0x360], R20 ;  /* 0x0003601401007387 */ /* 0x000fe20000100a00 */
[----:B------:R-:W-:Y:S02]  /*71cf0*/  STL.64 [R1+0x368], R22 ;  /* 0x0003681601007387 */ /* 0x000fe40000100a00 */
[----:B------:R-:W3:Y:S01]  /*71d00*/  LDL.LU R9, [R1+0x7f4] ;  /* 0x0007f40001097983 */ /* 0x000ee20000300800 */
[----:B0-----:R-:W2:Y:S01]  /*71d10*/  LDL.LU R10, [R1+0x7f8] ;  /* 0x0007f800010a7983 */ /* 0x001ea20000300800 */
[----:B------:R-:W2:Y:S01]  /*71d20*/  LDL.LU R11, [R1+0x7fc] ;  /* 0x0007fc00010b7983 */ /* 0x000ea20000300800 */
[----:B----4-:R-:W-:Y:S02]  /*71d30*/  HMMA.16816.F32.BF16 R4, R24, R18, R4 ;  /* 0x000000121804723c */ /* 0x010fe40000041804 */
[----:B--2---:R-:W-:Y:S01]  /*71d40*/  STL.64 [R1+0x3b68], R10 ;  /* 0x003b680a01007387 */ /* 0x004fe20000100a00 */
[----:B---3--:R0:W-:Y:S03]  /*71d50*/  STL.64 [R1+0x3b60], R8 ;  /* 0x003b600801007387 */ /* 0x0081e60000100a00 */
[----:B0-----:R-:W2:Y:S01]  /*71d60*/  LDL.LU R8, [R1+0x800] ;  /* 0x0008000001087983 */ /* 0x001ea20000300800 */
[----:B------:R-:W2:Y:S02]  /*71d70*/  LDL.LU R9, [R1+0x804] ;  /* 0x0008040001097983 */ /* 0x000ea40000300800 */
[----:B------:R-:W2:Y:S02]  /*71d80*/  LDL.LU R10, [R1+0x808] ;  /* 0x00080800010a7983 */ /* 0x000ea40000300800 */
[----:B------:R-:W2:Y:S01]  /*71d90*/  LDL.LU R11, [R1+0x80c] ;  /* 0x00080c00010b7983 */ /* 0x000ea20000300800 */
[----:B------:R-:W3:Y:S01]  /*71da0*/  LDL.LU R20, [R1+0x7e0] ;  /* 0x0007e00001147983 */ /* 0x000ee20000300800 */
[----:B------:R-:W3:Y:S02]  /*71db0*/  LDL.LU R21, [R1+0x7e4] ;  /* 0x0007e40001157983 */ /* 0x000ee40000300800 */
[----:B------:R-:W3:Y:S02]  /*71dc0*/  LDL.LU R22, [R1+0x7e8] ;  /* 0x0007e80001167983 */ /* 0x000ee40000300800 */
[----:B------:R-:W3:Y:S06]  /*71dd0*/  LDL.LU R23, [R1+0x7ec] ;  /* 0x0007ec0001177983 */ /* 0x000eec0000300800 */
[----:B------:R0:W-:Y:S01]  /*71de0*/  STL.64 [R1+0x1d10], R4 ;  /* 0x001d100401007387 */ /* 0x0001e20000100a00 */
[----:B------:R1:W-:Y:S02]  /*71df0*/  STL.64 [R1+0x1d18], R6 ;  /* 0x001d180601007387 */ /* 0x0003e40000100a00 */
[----:B0-----:R-:W-:-:S02]  /*71e00*/  IMAD.MOV.U32 R5, RZ, RZ, R18 ;  /* 0x000000ffff057224 */ /* 0x001fc400078e0012 */
[----:B------:R-:W-:Y:S02]  /*71e10*/  IMAD.MOV.U32 R4, RZ, RZ, R19 ;  /* 0x000000ffff047224 */ /* 0x000fe400078e0013 */
[----:B------:R-:W4:Y:S01]  /*71e20*/  LDL.LU.64 R18, [R1+0x3b90] ;  /* 0x003b900001127983 */ /* 0x000f220000300a00 */
[----:B------:R-:W-:Y:S01]  /*71e30*/  STL [R1+0x3aa0], R5 ;  /* 0x003aa00501007387 */ /* 0x000fe20000100800 */
[C---:B----4-:R-:W-:Y:S01]  /*71e40*/  HMMA.16816.F32.BF16 R12, R24.reuse, R18, R12 ;  /* 0x00000012180c723c */ /* 0x050fe2000004180c */
[----:B-1----:R-:W-:Y:S02]  /*71e50*/  IMAD.MOV.U32 R7, RZ, RZ, R18 ;  /* 0x000000ffff077224 */ /* 0x002fe400078e0012 */
[----:B------:R-:W-:Y:S11]  /*71e60*/  IMAD.MOV.U32 R6, RZ, RZ, R19 ;  /* 0x000000ffff067224 */ /* 0x000ff600078e0013 */
[----:B------:R-:W-:Y:S09]  /*71e70*/  @!UPT UIADD3 URZ, URZ, URZ, URZ ;  /* 0x0000003f3f3ff290 */ /* 0x000ff2000fffe03f */
[----:B------:R-:W-:Y:S01]  /*71e80*/  STL.64 [R1+0x1d00], R12 ;  /* 0x001d000c01007387 */ /* 0x000fe20000100a00 */
[----:B------:R0:W-:Y:S03]  /*71e90*/  STL.64 [R1+0x1d08], R14 ;  /* 0x001d080e01007387 */ /* 0x0001e60000100a00 */
[----:B0-----:R-:W4:Y:S01]  /*71ea0*/  LDL.LU.64 R14, [R1+0x3b88] ;  /* 0x003b8800010e7983 */ /* 0x001f220000300a00 */
[----:B------:R-:W4:Y:S02]  /*71eb0*/  LDL.LU.64 R12, [R1+0x3b80] ;  /* 0x003b8000010c7983 */ /* 0x000f240000300a00 */
        /* <DEDUP_REMOVED lines=25> */
[----:B------:R-:W3:Y:S02]  /*72050*/  LDL.LU.64 R18, [R1+0x3b48] ;  /* 0x003b480001127983 */ /* 0x000ee40000300a00 */
[----:B------:R-:W-:Y:S02]  /*72060*/  STL.64 [R1+0x3ac0], R14 ;  /* 0x003ac00e01007387 */ /* 0x000fe40000100a00 */
[----:B------:R-:W-:Y:S01]  /*72070*/  STL.64 [R1+0x3ab8], R12 ;  /* 0x003ab80c01007387 */ /* 0x000fe20000100a00 */
[----:B------:R-:W-:Y:S01]  /*72080*/  STL.64 [R1+0x3ab0], R6 ;  /* 0x003ab00601007387 */ /* 0x000fe20000100a00 */
[----:B------:R3:W-:Y:S02]  /*72090*/  STL.64 [R1+0x3aa8], R4 ;  /* 0x003aa80401007387 */ /* 0x0007e40000100a00 */
[----:B---3--:R-:W-:Y:S01]  /*720a0*/  HMMA.16816.F32.BF16 R4, R24, R18, R20 ;  /* 0x000000121804723c */ /* 0x008fe20000041814 */
[----:B------:R-:W-:-:S02]  /*720b0*/  IMAD.MOV.U32 R9, RZ, RZ, R18 ;  /* 0x000000ffff097224 */ /* 0x000fc400078e0012 */
[----:B------:R-:W-:Y:S01]  /*720c0*/  IMAD.MOV.U32 R8, RZ, RZ, R19 ;  /* 0x000000ffff087224 */ /* 0x000fe200078e0013 */
[----:B------:R-:W0:Y:S11]  /*720d0*/  LDSM.16.MT88.4 R20, [R3+0x6100] ;  /* 0x006100000314783b */ /* 0x000e360000004200 */
[----:B------:R-:W-:Y:S08]  /*720e0*/  @!UPT UIADD3 URZ, URZ, URZ, URZ ;  /* 0x0000003f3f3ff290 */ /* 0x000ff0000fffe03f */
[----:B------:R1:W-:Y:S01]  /*720f0*/  STL.64 [R1+0x18e0], R4 ;  /* 0x0018e00401007387 */ /* 0x0003e20000100a00 */
[----:B------:R3:W-:Y:S03]  /*72100*/  STL.64 [R1+0x18e8], R6 ;  /* 0x0018e80601007387 */ /* 0x0007e60000100a00 */
[----:B-1----:R-:W4:Y:S01]  /*72110*/  LDL.LU R4, [R1+0xf30] ;  /* 0x000f300001047983 */ /* 0x002f220000300800 */
[----:B------:R-:W4:Y:S02]  /*72120*/  LDL.LU R5, [R1+0xf34] ;  /* 0x000f340001057983 */ /* 0x000f240000300800 */
[----:B---3--:R-:W3:Y:S02]  /*72130*/  LDL.LU R6, [R1+0xf38] ;  /* 0x000f380001067983 */ /* 0x008ee40000300800 */
[----:B------:R-:W3:Y:S02]  /*72140*/  LDL.LU R7, [R1+0xf3c] ;  /* 0x000f3c0001077983 */ /* 0x000ee40000300800 */
[----:B---3--:R-:W-:Y:S01]  /*72150*/  STL.64 [R1+0x3ad0], R6 ;  /* 0x003ad00601007387 */ /* 0x008fe20000100a00 */
[----:B----4-:R1:W-:Y:S03]  /*72160*/  STL.64 [R1+0x3ac8], R4 ;  /* 0x003ac80401007387 */ /* 0x0103e60000100a00 */
        /* <DEDUP_REMOVED lines=16> */
[----:B-1----:R-:W2:Y:S04]  /*72270*/  LDL.64 R18, [R1+0x48] ;  /* 0x0000480001127983 */ /* 0x002ea80000100a00 */
[----:B--2---:R1:W-:Y:S04]  /*72280*/  STL.64 [R1+0x3b28], R18 ;  /* 0x003b281201007387 */ /* 0x0043e80000100a00 */
[----:B-1----:R-:W2:Y:S04]  /*72290*/  LDL.64 R18, [R1+0x58] ;  /* 0x0000580001127983 */ /* 0x002ea80000100a00 */
[----:B--2---:R1:W-:Y:S04]  /*722a0*/  STL.64 [R1+0x3b40], R18 ;  /* 0x003b401201007387 */ /* 0x0043e80000100a00 */
[----:B-1----:R-:W2:Y:S01]  /*722b0*/  LDL.64 R18, [R1+0x68] ;  /* 0x0000680001127983 */ /* 0x002ea20000100a00 */
[----:B----4-:R1:W-:Y:S02]  /*722c0*/  STL.64 [R1+0x3af0], R6 ;  /* 0x003af00601007387 */ /* 0x0103e40000100a00 */
[----:B---3--:R-:W-:Y:S01]  /*722d0*/  STL.64 [R1+0x3ae8], R4 ;  /* 0x003ae80401007387 */ /* 0x008fe20000100a00 */
[----:B-1----:R-:W3:Y:S04]  /*722e0*/  LDL.64 R6, [R1+0x28] ;  /* 0x0000280001067983 */ /* 0x002ee80000100a00 */
[----:B---3--:R1:W-:Y:S04]  /*722f0*/  STL.64 [R1+0x3b00], R6 ;  /* 0x003b000601007387 */ /* 0x0083e80000100a00 */
[----:B-1----:R-:W3:Y:S04]  /*72300*/  LDL.64 R6, [R1+0x38] ;  /* 0x0000380001067983 */ /* 0x002ee80000100a00 */
[----:B---3--:R1:W-:Y:S01]  /*72310*/  STL.64 [R1+0x3b20], R6 ;  /* 0x003b200601007387 */ /* 0x0083e20000100a00 */
[----:B------:R-:W3:Y:S02]  /*72320*/  LDL.LU R4, [R1+0xf80] ;  /* 0x000f800001047983 */ /* 0x000ee40000300800 */
[----:B------:R-:W3:Y:S01]  /*72330*/  LDL.LU R5, [R1+0xf84] ;  /* 0x000f840001057983 */ /* 0x000ee20000300800 */
[----:B-1----:R-:W4:Y:S01]  /*72340*/  LDL.LU R6, [R1+0xf88] ;  /* 0x000f880001067983 */ /* 0x002f220000300800 */
[----:B------:R-:W4:Y:S03]  /*72350*/  LDL.LU R7, [R1+0xf8c] ;  /* 0x000f8c0001077983 */ /* 0x000f260000300800 */
[----:B----4-:R-:W-:Y:S01]  /*72360*/  STL.64 [R1+0x3b38], R6 ;  /* 0x003b380601007387 */ /* 0x010fe20000100a00 */
[----:B---3--:R1:W-:Y:S03]  /*72370*/  STL.64 [R1+0x3b30], R4 ;  /* 0x003b300401007387 */ /* 0x0083e60000100a00 */
[----:B-1----:R-:W3:Y:S01]  /*72380*/  LDL.LU R4, [R1+0xf90] ;  /* 0x000f900001047983 */ /* 0x002ee20000300800 */
[----:B------:R-:W3:Y:S02]  /*72390*/  LDL.LU R5, [R1+0xf94] ;  /* 0x000f940001057983 */ /* 0x000ee40000300800 */
[----:B------:R-:W3:Y:S02]  /*723a0*/  LDL.LU R6, [R1+0xf98] ;  /* 0x000f980001067983 */ /* 0x000ee40000300800 */
[----:B------:R-:W3:Y:S01]  /*723b0*/  LDL.LU R7, [R1+0xf9c] ;  /* 0x000f9c0001077983 */ /* 0x000ee20000300800 */
[----:B------:R-:W4:Y:S04]  /*723c0*/  LDL.64 R14, [R1+0x8] ;  /* 0x00000800010e7983 */ /* 0x000f280000100a00 */
[----:B----4-:R1:W-:Y:S01]  /*723d0*/  STL.64 [R1+0x3af8], R14 ;  /* 0x003af80e01007387 */ /* 0x0103e20000100a00 */
[----:B------:R-:W4:Y:S02]  /*723e0*/  LDL.LU R12, [R1+0xf60] ;  /* 0x000f6000010c7983 */ /* 0x000f240000300800 */
[----:B------:R-:W4:Y:S01]  /*723f0*/  LDL.LU R13, [R1+0xf64] ;  /* 0x000f6400010d7983 */ /* 0x000f220000300800 */
[----:B-1----:R-:W4:Y:S01]  /*72400*/  LDL.LU R14, [R1+0xf68] ;  /* 0x000f6800010e7983 */ /* 0x002f220000300800 */
[----:B------:R-:W4:Y:S02]  /*72410*/  LDL.LU R15, [R1+0xf6c] ;  /* 0x000f6c00010f7983 */ /* 0x000f240000300800 */
[----:B------:R-:W-:Y:S02]  /*72420*/  STL.64 [R1+0x3a90], R10 ;  /* 0x003a900a01007387 */ /* 0x000fe40000100a00 */
[----:B------:R1:W-:Y:S02]  /*72430*/  STL.64 [R1+0x3a88], R8 ;  /* 0x003a880801007387 */ /* 0x0003e40000100a00 */
        /* <DEDUP_REMOVED lines=10> */
[C---:B--2---:R-:W-:Y:S01]  /*724e0*/  HMMA.16816.F32.BF16 R8, R24.reuse, R18, R8 ;  /* 0x000000121808723c */ /* 0x044fe20000041808 */
[----:B---3--:R-:W-:Y:S01]  /*724f0*/  STL.64 [R1+0x3968], R22 ;  /* 0x0039681601007387 */ /* 0x008fe20000100a00 */
[----:B------:R-:W-:Y:S11]  /*72500*/  STL.64 [R1+0x3960], R20 ;  /* 0x0039601401007387 */ /* 0x000ff60000100a00 */
[----:B------:R-:W-:Y:S10]  /*72510*/  @!UPT UIADD3 URZ, URZ, URZ, URZ ;  /* 0x0000003f3f3ff290 */ /* 0x000ff4000fffe03f */
        /* <DEDUP_REMOVED lines=23> */
[----:B------:R-:W3:Y:S01]  /*72690*/  LDL R28, [R1+0x1dc8] ;  /* 0x001dc800011c7983 */ /* 0x000ee20000100800 */
        /* <DEDUP_REMOVED lines=8> */
[----:B------:R-:W4:Y:S02]  /*72720*/  LDL.LU.64 R6, [R1+0x3b00] ;  /* 0x003b000001067983 */ /* 0x000f240000300a00 */
[----:B------:R-:W-:Y:S02]  /*72730*/  IMAD.MOV.U32 R22, RZ, RZ, R2 ;  /* 0x000000ffff167224 */ /* 0x000fe400078e0002 */
[----:B------:R-:W-:Y:S01]  /*72740*/  IMAD.MOV.U32 R23, RZ, RZ, R0 ;  /* 0x000000ffff177224 */ /* 0x000fe200078e0000 */
[----:B----4-:R-:W-:Y:S01]  /*72750*/  HMMA.16816.F32.BF16 R12, R24, R6, R12 ;  /* 0x00000006180c723c */ /* 0x010fe2000004180c */
[----:B------:R-:W-:-:S02]  /*72760*/  IMAD.MOV.U32 R2, RZ, RZ, R6 ;  /* 0x000000ffff027224 */ /* 0x000fc400078e0006 */
[----:B------:R-:W-:Y:S11]  /*72770*/  IMAD.MOV.U32 R0, RZ, RZ, R7 ;  /* 0x000000ffff007224 */ /* 0x000ff600078e0007 */
[----:B------:R-:W-:Y:S09]  /*72780*/  @!UPT UIADD3 URZ, URZ, URZ, URZ ;  /* 0x0000003f3f3ff290 */ /* 0x000ff2000fffe03f */
[----:B------:R-:W-:Y:S01]  /*72790*/  STL.64 [R1+0x1750], R12 ;  /* 0x0017500c01007387 */ /* 0x000fe20000100a00 */
[----:B------:R0:W-:Y:S03]  /*727a0*/  STL.64 [R1+0x1758], R14 ;  /* 0x0017580e01007387 */ /* 0x0001e60000100a00 */
[----:B0-----:R-:W4:Y:S01]  /*727b0*/  LDL.LU.64 R14, [R1+0x3af8] ;  /* 0x003af800010e7983 */ /* 0x001f220000300a00 */
[----:B------:R-:W2:Y:S02]  /*727c0*/  LDL.LU.64 R6, [R1+0x3af0] ;  /* 0x003af00001067983 */ /* 0x000ea40000300a00 */
        /* <DEDUP_REMOVED lines=8> */
[----:B------:R0:W-:Y:S02]  /*72850*/  STL.64 [R1+0x3978], R22 ;  /* 0x0039781601007387 */ /* 0x0001e40000100a00 */
[----:B0-----:R-:W-:Y:S02]  /*72860*/  IMAD.MOV.U32 R22, RZ, RZ, R2 ;  /* 0x000000ffff167224 */ /* 0x001fe400078e0002 */
[----:B------:R-:W-:-:S05]  /*72870*/  IMAD.MOV.U32 R23, RZ, RZ, R0 ;  /* 0x000000ffff177224 */ /* 0x000fca00078e0000 */
        /* <DEDUP_REMOVED lines=8> */
[----:B------:R-:W-:Y:S02]  /*72900*/  IMAD.MOV.U32 R2, RZ, RZ, R14 ;  /* 0x000000ffff027224 */ /* 0x000fe400078e000e */
[----:B------:R-:W-:Y:S02]  /*72910*/  IMAD.MOV.U32 R0, RZ, RZ, R15 ;  /* 0x000000ffff007224 */ /* 0x000fe400078e000f */
[----:B------:R-:W-:Y:S01]  /*72920*/  IMAD.MOV.U32 R22, RZ, RZ, R17 ;  /* 0x000000ffff167224 */ /* 0x000fe200078e0011 */
[----:B------:R-:W4:Y:S01]  /*72930*/  LDL.LU.64 R14, [R1+0x3ac0] ;  /* 0x003ac000010e7983 */ /* 0x000f220000300a00 */
        /* <DEDUP_REMOVED lines=10> */
[----:B------:R0:W-:Y:S01]  /*729e0*/  STL.64 [R1+0x3970], R18 ;  /* 0x0039701201007387 */ /* 0x0001e20000100a00 */
[----:B------:R-:W2:Y:S01]  /*729f0*/  LDL.LU R16, [R1+0xd20] ;  /* 0x000d200001107983 */ /* 0x000ea20000300800 */
[----:B------:R-:W2:Y:S03]  /*72a00*/  LDL.LU R17, [R1+0xd24] ;  /* 0x000d240001117983 */ /* 0x000ea60000300800 */
[----:B0-----:R-:W2:Y:S01]  /*72a10*/  LDL.LU R18, [R1+0xd28] ;  /* 0x000d280001127983 */ /* 0x001ea20000300800 */
        /* <DEDUP_REMOVED lines=19> */
[----:B------:R-:W2:Y:S02]  /*72b50*/  LDL.LU R18, [R1+0xd48] ;  /* 0x000d480001127983 */ /* 0x000ea40000300800 */
[----:B------:R-:W2:Y:S01]  /*72b60*/  LDL.LU R19, [R1+0xd4c] ;  /* 0x000d4c0001137983 */ /* 0x000ea20000300800 */
        /* <DEDUP_REMOVED lines=8> */
[----:B----4-:R-:W-:Y:S01]  /*72bf0*/  IMAD.MOV.U32 R23, RZ, RZ, R14 ;  /* 0x000000ffff177224 */ /* 0x010fe200078e000e */
[----:B------:R-:W2:Y:S01]  /*72c00*/  LDL.LU R5, [R1+0x3aa0] ;  /* 0x003aa00001057983 */ /* 0x000ea20000300800 */
[----:B------:R-:W4:Y:S03]  /*72c10*/  LDL.LU R14, [R1+0x3a9c] ;  /* 0x003a9c00010e7983 */ /* 0x000f260000300800 */
[----:B------:R0:W-:Y:S02]  /*72c20*/  STL.64 [R1+0x3a18], R22 ;  /* 0x003a181601007387 */ /* 0x0001e40000100a00 */
[----:B0-----:R-:W-:Y:S02]  /*72c30*/  IMAD.MOV.U32 R22, RZ, RZ, R15 ;  /* 0x000000ffff167224 */ /* 0x001fe400078e000f */
[----:B------:R-:W-:Y:S01]  /*72c40*/  IMAD.MOV.U32 R23, RZ, RZ, R29 ;  /* 0x000000ffff177224 */ /* 0x000fe200078e001d */
[----:B------:R-:W4:Y:S04]  /*72c50*/  LDL.LU R15, [R1+0x3a98] ;  /* 0x003a9800010f7983 */ /* 0x000f280000300800 */
[----:B------:R-:W-:Y:S01]  /*72c60*/  STL.64 [R1+0x3a30], R22 ;  /* 0x003a301601007387 */ /* 0x000fe20000100a00 */
[----:B------:R-:W-:Y:S02]  /*72c70*/  STL.64 [R1+0x39b8], R18 ;  /* 0x0039b81201007387 */ /* 0x000fe40000100a00 */
[----:B------:R0:W-:Y:S02]  /*72c80*/  STL.64 [R1+0x39b0], R16 ;  /* 0x0039b01001007387 */ /* 0x0001e40000100a00 */
[----:B0-----:R-:W2:Y:S01]  /*72c90*/  LDL.LU R16, [R1+0xd50] ;  /* 0x000d500001107983 */ /* 0x001ea20000300800 */
[----:B------:R-:W2:Y:S02]  /*72ca0*/  LDL.LU R17, [R1+0xd54] ;  /* 0x000d540001117983 */ /* 0x000ea40000300800 */
[----:B------:R-:W2:Y:S02]  /*72cb0*/  LDL.LU R18, [R1+0xd58] ;  /* 0x000d580001127983 */ /* 0x000ea40000300800 */
[----:B------:R-:W2:Y:S02]  /*72cc0*/  LDL.LU R19, [R1+0xd5c] ;  /* 0x000d5c0001137983 */ /* 0x000ea40000300800 */
[----:B---3--:R-:W-:-:S02]  /*72cd0*/  IMAD.MOV.U32 R22, RZ, RZ, R13 ;  /* 0x000000ffff167224 */ /* 0x008fc400078e000d */
        /* <DEDUP_REMOVED lines=61> */
[----:B------:R-:W4:Y:S01]  /*730b0*/  LDL.LU.64 R8, [R1+0x3a88] ;  /* 0x003a880001087983 */ /* 0x000f220000300a00 */
[----:B---3--:R-:W-:Y:S02]  /*730c0*/  HMMA.16816.F32.BF16 R24, R24, R10, R4 ;  /* 0x0000000a1818723c */ /* 0x008fe40000041804 */
[----:B------:R-:W2:Y:S01]  /*730d0*/  LDL.LU.64 R6, [R1+0x3a80] ;  /* 0x003a800001067983 */ /* 0x000ea20000300a00 */
[----:B------:R-:W2:Y:S11]  /*730e0*/  LDL.LU.64 R4, [R1+0x3a78] ;  /* 0x003a780001047983 */ /* 0x000eb60000300a00 */
[----:B------:R-:W-:Y:S09]  /*730f0*/  @!UPT UIADD3 URZ, URZ, URZ, URZ ;  /* 0x0000003f3f3ff290 */ /* 0x000ff2000fffe03f */
[----:B------:R-:W-:Y:S01]  /*73100*/  STL.64 [R1+0xa00], R24 ;  /* 0x000a001801007387 */ /* 0x000fe20000100a00 */
[----:B------:R-:W-:Y:S02]  /*73110*/  STL.64 [R1+0xa08], R26 ;  /* 0x000a081a01007387 */ /* 0x000fe40000100a00 */
[----:B------:R-:W-:Y:S01]  /*73120*/  STL.64 [R1+0x3958], R10 ;  /* 0x0039580a01007387 */ /* 0x000fe20000100a00 */
        /* <DEDUP_REMOVED lines=36> */
[----:B----4-:R-:W-:Y:S02]  /*73370*/  IMAD.MOV.U32 R26, RZ, RZ, R9 ;  /* 0x000000ffff1a7224 */ /* 0x010fe400078e0009 */
[----:B------:R-:W-:-:S07]  /*73380*/  IMAD.MOV.U32 R27, RZ, RZ, R8 ;  /* 0x000000ffff1b7224 */ /* 0x000fce00078e0008 */
[C---:B---3--:R-:W-:Y:S01]  /*73390*/  HMMA.16816.F32.BF16 R24, R4.reuse, R26, R20 ;  /* 0x0000001a0418723c */ /* 0x048fe20000041814 */
[----:B------:R-:W2:Y:S11]  /*733a0*/  LDL.LU.64 R22, [R1+0x39f0] ;  /* 0x0039f00001167983 */ /* 0x000eb60000300a00 */
[----:B------:R-:W-:Y:S11]  /*733b0*/  @!UPT UIADD3 URZ, URZ, URZ, URZ ;  /* 0x0000003f3f3ff290 */ /* 0x000ff6000fffe03f */
[----:B------:R-:W-:Y:S01]  /*733c0*/  STL.64 [R1+0x730], R24 ;  /* 0x0007301801007387 */ /* 0x000fe20000100a00 */
[----:B------:R-:W-:Y:S02]  /*733d0*/  STL.64 [R1+0x738], R26 ;  /* 0x0007381a01007387 */ /* 0x000fe40000100a00 */
[----:B------:R-:W0:Y:S02]  /*733e0*/  LDSM.16.MT88.4 R24, [R3+0x6180] ;  /* 0x006180000318783b */ /* 0x000e240000004200 */
[----:B0-----:R-:W-:Y:S02]  /*733f0*/  STL.64 [R1+0x3838], R26 ;  /* 0x0038381a01007387 */ /* 0x001fe40000100a00 */
        /* <DEDUP_REMOVED lines=47> */
[----:B------:R-:W-:Y:S02]  /*736f0*/  IMAD.MOV.U32 R10, RZ, RZ, R2 ;  /* 0x000000ffff0a7224 */ /* 0x000fe400078e0002 */
[----:B------:R-:W-:Y:S01]  /*73700*/  IMAD.MOV.U32 R11, RZ, RZ, R0 ;  /* 0x000000ffff0b7224 */ /* 0x000fe200078e0000 */
[----:B------:R-:W4:Y:S06]  /*73710*/  LDL.LU R8, [R1+0xcf0] ;  /* 0x000cf00001087983 */ /* 0x000f2c0000300800 */
[C---:B---3--:R-:W-:Y:S11]  /*73720*/  HMMA.16816.F32.BF16 R24, R4.reuse, R10, R24 ;  /* 0x0000000a0418723c */ /* 0x048ff60000041818 */
[----:B------:R-:W-:Y:S11]  /*73730*/  @!UPT UIADD3 URZ, URZ, URZ, URZ ;  /* 0x0000003f3f3ff290 */ /* 0x000ff6000fffe03f */
[----:B------:R-:W-:Y:S01]  /*73740*/  @!UPT UIADD3 URZ, URZ, URZ, URZ ;  /* 0x0000003f3f3ff290 */ /* 0x000fe2000fffe03f */
[----:B------:R-:W-:Y:S01]  /*73750*/  STL.64 [R1+0x1520], R24 ;  /* 0x0015201801007387 */ /* 0x000fe20000100a00 */
[----:B------:R-:W-:Y:S01]  /*73760*/  STL.64 [R1+0x1528], R26 ;  /* 0x0015281a01007387 */ /* 0x000fe20000100a00 */
[C---:B--2---:R-:W-:Y:S11]  /*73770*/  HMMA.16816.F32.BF16 R20, R4.reuse, R18, R20 ;  /* 0x000000120414723c */ /* 0x044ff60000041814 */
[----:B------:R-:W-:Y:S11]  /*73780*/  @!UPT UIADD3 URZ, URZ, URZ, URZ ;  /* 0x0000003f3f3ff290 */ /* 0x000ff6000fffe03f */
[----:B------:R-:W-:Y:S01]  /*73790*/  @!UPT UIADD3 URZ, URZ, URZ, URZ ;  /* 0x0000003f3f3ff290 */ /* 0x000fe2000fffe03f */
[----:B------:R0:W-:Y:S01]  /*737a0*/  STL.64 [R1+0x1510], R20 ;  /* 0x0015101401007387 */ /* 0x0001e20000100a00 */
[----:B------:R1:W-:Y:S02]  /*737b0*/  STL.64 [R1+0x1518], R22 ;  /* 0x0015181601007387 */ /* 0x0003e40000100a00 */
[----:B------:R-:W4:Y:S02]  /*737c0*/  LDL.LU R9, [R1+0xcf4] ;  /* 0x000cf40001097983 */ /* 0x000f240000300800 */
[----:B------:R-:W4:Y:S01]  /*737d0*/  LDL.LU R10, [R1+0xcf8] ;  /* 0x000cf800010a7983 */ /* 0x000f220000300800 */
[----:B------:R-:W4:Y:S04]  /*737e0*/  LDL.LU R11, [R1+0xcfc] ;  /* 0x000cfc00010b7983 */ /* 0x000f280000300800 */
[----:B0-----:R-:W2:Y:S01]  /*737f0*/  LDL.LU R20, [R1+0x600] ;  /* 0x0006000001147983 */ /* 0x001ea20000300800 */
[----:B------:R-:W2:Y:S02]  /*73800*/  LDL.LU R21, [R1+0x604] ;  /* 0x0006040001157983 */ /* 0x000ea40000300800 */
[----:B-1----:R-:W2:Y:S02]  /*73810*/  LDL.LU R22, [R1+0x608] ;  /* 0x0006080001167983 */ /* 0x002ea40000300800 */
[----:B------:R-:W2:Y:S01]  /*73820*/  LDL.LU R23, [R1+0x60c] ;  /* 0x00060c0001177983 */ /* 0x000ea20000300800 */
[----:B------:R-:W3:Y:S01]  /*73830*/  LDL.LU R24, [R1+0x4c0] ;  /* 0x0004c00001187983 */ /* 0x000ee20000300800 */
[----:B------:R-:W3:Y:S02]  /*73840*/  LDL.LU R25, [R1+0x4c4] ;  /* 0x0004c40001197983 */ /* 0x000ee40000300800 */
[----:B------:R-:W2:Y:S02]  /*73850*/  LDL.LU R26, [R1+0x4c8] ;  /* 0x0004c800011a7983 */ /* 0x000ea40000300800 */
[----:B------:R-:W2:Y:S02]  /*73860*/  LDL.LU R27, [R1+0x4cc] ;  /* 0x0004cc00011b7983 */ /* 0x000ea40000300800 */
[----:B--2---:R0:W-:Y:S01]  /*73870*/  STL.64 [R1+0x3910], R26 ;  /* 0x0039101a01007387 */ /* 0x0041e20000100a00 */
[----:B---3--:R-:W-:Y:S03]  /*73880*/  STL.64 [R1+0x3908], R24 ;  /* 0x0039081801007387 */ /* 0x008fe60000100a00 */
[----:B0-----:R-:W2:Y:S04]  /*73890*/  LDL.64 R26, [R1+0x98] ;  /* 0x00009800011a7983 */ /* 0x001ea80000100a00 */
[----:B--2---:R0:W-:Y:S04]  /*738a0*/  STL.64 [R1+0x3918], R26 ;  /* 0x0039181a01007387 */ /* 0x0041e80000100a00 */
[----:B0-----:R-:W2:Y:S04]  /*738b0*/  LDL.64 R26, [R1+0xa8] ;  /* 0x0000a800011a7983 */ /* 0x001ea80000100a00 */
[----:B--2---:R0:W-:Y:S04]  /*738c0*/  STL.64 [R1+0x3928], R26 ;  /* 0x0039281a01007387 */ /* 0x0041e80000100a00 */
[----:B0-----:R-:W2:Y:S04]  /*738d0*/  LDL.64 R26, [R1+0xb8] ;  /* 0x0000b800011a7983 */ /* 0x001ea80000100a00 */
[----:B--2---:R0:W-:Y:S04]  /*738e0*/  STL.64 [R1+0x3930], R26 ;  /* 0x0039301a01007387 */ /* 0x0041e80000100a00 */
[----:B0-----:R-:W2:Y:S01]  /*738f0*/  LDL.64 R26, [R1+0xc8] ;  /* 0x0000c800011a7983 */ /* 0x001ea20000100a00 */
[----:B------:R0:W-:Y:S03]  /*73900*/  STL.64 [R1+0x38a8], R18 ;  /* 0x0038a81201007387 */ /* 0x0001e60000100a00 */
[----:B0-----:R-:W3:Y:S01]  /*73910*/  LDL.64 R18, [R1+0x78] ;  /* 0x0000780001127983 */ /* 0x001ee20000100a00 */
[C---:B----4-:R-:W-:Y:S03]  /*73920*/  HMMA.16816.F32.BF16 R8, R4.reuse, R14, R8 ;  /* 0x0000000e0408723c */ /* 0x050fe60000041808 */
        /* <DEDUP_REMOVED lines=9> */
[----:B------:R-:W3:Y:S02]  /*739c0*/  LDL.LU R18, [R1+0x508] ;  /* 0x0005080001127983 */ /* 0x000ee40000300800 */
[----:B------:R-:W3:Y:S03]  /*739d0*/  LDL.LU R19, [R1+0x50c] ;  /* 0x00050c0001137983 */ /* 0x000ee60000300800 */
[----:B------:R-:W-:Y:S01]  /*739e0*/  STL.64 [R1+0x1500], R8 ;  /* 0x0015000801007387 */ /* 0x000fe20000100a00 */
[----:B------:R0:W-:Y:S03]  /*739f0*/  STL.64 [R1+0x1508], R10 ;  /* 0x0015080a01007387 */ /* 0x0001e60000100a00 */
[----:B0-----:R-:W4:Y:S01]  /*73a00*/  LDL.LU.64 R10, [R1+0x3958] ;  /* 0x00395800010a7983 */ /* 0x001f220000300a00 */
[----:B------:R0:W-:Y:S02]  /*73a10*/  STL [R1+0x384c], R14 ;  /* 0x00384c0e01007387 */ /* 0x0001e40000100800 */
[----:B------:R1:W-:Y:S02]  /*73a20*/  STL [R1+0x3848], R15 ;  /* 0x0038480f01007387 */ /* 0x0003e40000100800 */
[----:B------:R-:W2:Y:S01]  /*73a30*/  LDL.LU R12, [R1+0x4d0] ;  /* 0x0004d000010c7983 */ /* 0x000ea20000300800 */
[----:B------:R-:W3:Y:S04]  /*73a40*/  LDL.LU R13, [R1+0x4d4] ;  /* 0x0004d400010d7983 */ /* 0x000ee80000300800 */
[----:B0-----:R-:W3:Y:S01]  /*73a50*/  LDL.LU R14, [R1+0x4d8] ;  /* 0x0004d800010e7983 */ /* 0x001ee20000300800 */
[----:B-1----:R-:W3:Y:S01]  /*73a60*/  LDL.LU R15, [R1+0x4dc] ;  /* 0x0004dc00010f7983 */ /* 0x002ee20000300800 */
[----:B----4-:R-:W-:Y:S02]  /*73a70*/  HMMA.16816.F32.BF16 R4, R4, R10, R20 ;  /* 0x0000000a0404723c */ /* 0x010fe40000041814 */
[----:B------:R-:W3:Y:S01]  /*73a80*/  LDL.LU.64 R22, [R1+0x3950] ;  /* 0x0039500001167983 */ /* 0x000ee20000300a00 */
[----:B------:R-:W3:Y:S02]  /*73a90*/  LDL.LU.64 R20, [R1+0x3948] ;  /* 0x0039480001147983 */ /* 0x000ee40000300a00 */
[----:B--2---:R-:W-:-:S02]  /*73aa0*/  IMAD.MOV.U32 R2, RZ, RZ, R26 ;  /* 0x000000ffff027224 */ /* 0x004fc400078e001a */
[----:B------:R-:W-:Y:S11]  /*73ab0*/  IMAD.MOV.U32 R0, RZ, RZ, R27 ;  /* 0x000000ffff007224 */ /* 0x000ff600078e001b */
[----:B------:R-:W-:Y:S05]  /*73ac0*/  @!UPT UIADD3 URZ, URZ, URZ, URZ ;  /* 0x0000003f3f3ff290 */ /* 0x000fea000fffe03f */
[----:B------:R0:W-:Y:S01]  /*73ad0*/  STL.64 [R1+0x720], R4 ;  /* 0x0007200401007387 */ /* 0x0001e20000100a00 */
[----:B------:R1:W-:Y:S03]  /*73ae0*/  STL.64 [R1+0x728], R6 ;  /* 0x0007280601007387 */ /* 0x0003e60000100a00 */
[----:B0-----:R-:W2:Y:S01]  /*73af0*/  LDL.LU R4, [R1+0x4b0] ;  /* 0x0004b00001047983 */ /* 0x001ea20000300800 */
[----:B------:R-:W2:Y:S02]  /*73b00*/  LDL.LU R5, [R1+0x4b4] ;  /* 0x0004b40001057983 */ /* 0x000ea40000300800 */
[----:B-1----:R-:W2:Y:S02]  /*73b10*/  LDL.LU R6, [R1+0x4b8] ;  /* 0x0004b80001067983 */ /* 0x002ea40000300800 */
[----:B------:R-:W2:Y:S01]  /*73b20*/  LDL.LU R7, [R1+0x4bc] ;  /* 0x0004bc0001077983 */ /* 0x000ea20000300800 */
[----:B------:R0:W-:Y:S01]  /*73b30*/  STL.64 [R1+0x3840], R10 ;  /* 0x0038400a01007387 */ /* 0x0001e20000100a00 */
[----:B------:R-:W4:Y:S02]  /*73b40*/  LDL.LU R8, [R1+0x4f0] ;  /* 0x0004f00001087983 */ /* 0x000f240000300800 */
[----:B------:R-:W4:Y:S01]  /*73b50*/  LDL.LU R9, [R1+0x4f4] ;  /* 0x0004f40001097983 */ /* 0x000f220000300800 */
[----:B0-----:R-:W4:Y:S01]  /*73b60*/  LDL.LU R10, [R1+0x4f8] ;  /* 0x0004f800010a7983 */ /* 0x001f220000300800 */
[----:B------:R-:W4:Y:S01]  /*73b70*/  LDL.LU R11, [R1+0x4fc] ;  /* 0x0004fc00010b7983 */ /* 0x000f220000300800 */
[C---:B---3--:R-:W-:Y:S11]  /*73b80*/  HMMA.16816.F32.BF16 R16, R20.reuse, R26, R16 ;  /* 0x0000001a1410723c */ /* 0x048ff60000041810 */
[----:B------:R-:W-:Y:S11]  /*73b90*/  @!UPT UIADD3 URZ, URZ, URZ, URZ ;  /* 0x0000003f3f3ff290 */ /* 0x000ff6000fffe03f */
[----:B------:R-:W-:Y:S01]  /*73ba0*/  @!UPT UIADD3 URZ, URZ, URZ, URZ ;  /* 0x0000003f3f3ff290 */ /* 0x000fe2000fffe03f */
[----:B------:R-:W-:Y:S01]  /*73bb0*/  STL.64 [R1+0x1b10], R16 ;  /* 0x001b101001007387 */ /* 0x000fe20000100a00 */
[----:B------:R0:W-:Y:S03]  /*73bc0*/  STL.64 [R1+0x1b18], R18 ;  /* 0x001b181201007387 */ /* 0x0001e60000100a00 */
[----:B0-----:R-:W3:Y:S01]  /*73bd0*/  LDL.LU.64 R18, [R1+0x3940] ;  /* 0x0039400001127983 */ /* 0x001ee20000300a00 */
[----:B------:R-:W3:Y:S02]  /*73be0*/  LDL.LU.64 R16, [R1+0x3938] ;  /* 0x0039380001107983 */ /* 0x000ee40000300a00 */
[----:B------:R-:W4:Y:S02]  /*73bf0*/  LDL.LU.64 R26, [R1+0x3930] ;  /* 0x00393000011a7983 */ /* 0x000f240000300a00 */
[----:B------:R-:W-:Y:S01]  /*73c00*/  STL [R1+0x3854], R0 ;  /* 0x0038540001007387 */ /* 0x000fe20000100800 */
[----:B------:R-:W-:Y:S01]  /*73c10*/  STL [R1+0x3850], R2 ;  /* 0x0038500201007387 */ /* 0x000fe20000100800 */
[C---:B----4-:R-:W-:Y:S01]  /*73c20*/  HMMA.16816.F32.BF16 R8, R20.reuse, R26, R8 ;  /* 0x0000001a1408723c */ /* 0x050fe20000041808 */
[----:B------:R-:W-:Y:S11]  /*73c30*/  IMAD.MOV.U32 R3, RZ, RZ, R27 ;  /* 0x000000ffff037224 */ /* 0x000ff600078e001b */
[----:B------:R-:W-:Y:S11]  /*73c40*/  @!UPT UIADD3 URZ, URZ, URZ, URZ ;  /* 0x0000003f3f3ff290 */ /* 0x000ff6000fffe03f */
[----:B------:R0:W-:Y:S01]  /*73c50*/  STL.64 [R1+0x1b00], R8 ;  /* 0x001b000801007387 */ /* 0x0001e20000100a00 */
[----:B------:R1:W-:Y:S02]  /*73c60*/  STL.64 [R1+0x1b08], R10 ;  /* 0x001b080a01007387 */ /* 0x0003e40000100a00 */
[----:B0-----:R-:W-:Y:S02]  /*73c70*/  IMAD.MOV.U32 R8, RZ, RZ, R26 ;  /* 0x000000ffff087224 */ /* 0x001fe400078e001a */
[----:B------:R-:W3:Y:S01]  /*73c80*/  LDL.LU.64 R26, [R1+0x3928] ;  /* 0x00392800011a7983 */ /* 0x000ee20000300a00 */
[----:B------:R-:W-:Y:S01]  /*73c90*/  STL [R1+0x3868], R3 ;  /* 0x0038680301007387 */ /* 0x000fe20000100800 */
[C---:B---3--:R-:W-:Y:S01]  /*73ca0*/  HMMA.16816.F32.BF16 R16, R20.reuse, R26, R16 ;  /* 0x0000001a1410723c */ /* 0x048fe20000041810 */
[----:B-1----:R-:W-:Y:S02]  /*73cb0*/  IMAD.MOV.U32 R10, RZ, RZ, R26 ;  /* 0x000000ffff0a7224 */ /* 0x002fe400078e001a */
[----:B------:R-:W-:Y:S11]  /*73cc0*/  IMAD.MOV.U32 R9, RZ, RZ, R27 ;  /* 0x000000ffff097224 */ /* 0x000ff600078e001b */
[----:B------:R-:W-:Y:S09]  /*73cd0*/  @!UPT UIADD3 URZ, URZ, URZ, URZ ;  /* 0x0000003f3f3ff290 */ /* 0x000ff2000fffe03f */
[----:B------:R-:W-:Y:S01]  /*73ce0*/  STL.64 [R1+0x1af0], R16 ;  /* 0x001af01001007387 */ /* 0x000fe20000100a00 */
[----:B------:R0:W-:Y:S03]  /*73cf0*/  STL.64 [R1+0x1af8], R18 ;  /* 0x001af81201007387 */ /* 0x0001e60000100a00 */
[----:B0-----:R-:W2:Y:S01]  /*73d00*/  LDL.LU.64 R18, [R1+0x3920] ;  /* 0x0039200001127983 */ /* 0x001ea20000300a00 */
[----:B------:R-:W3:Y:S02]  /*73d10*/  LDL.LU.64 R26, [R1+0x3918] ;  /* 0x00391800011a7983 */ /* 0x000ee40000300a00 */
[C---:B---3--:R-:W-:Y:S01]  /*73d20*/  HMMA.16816.F32.BF16 R12, R20.reuse, R26, R12 ;  /* 0x0000001a140c723c */ /* 0x048fe2000004180c */
[----:B------:R-:W-:Y:S11]  /*73d30*/  IMAD.MOV.U32 R11, RZ, RZ, R27 ;  /* 0x000000ffff0b7224 */ /* 0x000ff600078e001b */
[----:B------:R-:W-:Y:S11]  /*73d40*/  @!UPT UIADD3 URZ, URZ, URZ, URZ ;  /* 0x0000003f3f3ff290 */ /* 0x000ff6000fffe03f */
[----:B------:R0:W-:Y:S01]  /*73d50*/  STL.64 [R1+0x1ae0], R12 ;  /* 0x001ae00c01007387 */ /* 0x0001e20000100a00 */
[----:B------:R1:W-:Y:S02]  /*73d60*/  STL.64 [R1+0x1ae8], R14 ;  /* 0x001ae80e01007387 */ /* 0x0003e40000100a00 */
[----:B0-----:R-:W-:Y:S02]  /*73d70*/  IMAD.MOV.U32 R12, RZ, RZ, R26 ;  /* 0x000000ffff0c7224 */ /* 0x001fe400078e001a */
[----:B------:R-:W3:Y:S01]  /*73d80*/  LDL.LU.64 R26, [R1+0x3910] ;  /* 0x00391000011a7983 */ /* 0x000ee20000300a00 */
[----:B------:R-:W3:Y:S02]  /*73d90*/  LDL.LU.64 R24, [R1+0x3908] ;  /* 0x0039080001187983 */ /* 0x000ee40000300a00 */
[----:B------:R-:W-:Y:S02]  /*73da0*/  STL [R1+0x386c], R12 ;  /* 0x00386c0c01007387 */ /* 0x000fe40000100800 */
[----:B-1----:R-:W3:Y:S01]  /*73db0*/  LDL.64 R14, [R1+0x88] ;  /* 0x00008800010e7983 */ /* 0x002ee20000100a00 */
[----:B------:R-:W-:Y:S01]  /*73dc0*/  STL.64 [R1+0x3860], R10 ;  /* 0x0038600a01007387 */ /* 0x000fe20000100a00 */
[----:B------:R3:W-:Y:S01]  /*73dd0*/  STL.64 [R1+0x3858], R8 ;  /* 0x0038580801007387 */ /* 0x0007e20000100a00 */
[C---:B--2---:R-:W-:Y:S08]  /*73de0*/  HMMA.16816.F32.BF16 R4, R20.reuse, R18, R4 ;  /* 0x000000121404723c */ /* 0x044ff00000041804 */
[----:B---3--:R-:W-:Y:S01]  /*73df0*/  HMMA.16816.F32.BF16 R8, R20, R14, R24 ;  /* 0x0000000e1408723c */ /* 0x008fe20000041818 */
[----:B------:R-:W-:-:S06]  /*73e00*/  IMAD.MOV.U32 R13, RZ, RZ, R15 ;  /* 0x000000ffff0d7224 */ /* 0x000fcc00078e000f */
[----:B------:R-:W-:Y:S02]  /*73e10*/  IMAD.MOV.U32 R26, RZ, RZ, R18 ;  /* 0x000000ffff1a7224 */ /* 0x000fe400078e0012 */
[----:B------:R-:W-:Y:S02]  /*73e20*/  IMAD.MOV.U32 R24, RZ, RZ, R14 ;  /* 0x000000ffff187224 */ /* 0x000fe400078e000e */
[----:B------:R-:W-:Y:S11]  /*73e30*/  IMAD.MOV.U32 R25, RZ, RZ, R19 ;  /* 0x000000ffff197224 */ /* 0x000ff600078e0013 */
[----:B------:R-:W-:Y:S01]  /*73e40*/  @!UPT UIADD3 URZ, URZ, URZ, URZ ;  /* 0x0000003f3f3ff290 */ /* 0x000fe2000fffe03f */
[----:B------:R0:W-:Y:S01]  /*73e50*/  STL.64 [R1+0x710], R8 ;  /* 0x0007100801007387 */ /* 0x0001e20000100a00 */
[----:B------:R1:W-:Y:S02]  /*73e60*/  STL.64 [R1+0x718], R10 ;  /* 0x0007180a01007387 */ /* 0x0003e40000100a00 */
[----:B------:R-:W-:Y:S02]  /*73e70*/  STL [R1+0x38e0], R13 ;  /* 0x0038e00d01007387 */ /* 0x000fe40000100800 */
[----:B------:R-:W-:Y:S01]  /*73e80*/  STL.64 [R1+0x700], R4 ;  /* 0x0007000401007387 */ /* 0x000fe20000100a00 */
[----:B------:R-:W-:Y:S01]  /*73e90*/  STL.64 [R1+0x708], R6 ;  /* 0x0007080601007387 */ /* 0x000fe20000100a00 */
[----:B------:R-:W-:Y:S02]  /*73ea0*/  STL [R1+0x38f0], R26 ;  /* 0x0038f01a01007387 */ /* 0x000fe40000100800 */
[----:B------:R-:W-:Y:S02]  /*73eb0*/  STL.64 [R1+0x38e8], R24 ;  /* 0x0038e81801007387 */ /* 0x000fe40000100a00 */
[----:B------:R-:W2:Y:S01]  /*73ec0*/  LDSM.16.MT88.4 R4, [R28+0x6000] ;  /* 0x006000001c04783b */ /* 0x000ea20000004200 */
[----:B0-----:R-:W3:Y:S03]  /*73ed0*/  LDL.LU R8, [R1+0xa60] ;  /* 0x000a600001087983 */ /* 0x001ee60000300800 */
[----:B------:R-:W3:Y:S02]  /*73ee0*/  LDL.LU R9, [R1+0xa64] ;  /* 0x000a640001097983 */ /* 0x000ee40000300800 */
[----:B-1----:R-:W4:Y:S02]  /*73ef0*/  LDL.LU R10, [R1+0xa68] ;  /* 0x000a6800010a7983 */ /* 0x002f240000300800 */
[----:B------:R-:W4:Y:S02]  /*73f00*/  LDL.LU R11, [R1+0xa6c] ;  /* 0x000a6c00010b7983 */ /* 0x000f240000300800 */
[----:B----4-:R-:W-:Y:S01]  /*73f10*/  STL.64 [R1+0x3878], R10 ;  /* 0x0038780a01007387 */ /* 0x010fe20000100a00 */
[----:B---3--:R0:W-:Y:S03]  /*73f20*/  STL.64 [R1+0x3870], R8 ;  /* 0x0038700801007387 */ /* 0x0081e60000100a00 */
[----:B0-----:R-:W3:Y:S01]  /*73f30*/  LDL.LU R8, [R1+0xa70] ;  /* 0x000a700001087983 */ /* 0x001ee20000300800 */
[----:B------:R-:W3:Y:S02]  /*73f40*/  LDL.LU R9, [R1+0xa74] ;  /* 0x000a740001097983 */ /* 0x000ee40000300800 */
[----:B------:R-:W4:Y:S02]  /*73f50*/  LDL.LU R10, [R1+0xa78] ;  /* 0x000a7800010a7983 */ /* 0x000f240000300800 */
[----:B------:R-:W4:Y:S01]  /*73f60*/  LDL.LU R11, [R1+0xa7c] ;  /* 0x000a7c00010b7983 */ /* 0x000f220000300800 */
[----:B------:R-:W2:Y:S01]  /*73f70*/  LDL.64 R26, [R1+0x68] ;  /* 0x00006800011a7983 */ /* 0x000ea20000100a00 */
        /* <DEDUP_REMOVED lines=14> */
[----:B------:R0:W-:Y:S01]  /*74060*/  STL.64 [R1+0x38b8], R18 ;  /* 0x0038b81201007387 */ /* 0x0001e20000100a00 */
[----:B------:R1:W-:Y:S03]  /*74070*/  STL.64 [R1+0x38b0], R16 ;  /* 0x0038b01001007387 */ /* 0x0003e60000100a00 */
[----:B0-----:R-:W2:Y:S04]  /*74080*/  LDL.64 R18, [R1+0x38] ;  /* 0x0000380001127983 */ /* 0x001ea80000100a00 */
[----:B--2---:R0:W-:Y:S01]  /*74090*/  STL.64 [R1+0x38c8], R18 ;  /* 0x0038c81201007387 */ /* 0x0041e20000100a00 */
[----:B-1----:R-:W2:Y:S02]  /*740a0*/  LDL.LU R16, [R1+0xab0] ;  /* 0x000ab00001107983 */ /* 0x002ea40000300800 */
[----:B------:R-:W2:Y:S01]  /*740b0*/  LDL.LU R17, [R1+0xab4] ;  /* 0x000ab40001117983 */ /* 0x000ea20000300800 */
[----:B0-----:R-:W2:Y:S01]  /*740c0*/  LDL.LU R18, [R1+0xab8] ;  /* 0x000ab80001127983 */ /* 0x001ea20000300800 */
[----:B------:R-:W2:Y:S03]  /*740d0*/  LDL.LU R19, [R1+0xabc] ;  /* 0x000abc0001137983 */ /* 0x000ea60000300800 */
[----:B--2---:R0:W-:Y:S01]  /*740e0*/  STL.64 [R1+0x38d8], R18 ;  /* 0x0038d81201007387 */ /* 0x0041e20000100a00 */
[----:B------:R-:W-:Y:S03]  /*740f0*/  STL.64 [R1+0x38d0], R16 ;  /* 0x0038d01001007387 */ /* 0x000fe60000100a00 */
[----:B0-----:R-:W2:Y:S01]  /*74100*/  LDL.64 R18, [R1+0x58] ;  /* 0x0000580001127983 */ /* 0x001ea20000100a00 */
[----:B----4-:R0:W-:Y:S02]  /*74110*/  STL.64 [R1+0x3888], R10 ;  /* 0x0038880a01007387 */ /* 0x0101e40000100a00 */
[----:B---3--:R-:W-:Y:S01]  /*74120*/  STL.64 [R1+0x3880], R8 ;  /* 0x0038800801007387 */ /* 0x008fe20000100a00 */
[----:B0-----:R-:W3:Y:S01]  /*74130*/  LDL.64 R10, [R1+0x18] ;  /* 0x00001800010a7983 */ /* 0x001ee20000100a00 */
[----:B------:R-:W-:Y:S03]  /*74140*/  HMMA.16816.F32.BF16 R12, R20, R26, R12 ;  /* 0x0000001a140c723c */ /* 0x000fe6000004180c */
[----:B---3--:R0:W-:Y:S04]  /*74150*/  STL.64 [R1+0x38a0], R10 ;  /* 0x0038a00a01007387 */ /* 0x0081e80000100a00 */
[----:B0-----:R-:W3:Y:S01]  /*74160*/  LDL.64 R10, [R1+0x28] ;  /* 0x00002800010a7983 */ /* 0x001ee20000100a00 */
[----:B------:R-:W-:-:S03]  /*74170*/  IMAD.MOV.U32 R29, RZ, RZ, R26 ;  /* 0x000000ffff1d7224 */ /* 0x000fc600078e001a */
[----:B---3--:R0:W-:Y:S01]  /*74180*/  STL.64 [R1+0x38c0], R10 ;  /* 0x0038c00a01007387 */ /* 0x0081e20000100a00 */
[----:B------:R-:W3:Y:S02]  /*74190*/  LDL.LU R8, [R1+0xaa0] ;  /* 0x000aa00001087983 */ /* 0x000ee40000300800 */
[----:B------:R-:W3:Y:S01]  /*741a0*/  LDL.LU R9, [R1+0xaa4] ;  /* 0x000aa40001097983 */ /* 0x000ee20000300800 */
[----:B0-----:R-:W3:Y:S01]  /*741b0*/  LDL.LU R10, [R1+0xaa8] ;  /* 0x000aa800010a7983 */ /* 0x001ee20000300800 */
[----:B------:R-:W3:Y:S02]  /*741c0*/  LDL.LU R11, [R1+0xaac] ;  /* 0x000aac00010b7983 */ /* 0x000ee40000300800 */
[----:B------:R0:W-:Y:S02]  /*741d0*/  STL.64 [R1+0x36f0], R6 ;  /* 0x0036f00601007387 */ /* 0x0001e40000100a00 */
[----:B------:R-:W-:Y:S01]  /*741e0*/  STL.64 [R1+0x36e8], R4 ;  /* 0x0036e80401007387 */ /* 0x000fe20000100a00 */
[----:B0-----:R-:W4:Y:S02]  /*741f0*/  LDL.64 R6, [R1+0x48] ;  /* 0x0000480001067983 */ /* 0x001f240000100a00 */
[----:B------:R-:W-:Y:S02]  /*74200*/  STL.64 [R1+0x1340], R12 ;  /* 0x0013400c01007387 */ /* 0x000fe40000100a00 */
[----:B------:R0:W-:Y:S02]  /*74210*/  STL.64 [R1+0x1348], R14 ;  /* 0x0013480e01007387 */ /* 0x0001e40000100a00 */
[----:B0-----:R-:W2:Y:S01]  /*74220*/  LDL.LU.64 R14, [R1+0x3900] ;  /* 0x00390000010e7983 */ /* 0x001ea20000300a00 */
[----:B------:R-:W2:Y:S02]  /*74230*/  LDL.LU.64 R12, [R1+0x38f8] ;  /* 0x0038f800010c7983 */ /* 0x000ea40000300a00 */
[----:B------:R-:W3:Y:S02]  /*74240*/  LDL.LU R26, [R1+0x38f0] ;  /* 0x0038f000011a7983 */ /* 0x000ee40000300800 */
[----:B------:R-:W4:Y:S01]  /*74250*/  LDL.LU.64 R24, [R1+0x38e8] ;  /* 0x0038e80001187983 */ /* 0x000f220000300a00 */
[----:B--2---:R-:W-:Y:S01]  /*74260*/  HMMA.16816.F32.BF16 R12, R20, R18, R12 ;  /* 0x00000012140c723c */ /* 0x004fe2000004180c */
[----:B---3--:R-:W-:Y:S01]  /*74270*/  STL.64 [R1+0x3898], R26 ;  /* 0x0038981a01007387 */ /* 0x008fe20000100a00 */
[----:B----4-:R0:W-:Y:S03]  /*74280*/  STL.64 [R1+0x3890], R24 ;  /* 0x0038901801007387 */ /* 0x0101e60000100a00 */
[----:B0-----:R-:W2:Y:S01]  /*74290*/  LDL.LU R24, [R1+0xa80] ;  /* 0x000a800001187983 */ /* 0x001ea20000300800 */
[----:B------:R-:W2:Y:S02]  /*742a0*/  LDL.LU R25, [R1+0xa84] ;  /* 0x000a840001197983 */ /* 0x000ea40000300800 */
[----:B------:R-:W2:Y:S02]  /*742b0*/  LDL.LU R26, [R1+0xa88] ;  /* 0x000a8800011a7983 */ /* 0x000ea40000300800 */
[----:B------:R-:W2:Y:S11]  /*742c0*/  LDL.LU R27, [R1+0xa8c] ;  /* 0x000a8c00011b7983 */ /* 0x000eb60000300800 */
[----:B------:R-:W-:Y:S02]  /*742d0*/  @!UPT UIADD3 URZ, URZ, URZ, URZ ;  /* 0x0000003f3f3ff290 */ /* 0x000fe4000fffe03f */
[----:B------:R0:W-:Y:S01]  /*742e0*/  STL.64 [R1+0x1330], R12 ;  /* 0x0013300c01007387 */ /* 0x0001e20000100a00 */
[----:B------:R1:W-:Y:S03]  /*742f0*/  STL.64 [R1+0x1338], R14 ;  /* 0x0013380e01007387 */ /* 0x0003e60000100a00 */
[----:B0-----:R-:W3:Y:S01]  /*74300*/  LDL.LU R13, [R1+0x38e0] ;  /* 0x0038e000010d7983 */ /* 0x001ee20000300800 */
[----:B-1----:R-:W-:Y:S02]  /*74310*/  IMAD.MOV.U32 R14, RZ, RZ, R18 ;  /* 0x000000ffff0e7224 */ /* 0x002fe400078e0012 */
[----:B------:R-:W-:Y:S02]  /*74320*/  IMAD.MOV.U32 R15, RZ, RZ, R19 ;  /* 0x000000ffff0f7224 */ /* 0x000fe400078e0013 */
[----:B------:R-:W4:Y:S01]  /*74330*/  LDL.LU.64 R18, [R1+0x38d8] ;  /* 0x0038d80001127983 */ /* 0x000f220000300a00 */
[----:B------:R-:W4:Y:S02]  /*74340*/  LDL.LU.64 R16, [R1+0x38d0] ;  /* 0x0038d00001107983 */ /* 0x000f240000300a00 */
[----:B------:R-:W-:-:S02]  /*74350*/  IMAD.MOV.U32 R0, RZ, RZ, R6 ;  /* 0x000000ffff007224 */ /* 0x000fc400078e0006 */
[----:B------:R-:W-:Y:S01]  /*74360*/  IMAD.MOV.U32 R2, RZ, RZ, R7 ;  /* 0x000000ffff027224 */ /* 0x000fe200078e0007 */
[C---:B----4-:R-:W-:Y:S11]  /*74370*/  HMMA.16816.F32.BF16 R16, R20.reuse, R6, R16 ;  /* 0x000000061410723c */ /* 0x050ff60000041810 */
[----:B------:R-:W-:Y:S11]  /*74380*/  @!UPT UIADD3 URZ, URZ, URZ, URZ ;  /* 0x0000003f3f3ff290 */ /* 0x000ff6000fffe03f */
[----:B------:R-:W-:Y:S01]  /*74390*/  @!UPT UIADD3 URZ, URZ, URZ, URZ ;  /* 0x0000003f3f3ff290 */ /* 0x000fe2000fffe03f */
[----:B------:R-:W-:Y:S01]  /*743a0*/  STL.64 [R1+0x1320], R16 ;  /* 0x0013201001007387 */ /* 0x000fe20000100a00 */
[----:B------:R0:W-:Y:S03]  /*743b0*/  STL.64 [R1+0x1328], R18 ;  /* 0x0013281201007387 */ /* 0x0001e60000100a00 */
[----:B0-----:R-:W4:Y:S01]  /*743c0*/  LDL.LU.64 R18, [R1+0x38c8] ;  /* 0x0038c80001127983 */ /* 0x001f220000300a00 */
[----:B------:R-:W2:Y:S02]  /*743d0*/  LDL.LU R4, [R1+0x920] ;  /* 0x0009200001047983 */ /* 0x000ea40000300800 */
[----:B------:R-:W2:Y:S02]  /*743e0*/  LDL.LU R5, [R1+0x924] ;  /* 0x0009240001057983 */ /* 0x000ea40000300800 */
[----:B------:R-:W2:Y:S01]  /*743f0*/  LDL.LU R6, [R1+0x928] ;  /* 0x0009280001067983 */ /* 0x000ea20000300800 */
[----:B------:R-:W2:Y:S01]  /*74400*/  LDL.LU R7, [R1+0x92c] ;  /* 0x00092c0001077983 */ /* 0x000ea20000300800 */
[----:B----4-:R-:W-:Y:S03]  /*74410*/  HMMA.16816.F32.BF16 R8, R20, R18, R8 ;  /* 0x000000121408723c */ /* 0x010fe60000041808 */
[----:B--2---:R0:W-:Y:S01]  /*74420*/  STL.64 [R1+0x3700], R6 ;  /* 0x0037000601007387 */ /* 0x0041e20000100a00 */
[----:B------:R1:W-:Y:S03]  /*74430*/  STL.64 [R1+0x36f8], R4 ;  /* 0x0036f80401007387 */ /* 0x0003e60000100a00 */
[----:B0-----:R-:W2:Y:S04]  /*74440*/  LDL R6, [R1+0x8] ;  /* 0x0000080001067983 */ /* 0x001ea80000100800 */
[----:B------:R-:W2:Y:S01]  /*74450*/  LDL R7, [R1+0xc] ;  /* 0x00000c0001077983 */ /* 0x000ea20000100800 */
[----:B-1----:R-:W-:-:S02]  /*74460*/  IMAD.MOV.U32 R5, RZ, RZ, R18 ;  /* 0x000000ffff057224 */ /* 0x002fc400078e0012 */
[----:B------:R-:W-:-:S09]  /*74470*/  IMAD.MOV.U32 R4, RZ, RZ, R19 ;  /* 0x000000ffff047224 */ /* 0x000fd200078e0013 */
        /* <DEDUP_REMOVED lines=33> */
[----:B------:R-:W-:Y:S01]  /*74690*/  IMAD.MOV.U32 R7, RZ, RZ, R3 ;  /* 0x000000ffff077224 */ /* 0x000fe200078e0003 */
[----:B------:R-:W2:Y:S01]  /*746a0*/  LDL.LU R12, [R1+0x386c] ;  /* 0x00386c00010c7983 */ /* 0x000ea20000300800 */
[----:B------:R-:W2:Y:S03]  /*746b0*/  LDL.LU R3, [R1+0x3868] ;  /* 0x0038680001037983 */ /* 0x000ea60000300800 */
[----:B------:R0:W-:Y:S02]  /*746c0*/  STL.64 [R1+0x3728], R6 ;  /* 0x0037280601007387 */ /* 0x0001e40000100a00 */
[----:B0-----:R-:W-:-:S02]  /*746d0*/  IMAD.MOV.U32 R6, RZ, RZ, R17 ;  /* 0x000000ffff067224 */ /* 0x001fc400078e0011 */
[----:B------:R-:W-:-:S05]  /*746e0*/  IMAD.MOV.U32 R7, RZ, RZ, R16 ;  /* 0x000000ffff077224 */ /* 0x000fca00078e0010 */
[----:B------:R0:W-:Y:S02]  /*746f0*/  STL.64 [R1+0x3740], R6 ;  /* 0x0037400601007387 */ /* 0x0001e40000100a00 */
[----:B0-----:R-:W-:Y:S02]  /*74700*/  IMAD.MOV.U32 R6, RZ, RZ, R5 ;  /* 0x000000ffff067224 */ /* 0x001fe400078e0005 */
[----:B------:R-:W-:Y:S01]  /*74710*/  IMAD.MOV.U32 R7, RZ, RZ, R4 ;  /* 0x000000ffff077224 */ /* 0x000fe200078e0004 */
[----:B----4-:R-:W-:Y:S11]  /*74720*/  HMMA.16816.F32.BF16 R8, R20, R18, R8 ;  /* 0x000000121408723c */ /* 0x010ff60000041808 */
[----:B------:R-:W-:Y:S11]  /*74730*/  @!UPT UIADD3 URZ, URZ, URZ, URZ ;  /* 0x0000003f3f3ff290 */ /* 0x000ff6000fffe03f */
[----:B------:R-:W-:Y:S01]  /*74740*/  @!UPT UIADD3 URZ, URZ, URZ, URZ ;  /* 0x0000003f3f3ff290 */ /* 0x000fe2000fffe03f */
[----:B------:R-:W-:Y:S01]  /*74750*/  STL.64 [R1+0x12d0], R8 ;  /* 0x0012d00801007387 */ /* 0x000fe20000100a00 */
[----:B------:R0:W-:Y:S03]  /*74760*/  STL.64 [R1+0x12d8], R10 ;  /* 0x0012d80a01007387 */ /* 0x0001e60000100a00 */
[----:B0-----:R-:W4:Y:S01]  /*74770*/  LDL.LU.64 R10, [R1+0x3860] ;  /* 0x00386000010a7983 */ /* 0x001f220000300a00 */
        /* <DEDUP_REMOVED lines=42> */
[----:B---3--:R-:W-:-:S05]  /*74a20*/  IMAD.MOV.U32 R7, RZ, RZ, R13 ;  /* 0x000000ffff077224 */ /* 0x008fca00078e000d */
        /* <DEDUP_REMOVED lines=8> */
[----:B----4-:R-:W-:-:S05]  /*74ab0*/  IMAD.MOV.U32 R7, RZ, RZ, R11 ;  /* 0x000000ffff077224 */ /* 0x010fca00078e000b */
        /* <DEDUP_REMOVED lines=170> */
[C---:B---3--:R-:W-:Y:S02]  /*75560*/  HMMA.16816.F32.BF16 R20, R24.reuse, R18, R20 ;  /* 0x000000121814723c */ /* 0x048fe40000041814 */
[----:B------:R0:W-:Y:S04]  /*75570*/  STL.64 [R1+0x3688], R18 ;  /* 0x0036881201007387 */ /* 0x0001e80000100a00 */
[----:B0-----:R-:W3:Y:S11]  /*75580*/  LDL.64 R18, [R1+0xc8] ;  /* 0x0000c80001127983 */ /* 0x001ef60000100a00 */
[----:B------:R-:W-:Y:S06]  /*75590*/  @!UPT UIADD3 URZ, URZ, URZ, URZ ;  /* 0x0000003f3f3ff290 */ /* 0x000fec000fffe03f */
        /* <DEDUP_REMOVED lines=14> */
[----:B0-----:R-:W3:Y:S01]  /*75680*/  LDL.LU.64 R6, [R1+0x36f0] ;  /* 0x0036f00001067983 */ /* 0x001ee20000300a00 */
[----:B------:R-:W3:Y:S02]  /*75690*/  LDL.LU.64 R4, [R1+0x36e8] ;  /* 0x0036e80001047983 */ /* 0x000ee40000300a00 */
[----:B------:R0:W-:Y:S02]  /*756a0*/  STL [R1+0x3624], R14 ;  /* 0x0036240e01007387 */ /* 0x0001e40000100800 */
[----:B------:R1:W-:Y:S01]  /*756b0*/  STL [R1+0x3620], R15 ;  /* 0x0036200f01007387 */ /* 0x0003e20000100800 */
[----:B------:R-:W3:Y:S01]  /*756c0*/  LDL.LU R12, [R1+0x7c0] ;  /* 0x0007c000010c7983 */ /* 0x000ee20000300800 */
[----:B------:R-:W3:Y:S03]  /*756d0*/  LDL.LU R13, [R1+0x7c4] ;  /* 0x0007c400010d7983 */ /* 0x000ee60000300800 */
[----:B0-----:R-:W3:Y:S01]  /*756e0*/  LDL.LU R14, [R1+0x7c8] ;  /* 0x0007c800010e7983 */ /* 0x001ee20000300800 */
[----:B-1----:R-:W3:Y:S01]  /*756f0*/  LDL.LU R15, [R1+0x7cc] ;  /* 0x0007cc00010f7983 */ /* 0x002ee20000300800 */
[----:B----4-:R-:W-:Y:S02]  /*75700*/  HMMA.16816.F32.BF16 R24, R24, R10, R20 ;  /* 0x0000000a1818723c */ /* 0x010fe40000041814 */
[----:B------:R-:W2:Y:S11]  /*75710*/  LDL.LU R20, [R1+0x7b0] ;  /* 0x0007b00001147983 */ /* 0x000eb60000300800 */
[----:B------:R-:W-:Y:S10]  /*75720*/  @!UPT UIADD3 URZ, URZ, URZ, URZ ;  /* 0x0000003f3f3ff290 */ /* 0x000ff4000fffe03f */
[----:B------:R-:W-:Y:S01]  /*75730*/  STL.64 [R1+0x330], R24 ;  /* 0x0003301801007387 */ /* 0x000fe20000100a00 */
[----:B------:R0:W-:Y:S02]  /*75740*/  STL.64 [R1+0x338], R26 ;  /* 0x0003381a01007387 */ /* 0x0001e40000100a00 */
[----:B------:R-:W2:Y:S02]  /*75750*/  LDL.LU R21, [R1+0x7b4] ;  /* 0x0007b40001157983 */ /* 0x000ea40000300800 */
[----:B------:R-:W2:Y:S01]  /*75760*/  LDL.LU R22, [R1+0x7b8] ;  /* 0x0007b80001167983 */ /* 0x000ea20000300800 */
[----:B------:R-:W2:Y:S04]  /*75770*/  LDL.LU R23, [R1+0x7bc] ;  /* 0x0007bc0001177983 */ /* 0x000ea80000300800 */
[----:B0-----:R-:W4:Y:S04]  /*75780*/  LDL.64 R26, [R1+0x68] ;  /* 0x00006800011a7983 */ /* 0x001f280000100a00 */
[----:B----4-:R0:W-:Y:S04]  /*75790*/  STL.64 [R1+0x36a8], R26 ;  /* 0x0036a81a01007387 */ /* 0x0101e80000100a00 */
[----:B0-----:R-:W4:Y:S04]  /*757a0*/  LDL.64 R26, [R1+0x78] ;  /* 0x00007800011a7983 */ /* 0x001f280000100a00 */
[----:B----4-:R0:W-:Y:S04]  /*757b0*/  STL.64 [R1+0x36b0], R26 ;  /* 0x0036b01a01007387 */ /* 0x0101e80000100a00 */
[----:B0-----:R-:W4:Y:S01]  /*757c0*/  LDL.64 R26, [R1+0x88] ;  /* 0x00008800011a7983 */ /* 0x001f220000100a00 */
[----:B---3--:R-:W-:Y:S03]  /*757d0*/  HMMA.16816.F32.BF16 R12, R4, R18, R12 ;  /* 0x00000012040c723c */ /* 0x008fe6000004180c */
[----:B----4-:R0:W-:Y:S04]  /*757e0*/  STL.64 [R1+0x36c8], R26 ;  /* 0x0036c81a01007387 */ /* 0x0101e80000100a00 */
[----:B0-----:R-:W3:Y:S01]  /*757f0*/  LDL.64 R26, [R1+0x98] ;  /* 0x00009800011a7983 */ /* 0x001ee20000100a00 */
[----:B------:R-:W-:-:S03]  /*75800*/  IMAD.MOV.U32 R9, RZ, RZ, R19 ;  /* 0x000000ffff097224 */ /* 0x000fc600078e0013 */
[----:B---3--:R0:W-:Y:S04]  /*75810*/  STL.64 [R1+0x36e0], R26 ;  /* 0x0036e01a01007387 */ /* 0x0081e80000100a00 */
[----:B0-----:R-:W3:Y:S08]  /*75820*/  LDL.64 R26, [R1+0xa8] ;  /* 0x0000a800011a7983 */ /* 0x001ef00000100a00 */
[----:B------:R0:W-:Y:S02]  /*75830*/  STL.64 [R1+0x1cd0], R12 ;  /* 0x001cd00c01007387 */ /* 0x0001e40000100a00 */
[----:B------:R-:W-:Y:S02]  /*75840*/  STL.64 [R1+0x1cd8], R14 ;  /* 0x001cd80e01007387 */ /* 0x000fe40000100a00 */
[----:B0-----:R-:W-:-:S02]  /*75850*/  IMAD.MOV.U32 R12, RZ, RZ, R18 ;  /* 0x000000ffff0c7224 */ /* 0x001fc400078e0012 */
[----:B------:R-:W4:Y:S04]  /*75860*/  LDL.64 R18, [R1+0x58] ;  /* 0x0000580001127983 */ /* 0x000f280000100a00 */
[----:B----4-:R0:W-:Y:S01]  /*75870*/  STL.64 [R1+0x36a0], R18 ;  /* 0x0036a01201007387 */ /* 0x0101e20000100a00 */
        /* <DEDUP_REMOVED lines=16> */
[----:B------:R-:W-:Y:S01]  /*75980*/  STL [R1+0x362c], R9 ;  /* 0x00362c0901007387 */ /* 0x000fe20000100800 */
[----:B------:R0:W-:Y:S02]  /*75990*/  STL [R1+0x3628], R12 ;  /* 0x0036280c01007387 */ /* 0x0001e40000100800 */
[----:B------:R-:W4:Y:S02]  /*759a0*/  LDL.64 R14, [R1+0xb8] ;  /* 0x0000b800010e7983 */ /* 0x000f240000100a00 */
[C---:B----4-:R-:W-:Y:S01]  /*759b0*/  HMMA.16816.F32.BF16 R20, R4.reuse, R14, R20 ;  /* 0x0000000e0414723c */ /* 0x050fe20000041814 */
[----:B------:R-:W-:Y:S11]  /*759c0*/  IMAD.MOV.U32 R13, RZ, RZ, R15 ;  /* 0x000000ffff0d7224 */ /* 0x000ff600078e000f */
[----:B------:R-:W-:Y:S11]  /*759d0*/  @!UPT UIADD3 URZ, URZ, URZ, URZ ;  /* 0x0000003f3f3ff290 */ /* 0x000ff6000fffe03f */
[----:B------:R1:W-:Y:S01]  /*759e0*/  STL.64 [R1+0x1cc0], R20 ;  /* 0x001cc01401007387 */ /* 0x0003e20000100a00 */
[----:B------:R-:W-:Y:S02]  /*759f0*/  STL.64 [R1+0x1cc8], R22 ;  /* 0x001cc81601007387 */ /* 0x000fe40000100a00 */
[----:B------:R4:W-:Y:S02]  /*75a00*/  STL [R1+0x3634], R13 ;  /* 0x0036340d01007387 */ /* 0x0009e40000100800 */
[----:B0-----:R-:W2:Y:S02]  /*75a10*/  LDL.LU R12, [R1+0x770] ;  /* 0x00077000010c7983 */ /* 0x001ea40000300800 */
[----:B-1----:R-:W-:Y:S01]  /*75a20*/  IMAD.MOV.U32 R20, RZ, RZ, R14 ;  /* 0x000000ffff147224 */ /* 0x002fe200078e000e */
[----:B----4-:R-:W4:Y:S01]  /*75a30*/  LDL.LU R13, [R1+0x774] ;  /* 0x00077400010d7983 */ /* 0x010f220000300800 */
[----:B------:R-:W4:Y:S02]  /*75a40*/  LDL.LU R14, [R1+0x778] ;  /* 0x00077800010e7983 */ /* 0x000f240000300800 */
[----:B------:R-:W4:Y:S01]  /*75a50*/  LDL.LU R15, [R1+0x77c] ;  /* 0x00077c00010f7983 */ /* 0x000f220000300800 */
[----:B------:R0:W-:Y:S04]  /*75a60*/  STL [R1+0x3630], R20 ;  /* 0x0036301401007387 */ /* 0x0001e80000100800 */
        /* <DEDUP_REMOVED lines=8> */
[----:B------:R1:W-:Y:S02]  /*75af0*/  STL.64 [R1+0x1cb8], R22 ;  /* 0x001cb81601007387 */ /* 0x0003e40000100a00 */
[----:B0-----:R-:W-:Y:S02]  /*75b00*/  IMAD.MOV.U32 R21, RZ, RZ, R27 ;  /* 0x000000ffff157224 */ /* 0x001fe400078e001b */
        /* <DEDUP_REMOVED lines=12> */
[----:B------:R0:W-:Y:S01]  /*75bd0*/  STL [R1+0x3690], R21 ;  /* 0x0036901501007387 */ /* 0x0001e20000100800 */
[----:B------:R-:W3:Y:S03]  /*75be0*/  LDL.LU R20, [R1+0xf10] ;  /* 0x000f100001147983 */ /* 0x000ee60000300800 */
[----:B0-----:R-:W3:Y:S01]  /*75bf0*/  LDL.LU R21, [R1+0xf14] ;  /* 0x000f140001157983 */ /* 0x001ee20000300800 */
        /* <DEDUP_REMOVED lines=28> */
[----:B------:R1:W-:Y:S02]  /*75dc0*/  STL.64 [R1+0x3650], R10 ;  /* 0x0036500a01007387 */ /* 0x0003e40000100a00 */
[----:B------:R-:W-:Y:S01]  /*75dd0*/  STL [R1+0x3648], R9 ;  /* 0x0036480901007387 */ /* 0x000fe20000100800 */
[----:B-1----:R-:W2:Y:S04]  /*75de0*/  LDL.64 R10, [R1+0x38] ;  /* 0x00003800010a7983 */ /* 0x002ea80000100a00 */
[----:B0-----:R-:W-:Y:S01]  /*75df0*/  STL.64 [R1+0x34b0], R26 ;  /* 0x0034b01a01007387 */ /* 0x001fe20000100a00 */
[----:B------:R0:W-:Y:S03]  /*75e00*/  STL.64 [R1+0x34a8], R24 ;  /* 0x0034a81801007387 */ /* 0x0001e60000100a00 */
[----:B0-----:R-:W2:Y:S01]  /*75e10*/  LDL.LU R24, [R1+0xef0] ;  /* 0x000ef00001187983 */ /* 0x001ea20000300800 */
[----:B------:R-:W2:Y:S02]  /*75e20*/  LDL.LU R25, [R1+0xef4] ;  /* 0x000ef40001197983 */ /* 0x000ea40000300800 */
[----:B------:R-:W2:Y:S02]  /*75e30*/  LDL.LU R26, [R1+0xef8] ;  /* 0x000ef800011a7983 */ /* 0x000ea40000300800 */
[----:B------:R-:W2:Y:S01]  /*75e40*/  LDL.LU R27, [R1+0xefc] ;  /* 0x000efc00011b7983 */ /* 0x000ea20000300800 */
[C---:B---3--:R-:W-:Y:S11]  /*75e50*/  HMMA.16816.F32.BF16 R20, R4.reuse, R18, R20 ;  /* 0x000000120414723c */ /* 0x048ff60000041814 */
[----:B------:R-:W-:Y:S11]  /*75e60*/  @!UPT UIADD3 URZ, URZ, URZ, URZ ;  /* 0x0000003f3f3ff290 */ /* 0x000ff6000fffe03f */
[----:B------:R-:W-:Y:S01]  /*75e70*/  @!UPT UIADD3 URZ, URZ, URZ, URZ ;  /* 0x0000003f3f3ff290 */ /* 0x000fe2000fffe03f */
[----:B------:R-:W-:Y:S01]  /*75e80*/  STL.64 [R1+0x18b0], R20 ;  /* 0x0018b01401007387 */ /* 0x000fe20000100a00 */
[----:B------:R0:W-:Y:S03]  /*75e90*/  STL.64 [R1+0x18b8], R22 ;  /* 0x0018b81601007387 */ /* 0x0001e60000100a00 */
[----:B0-----:R-:W3:Y:S01]  /*75ea0*/  LDL.LU.64 R22, [R1+0x3698] ;  /* 0x0036980001167983 */ /* 0x001ee20000300a00 */
[----:B------:R-:W4:Y:S02]  /*75eb0*/  LDL.LU R21, [R1+0x3690] ;  /* 0x0036900001157983 */ /* 0x000f240000300800 */
[----:B------:R-:W-:Y:S02]  /*75ec0*/  IMAD.MOV.U32 R20, RZ, RZ, R19 ;  /* 0x000000ffff147224 */ /* 0x000fe400078e0013 */
[----:B------:R-:W-:Y:S02]  /*75ed0*/  IMAD.MOV.U32 R13, RZ, RZ, R18 ;  /* 0x000000ffff0d7224 */ /* 0x000fe400078e0012 */
[----:B------:R-:W2:Y:S04]  /*75ee0*/  LDL.LU.64 R18, [R1+0x3688] ;  /* 0x0036880001127983 */ /* 0x000ea80000300a00 */
[----:B---3--:R0:W-:Y:S01]  /*75ef0*/  STL.64 [R1+0x3660], R22 ;  /* 0x0036601601007387 */ /* 0x0081e20000100a00 */
[----:B----4-:R-:W-:Y:S03]  /*75f00*/  STL.64 [R1+0x3658], R20 ;  /* 0x0036581401007387 */ /* 0x010fe60000100a00 */
[----:B0-----:R-:W3:Y:S01]  /*75f10*/  LDL.64 R22, [R1+0x48] ;  /* 0x0000480001167983 */ /* 0x001ee20000100a00 */
[----:B------:R-:W-:Y:S02]  /*75f20*/  STL.64 [R1+0x3640], R14 ;  /* 0x0036400e01007387 */ /* 0x000fe40000100a00 */
[----:B------:R0:W-:Y:S02]  /*75f30*/  STL.64 [R1+0x3638], R12 ;  /* 0x0036380c01007387 */ /* 0x0001e40000100a00 */
[----:B0-----:R-:W3:Y:S01]  /*75f40*/  LDL.LU R12, [R1+0xf00] ;  /* 0x000f0000010c7983 */ /* 0x001ee20000300800 */
[----:B------:R-:W3:Y:S02]  /*75f50*/  LDL.LU R13, [R1+0xf04] ;  /* 0x000f0400010d7983 */ /* 0x000ee40000300800 */
[----:B------:R-:W3:Y:S02]  /*75f60*/  LDL.LU R14, [R1+0xf08] ;  /* 0x000f0800010e7983 */ /* 0x000ee40000300800 */
[----:B------:R-:W3:Y:S02]  /*75f70*/  LDL.LU R15, [R1+0xf0c] ;  /* 0x000f0c00010f7983 */ /* 0x000ee40000300800 */
[----:B---3--:R-:W-:Y:S01]  /*75f80*/  HMMA.16816.F32.BF16 R12, R4, R22, R12 ;  /* 0x00000016040c723c */ /* 0x008fe2000004180c */
[----:B------:R-:W-:-:S02]  /*75f90*/  IMAD.MOV.U32 R17, RZ, RZ, R22 ;  /* 0x000000ffff117224 */ /* 0x000fc400078e0016 */
[----:B------:R-:W-:Y:S11]  /*75fa0*/  IMAD.MOV.U32 R16, RZ, RZ, R23 ;  /* 0x000000ffff107224 */ /* 0x000ff600078e0017 */
[----:B------:R-:W-:Y:S09]  /*75fb0*/  @!UPT UIADD3 URZ, URZ, URZ, URZ ;  /* 0x0000003f3f3ff290 */ /* 0x000ff2000fffe03f */
[----:B------:R-:W-:Y:S01]  /*75fc0*/  STL.64 [R1+0x1700], R12 ;  /* 0x0017000c01007387 */ /* 0x000fe20000100a00 */
[----:B------:R-:W-:Y:S02]  /*75fd0*/  STL.64 [R1+0x1708], R14 ;  /* 0x0017080e01007387 */ /* 0x000fe40000100a00 */
[----:B--2---:R0:W-:Y:S02]  /*75fe0*/  STL.64 [R1+0x3670], R18 ;  /* 0x0036701201007387 */ /* 0x0041e40000100a00 */
[----:B------:R-:W-:Y:S01]  /*75ff0*/  STL.64 [R1+0x3668], R16 ;  /* 0x0036681001007387 */ /* 0x000fe20000100a00 */
[----:B0-----:R-:W2:Y:S01]  /*76000*/  LDL.64 R18, [R1+0x28] ;  /* 0x0000280001127983 */ /* 0x001ea20000100a00 */
[----:B------:R-:W3:Y:S02]  /*76010*/  LDL.LU R20, [R1+0xed0] ;  /* 0x000ed00001147983 */ /* 0x000ee40000300800 */
[----:B------:R-:W3:Y:S02]  /*76020*/  LDL.LU R21, [R1+0xed4] ;  /* 0x000ed40001157983 */ /* 0x000ee40000300800 */
[----:B------:R-:W4:Y:S01]  /*76030*/  LDL.LU R22, [R1+0xed8] ;  /* 0x000ed80001167983 */ /* 0x000f220000300800 */
[----:B------:R-:W4:Y:S01]  /*76040*/  LDL.LU R23, [R1+0xedc] ;  /* 0x000edc0001177983 */ /* 0x000f220000300800 */
[----:B------:R-:W-:Y:S01]  /*76050*/  HMMA.16816.F32.BF16 R24, R4, R10, R24 ;  /* 0x0000000a0418723c */ /* 0x000fe20000041818 */
[----:B------:R-:W-:-:S02]  /*76060*/  IMAD.MOV.U32 R12, RZ, RZ, R10 ;  /* 0x000000ffff0c7224 */ /* 0x000fc400078e000a */
[----:B------:R-:W-:Y:S01]  /*76070*/  IMAD.MOV.U32 R0, RZ, RZ, R11 ;  /* 0x000000ffff007224 */ /* 0x000fe200078e000b */
[----:B----4-:R-:W-:Y:S01]  /*76080*/  STL.64 [R1+0x3680], R22 ;  /* 0x0036801601007387 */ /* 0x010fe20000100a00 */
[----:B---3--:R0:W-:Y:S03]  /*76090*/  STL.64 [R1+0x3678], R20 ;  /* 0x0036781401007387 */ /* 0x0081e60000100a00 */
[----:B0-----:R-:W2:Y:S01]  /*760a0*/  LDL.LU R20, [R1+0xee0] ;  /* 0x000ee00001147983 */ /* 0x001ea20000300800 */
[----:B------:R-:W2:Y:S02]  /*760b0*/  LDL.LU R21, [R1+0xee4] ;  /* 0x000ee40001157983 */ /* 0x000ea40000300800 */
[----:B------:R-:W2:Y:S02]  /*760c0*/  LDL.LU R22, [R1+0xee8] ;  /* 0x000ee80001167983 */ /* 0x000ea40000300800 */
[----:B------:R-:W2:Y:S10]  /*760d0*/  LDL.LU R23, [R1+0xeec] ;  /* 0x000eec0001177983 */ /* 0x000eb40000300800 */
[----:B------:R0:W-:Y:S01]  /*760e0*/  STL.64 [R1+0x16f0], R24 ;  /* 0x0016f01801007387 */ /* 0x0001e20000100a00 */
[----:B------:R1:W-:Y:S02]  /*760f0*/  STL.64 [R1+0x16f8], R26 ;  /* 0x0016f81a01007387 */ /* 0x0003e40000100a00 */
[----:B------:R-:W3:Y:S02]  /*76100*/  LDL.LU R8, [R1+0xec0] ;  /* 0x000ec00001087983 */ /* 0x000ee40000300800 */
[----:B------:R-:W3:Y:S01]  /*76110*/  LDL.LU R9, [R1+0xec4] ;  /* 0x000ec40001097983 */ /* 0x000ee20000300800 */
[----:B------:R-:W3:Y:S01]  /*76120*/  LDL.LU R10, [R1+0xec8] ;  /* 0x000ec800010a7983 */ /* 0x000ee20000300800 */
[----:B------:R-:W3:Y:S02]  /*76130*/  LDL.LU R11, [R1+0xecc] ;  /* 0x000ecc00010b7983 */ /* 0x000ee40000300800 */
[----:B------:R-:W3:Y:S01]  /*76140*/  LDL.64 R14, [R1+0x8] ;  /* 0x00000800010e7983 */ /* 0x000ee20000100a00 */
[----:B0-----:R-:W4:Y:S01]  /*76150*/  LDL.LU R24, [R1+0xc00] ;  /* 0x000c000001187983 */ /* 0x001f220000300800 */
[----:B------:R-:W4:Y:S02]  /*76160*/  LDL.LU R25, [R1+0xc04] ;  /* 0x000c040001197983 */ /* 0x000f240000300800 */
[----:B-1----:R-:W2:Y:S02]  /*76170*/  LDL.LU R26, [R1+0xc08] ;  /* 0x000c0800011a7983 */ /* 0x002ea40000300800 */
[----:B------:R-:W2:Y:S02]  /*76180*/  LDL.LU R27, [R1+0xc0c] ;  /* 0x000c0c00011b7983 */ /* 0x000ea40000300800 */
[----:B--2---:R-:W-:Y:S01]  /*76190*/  STL.64 [R1+0x34c0], R26 ;  /* 0x0034c01a01007387 */ /* 0x004fe20000100a00 */
[----:B----4-:R0:W-:Y:S03]  /*761a0*/  STL.64 [R1+0x34b8], R24 ;  /* 0x0034b81801007387 */ /* 0x0101e60000100a00 */
        /* <DEDUP_REMOVED lines=9> */
[----:B------:R-:W4:Y:S02]  /*76240*/  LDL.LU R26, [R1+0xc28] ;  /* 0x000c2800011a7983 */ /* 0x000f240000300800 */
[----:B------:R-:W4:Y:S02]  /*76250*/  LDL.LU R27, [R1+0xc2c] ;  /* 0x000c2c00011b7983 */ /* 0x000f240000300800 */
[----:B----4-:R0:W-:Y:S01]  /*76260*/  STL.64 [R1+0x34e0], R26 ;  /* 0x0034e01a01007387 */ /* 0x0101e20000100a00 */
[----:B--2---:R-:W-:Y:S03]  /*76270*/  STL.64 [R1+0x34d8], R24 ;  /* 0x0034d81801007387 */ /* 0x004fe60000100a00 */
[----:B0-----:R-:W2:Y:S04]  /*76280*/  LDL R26, [R1+0x18] ;  /* 0x00001800011a7983 */ /* 0x001ea80000100800 */
[----:B------:R-:W2:Y:S03]  /*76290*/  LDL R27, [R1+0x1c] ;  /* 0x00001c00011b7983 */ /* 0x000ea60000100800 */
[----:B------:R-:W-:Y:S02]  /*762a0*/  STL.64 [R1+0x16e0], R20 ;  /* 0x0016e01401007387 */ /* 0x000fe40000100a00 */
[----:B------:R0:W-:Y:S02]  /*762b0*/  STL.64 [R1+0x16e8], R22 ;  /* 0x0016e81601007387 */ /* 0x0001e40000100a00 */
[----:B0-----:R-:W2:Y:S01]  /*762c0*/  LDL.LU.64 R22, [R1+0x3680] ;  /* 0x0036800001167983 */ /* 0x001ea20000300a00 */
[----:B------:R-:W2:Y:S02]  /*762d0*/  LDL.LU.64 R20, [R1+0x3678] ;  /* 0x0036780001147983 */ /* 0x000ea40000300a00 */
[----:B------:R-:W-:-:S02]  /*762e0*/  IMAD.MOV.U32 R24, RZ, RZ, R18 ;  /* 0x000000ffff187224 */ /* 0x000fc400078e0012 */
[----:B------:R-:W-:Y:S02]  /*762f0*/  IMAD.MOV.U32 R13, RZ, RZ, R19 ;  /* 0x000000ffff0d7224 */ /* 0x000fe400078e0013 */
[----:B------:R-:W4:Y:S01]  /*76300*/  LDL.LU.64 R18, [R1+0x3670] ;  /* 0x0036700001127983 */ /* 0x000f220000300a00 */
[----:B------:R-:W4:Y:S01]  /*76310*/  LDL.LU.64 R16, [R1+0x3668] ;  /* 0x0036680001107983 */ /* 0x000f220000300a00 */
        /* <DEDUP_REMOVED lines=8> */
[----:B------:R0:W-:Y:S02]  /*763a0*/  STL.64 [R1+0x34f0], R26 ;  /* 0x0034f01a01007387 */ /* 0x0001e40000100a00 */
[----:B0-----:R-:W-:Y:S02]  /*763b0*/  IMAD.MOV.U32 R26, RZ, RZ, R24 ;  /* 0x000000ffff1a7224 */ /* 0x001fe400078e0018 */
[----:B------:R-:W-:-:S05]  /*763c0*/  IMAD.MOV.U32 R27, RZ, RZ, R13 ;  /* 0x000000ffff1b7224 */ /* 0x000fca00078e000d */
[----:B------:R0:W-:Y:S02]  /*763d0*/  STL.64 [R1+0x3508], R26 ;  /* 0x0035081a01007387 */ /* 0x0001e40000100a00 */
[----:B0-----:R-:W-:Y:S02]  /*763e0*/  IMAD.MOV.U32 R26, RZ, RZ, R12 ;  /* 0x000000ffff1a7224 */ /* 0x001fe400078e000c */
[----:B------:R-:W-:-:S05]  /*763f0*/  IMAD.MOV.U32 R27, RZ, RZ, R0 ;  /* 0x000000ffff1b7224 */ /* 0x000fca00078e0000 */
[----:B------:R0:W-:Y:S01]  /*76400*/  STL.64 [R1+0x3520], R26 ;  /* 0x0035201a01007387 */ /* 0x0001e20000100a00 */
[----:B------:R-:W4:Y:S02]  /*76410*/  LDL.LU R24, [R1+0xeb0] ;  /* 0x000eb00001187983 */ /* 0x000f240000300800 */
[----:B------:R-:W4:Y:S01]  /*76420*/  LDL.LU R25, [R1+0xeb4] ;  /* 0x000eb40001197983 */ /* 0x000f220000300800 */
[----:B0-----:R-:W4:Y:S01]  /*76430*/  LDL.LU R26, [R1+0xeb8] ;  /* 0x000eb800011a7983 */ /* 0x001f220000300800 */
[----:B------:R-:W4:Y:S02]  /*76440*/  LDL.LU R27, [R1+0xebc] ;  /* 0x000ebc00011b7983 */ /* 0x000f240000300800 */
[----:B------:R-:W-:Y:S02]  /*76450*/  STL.64 [R1+0x16c0], R8 ;  /* 0x0016c00801007387 */ /* 0x000fe40000100a00 */
[----:B------:R0:W-:Y:S02]  /*76460*/  STL.64 [R1+0x16c8], R10 ;  /* 0x0016c80a01007387 */ /* 0x0001e40000100a00 */
[----:B0-----:R-:W2:Y:S01]  /*76470*/  LDL.LU.64 R10, [R1+0x3650] ;  /* 0x00365000010a7983 */ /* 0x001ea20000300a00 */
[----:B------:R-:W-:-:S02]  /*76480*/  IMAD.MOV.U32 R8, RZ, RZ, R14 ;  /* 0x000000ffff087224 */ /* 0x000fc400078e000e */
[----:B------:R-:W3:Y:S02]  /*76490*/  LDL.LU R9, [R1+0x3648] ;  /* 0x0036480001097983 */ /* 0x000ee40000300800 */
[----:B------:R-:W-:Y:S02]  /*764a0*/  IMAD.MOV.U32 R0, RZ, RZ, R15 ;  /* 0x000000ffff007224 */ /* 0x000fe400078e000f */
[----:B------:R-:W3:Y:S01]  /*764b0*/  LDL.LU.64 R14, [R1+0x3640] ;  /* 0x00364000010e7983 */ /* 0x000ee20000300a00 */
[----:B------:R-:W3:Y:S01]  /*764c0*/  LDL.LU.64 R12, [R1+0x3638] ;  /* 0x00363800010c7983 */ /* 0x000ee20000300a00 */
[----:B----4-:R-:W-:Y:S02]  /*764d0*/  HMMA.16816.F32.BF16 R24, R4, R18, R24 ;  /* 0x000000120418723c */ /* 0x010fe40000041818 */
[----:B--2---:R-:W-:Y:S01]  /*764e0*/  STL.64 [R1+0x3610], R10 ;  /* 0x0036100a01007387 */ /* 0x004fe20000100a00 */
[----:B------:R-:W-:Y:S11]  /*764f0*/  STL [R1+0x3608], R8 ;  /* 0x0036080801007387 */ /* 0x000ff60000100800 */
[----:B------:R-:W-:Y:S09]  /*76500*/  @!UPT UIADD3 URZ, URZ, URZ, URZ ;  /* 0x0000003f3f3ff290 */ /* 0x000ff2000fffe03f */
[----:B------:R-:W-:Y:S01]  /*76510*/  STL.64 [R1+0x16b0], R24 ;  /* 0x0016b01801007387 */ /* 0x000fe20000100a00 */
[----:B------:R0:W-:Y:S02]  /*76520*/  STL.64 [R1+0x16b8], R26 ;  /* 0x0016b81a01007387 */ /* 0x0001e40000100a00 */
[----:B0-----:R-:W-:Y:S02]  /*76530*/  IMAD.MOV.U32 R26, RZ, RZ, R17 ;  /* 0x000000ffff1a7224 */ /* 0x001fe400078e0011 */
[----:B------:R-:W-:-:S05]  /*76540*/  IMAD.MOV.U32 R27, RZ, RZ, R16 ;  /* 0x000000ffff1b7224 */ /* 0x000fca00078e0010 */
[----:B------:R-:W-:Y:S01]  /*76550*/  STL.64 [R1+0x3538], R26 ;  /* 0x0035381a01007387 */ /* 0x000fe20000100a00 */
[----:B------:R0:W-:Y:S02]  /*76560*/  STL.64 [R1+0x34e8], R18 ;  /* 0x0034e81201007387 */ /* 0x0001e40000100a00 */
[----:B------:R-:W2:Y:S02]  /*76570*/  LDL.LU R16, [R1+0xc30] ;  /* 0x000c300001107983 */ /* 0x000ea40000300800 */
[----:B------:R-:W2:Y:S01]  /*76580*/  LDL.LU R17, [R1+0xc34] ;  /* 0x000c340001117983 */ /* 0x000ea20000300800 */
[----:B0-----:R-:W4:Y:S01]  /*76590*/  LDL.LU R18, [R1+0xc38] ;  /* 0x000c380001127983 */ /* 0x001f220000300800 */
[----:B------:R-:W4:Y:S02]  /*765a0*/  LDL.LU R19, [R1+0xc3c] ;  /* 0x000c3c0001137983 */ /* 0x000f240000300800 */
[----:B---3--:R-:W-:Y:S02]  /*765b0*/  IMAD.MOV.U32 R26, RZ, RZ, R13 ;  /* 0x000000ffff1a7224 */ /* 0x008fe400078e000d */
        /* <DEDUP_REMOVED lines=38> */
[----:B------:R-:W-:-:S05]  /*76820*/  IMAD.MOV.U32 R27, RZ, RZ, R23 ;  /* 0x000000ffff1b7224 */ /* 0x000fca00078e0017 */
        /* <DEDUP_REMOVED lines=16> */
[----:B---3--:R-:W-:-:S02]  /*76930*/  IMAD.MOV.U32 R26, RZ, RZ, R20 ;  /* 0x000000ffff1a7224 */ /* 0x008fc400078e0014 */
[----:B------:R-:W-:-:S05]  /*76940*/  IMAD.MOV.U32 R27, RZ, RZ, R13 ;  /* 0x000000ffff1b7224 */ /* 0x000fca00078e000d */
[----:B------:R-:W-:Y:S04]  /*76950*/  STL.64 [R1+0x35e0], R26 ;  /* 0x0035e01a01007387 */ /* 0x000fe80000100a00 */
[----:B----4-:R-:W-:Y:S01]  /*76960*/  STL.64 [R1+0x3578], R18 ;  /* 0x0035781201007387 */ /* 0x010fe20000100a00 */
        /* <DEDUP_REMOVED lines=8> */
[----:B------:R-:W4:Y:S02]  /*769f0*/  LDL.LU R23, [R1+0x75c] ;  /* 0x00075c0001177983 */ /* 0x000f240000300800 */
[----:B------:R-:W-:Y:S01]  /*76a00*/  IMAD.MOV.U32 R27, RZ, RZ, R9 ;  /* 0x000000ffff1b7224 */ /* 0x000fe200078e0009 */
        /* <DEDUP_REMOVED lines=38> */
[----:B------:R-:W4:Y:S02]  /*76c70*/  LDL.LU R8, [R1+0x3608] ;  /* 0x0036080001087983 */ /* 0x000f240000300800 */
[----:B------:R-:W-:Y:S01]  /*76c80*/  IMAD.MOV.U32 R26, RZ, RZ, R12 ;  /* 0x000000ffff1a7224 */ /* 0x000fe200078e000c */
[----:B---3--:R-:W-:Y:S01]  /*76c90*/  HMMA.16816.F32.BF16 R4, R4, R10, R20 ;  /* 0x0000000a0404723c */ /* 0x008fe20000041814 */
[----:B------:R-:W2:Y:S01]  /*76ca0*/  LDL.LU.64 R22, [R1+0x3600] ;  /* 0x0036000001167983 */ /* 0x000ea20000300a00 */
[----:B------:R-:W2:Y:S11]  /*76cb0*/  LDL.LU.64 R20, [R1+0x35f8] ;  /* 0x0035f80001147983 */ /* 0x000eb60000300a00 */
[----:B------:R-:W-:Y:S10]  /*76cc0*/  @!UPT UIADD3 URZ, URZ, URZ, URZ ;  /* 0x0000003f3f3ff290 */ /* 0x000ff4000fffe03f */
[----:B------:R-:W-:Y:S01]  /*76cd0*/  STL.64 [R1+0xbd0], R4 ;  /* 0x000bd00401007387 */ /* 0x000fe20000100a00 */
[----:B------:R-:W-:Y:S02]  /*76ce0*/  STL.64 [R1+0xbd8], R6 ;  /* 0x000bd80601007387 */ /* 0x000fe40000100a00 */
[----:B------:R-:W0:Y:S02]  /*76cf0*/  LDSM.16.MT88.4 R4, [R28+0x6180] ;  /* 0x006180001c04783b */ /* 0x000e240000004200 */
[----:B0-----:R-:W-:Y:S02]  /*76d00*/  STL.64 [R1+0x33a0], R6 ;  /* 0x0033a00601007387 */ /* 0x001fe40000100a00 */
        /* <DEDUP_REMOVED lines=79> */
[----:B------:R-:W2:Y:S11]  /*77200*/  LDL.LU.64 R18, [R1+0x34e8] ;  /* 0x0034e80001127983 */ /* 0x000eb60000300a00 */
[----:B------:R-:W-:Y:S10]  /*77210*/  @!UPT UIADD3 URZ, URZ, URZ, URZ ;  /* 0x0000003f3f3ff290 */ /* 0x000ff4000fffe03f */
[----:B------:R-:W-:Y:S01]  /*77220*/  STL.64 [R1+0x14a0], R24 ;  /* 0x0014a01801007387 */ /* 0x000fe20000100a00 */
[----:B------:R0:W-:Y:S03]  /*77230*/  STL.64 [R1+0x14a8], R26 ;  /* 0x0014a81a01007387 */ /* 0x0001e60000100a00 */
[----:B0-----:R-:W3:Y:S01]  /*77240*/  LDL.LU.64 R26, [R1+0x34e0] ;  /* 0x0034e000011a7983 */ /* 0x001ee20000300a00 */
[----:B------:R-:W3:Y:S02]  /*77250*/  LDL.LU.64 R24, [R1+0x34d8] ;  /* 0x0034d80001187983 */ /* 0x000ee40000300a00 */
[----:B----4-:R-:W-:Y:S02]  /*77260*/  IMAD.MOV.U32 R6, RZ, RZ, R8 ;  /* 0x000000ffff067224 */ /* 0x010fe400078e0008 */
[----:B------:R-:W-:-:S07]  /*77270*/  IMAD.MOV.U32 R7, RZ, RZ, R0 ;  /* 0x000000ffff077224 */ /* 0x000fce00078e0000 */
[C---:B---3--:R-:W-:Y:S01]  /*77280*/  HMMA.16816.F32.BF16 R4, R20.reuse, R6, R24 ;  /* 0x000000061404723c */ /* 0x048fe20000041818 */
        /* <DEDUP_REMOVED lines=15> */
[----:B------:R-:W2:Y:S02]  /*77380*/  LDL.LU.64 R24, [R1+0x34b8] ;  /* 0x0034b80001187983 */ /* 0x000ea40000300a00 */
[----:B------:R-:W-:Y:S02]  /*77390*/  STL [R1+0x33e4], R18 ;  /* 0x0033e41201007387 */ /* 0x000fe40000100800 */
[----:B------:R0:W-:Y:S02]  /*773a0*/  STL [R1+0x33e0], R19 ;  /* 0x0033e01301007387 */ /* 0x0001e40000100800 */
[----:B0-----:R-:W3:Y:S01]  /*773b0*/  LDL.LU.64 R18, [R1+0xc8] ;  /* 0x0000c80001127983 */ /* 0x001ee20000300a00 */
        /* <DEDUP_REMOVED lines=9> */
[----:B------:R-:W2:Y:S01]  /*77450*/  LDL.LU R12, [R1+0x5f0] ;  /* 0x0005f000010c7983 */ /* 0x000ea20000300800 */
[----:B------:R-:W2:Y:S03]  /*77460*/  LDL.LU R13, [R1+0x5f4] ;  /* 0x0005f400010d7983 */ /* 0x000ea60000300800 */
[----:B0-----:R-:W2:Y:S01]  /*77470*/  LDL.LU R14, [R1+0x5f8] ;  /* 0x0005f800010e7983 */ /* 0x001ea20000300800 */
[----:B-1----:R-:W2:Y:S02]  /*77480*/  LDL.LU R15, [R1+0x5fc] ;  /* 0x0005fc00010f7983 */ /* 0x002ea40000300800 */
[----:B--2---:R-:W-:Y:S01]  /*77490*/  HMMA.16816.F32.BF16 R20, R20, R10, R12 ;  /* 0x0000000a1414723c */ /* 0x004fe2000004180c */
[----:B------:R-:W2:Y:S11]  /*774a0*/  LDL.LU R12, [R1+0x460] ;  /* 0x00046000010c7983 */ /* 0x000eb60000300800 */
[----:B------:R-:W-:Y:S11]  /*774b0*/  @!UPT UIADD3 URZ, URZ, URZ, URZ ;  /* 0x0000003f3f3ff290 */ /* 0x000ff6000fffe03f */
[----:B------:R-:W-:Y:S01]  /*774c0*/  STL.64 [R1+0x1130], R20 ;  /* 0x0011301401007387 */ /* 0x000fe20000100a00 */
[----:B------:R-:W-:Y:S02]  /*774d0*/  STL.64 [R1+0x1138], R22 ;  /* 0x0011381601007387 */ /* 0x000fe40000100a00 */
[----:B------:R-:W2:Y:S02]  /*774e0*/  LDL.LU R13, [R1+0x464] ;  /* 0x00046400010d7983 */ /* 0x000ea40000300800 */
[----:B------:R-:W4:Y:S01]  /*774f0*/  LDL.LU R14, [R1+0x468] ;  /* 0x00046800010e7983 */ /* 0x000f220000300800 */
[----:B------:R-:W4:Y:S04]  /*77500*/  LDL.LU R15, [R1+0x46c] ;  /* 0x00046c00010f7983 */ /* 0x000f280000300800 */
[----:B----4-:R0:W-:Y:S01]  /*77510*/  STL.64 [R1+0x3488], R14 ;  /* 0x0034880e01007387 */ /* 0x0101e20000100a00 */
[----:B--2---:R-:W-:Y:S03]  /*77520*/  STL.64 [R1+0x3480], R12 ;  /* 0x0034800c01007387 */ /* 0x004fe60000100a00 */
[----:B0-----:R-:W2:Y:S04]  /*77530*/  LDL.LU.64 R14, [R1+0xa8] ;  /* 0x0000a800010e7983 */ /* 0x001ea80000300a00 */
[----:B--2---:R0:W-:Y:S04]  /*77540*/  STL.64 [R1+0x3498], R14 ;  /* 0x0034980e01007387 */ /* 0x0041e80000100a00 */
[----:B0-----:R-:W2:Y:S01]  /*77550*/  LDL.LU.64 R14, [R1+0xb8] ;  /* 0x0000b800010e7983 */ /* 0x001ea20000300a00 */
[----:B------:R0:W-:Y:S02]  /*77560*/  STL.64 [R1+0x3468], R10 ;  /* 0x0034680a01007387 */ /* 0x0001e40000100a00 */
[----:B------:R-:W4:Y:S02]  /*77570*/  LDL.LU R8, [R1+0x450] ;  /* 0x0004500001087983 */ /* 0x000f240000300800 */
[----:B------:R-:W4:Y:S01]  /*77580*/  LDL.LU R9, [R1+0x454] ;  /* 0x0004540001097983 */ /* 0x000f220000300800 */
[----:B0-----:R-:W2:Y:S01]  /*77590*/  LDL.LU R10, [R1+0x458] ;  /* 0x00045800010a7983 */ /* 0x001ea20000300800 */
[----:B------:R-:W2:Y:S01]  /*775a0*/  LDL.LU R11, [R1+0x45c] ;  /* 0x00045c00010b7983 */ /* 0x000ea20000300800 */
[----:B---3--:R-:W-:Y:S02]  /*775b0*/  HMMA.16816.F32.BF16 R20, R24, R18, R4 ;  /* 0x000000121814723c */ /* 0x008fe40000041804 */
[----:B--2---:R0:W-:Y:S01]  /*775c0*/  STL.64 [R1+0x3478], R10 ;  /* 0x0034780a01007387 */ /* 0x0041e20000100a00 */
[----:B----4-:R1:W-:Y:S03]  /*775d0*/  STL.64 [R1+0x3470], R8 ;  /* 0x0034700801007387 */ /* 0x0103e60000100a00 */
[----:B0-----:R-:W2:Y:S04]  /*775e0*/  LDL.LU.64 R10, [R1+0x98] ;  /* 0x00009800010a7983 */ /* 0x001ea80000300a00 */
[----:B--2---:R0:W-:Y:S01]  /*775f0*/  STL.64 [R1+0x3490], R10 ;  /* 0x0034900a01007387 */ /* 0x0041e20000100a00 */
[----:B-1----:R-:W2:Y:S02]  /*77600*/  LDL.LU R8, [R1+0x470] ;  /* 0x0004700001087983 */ /* 0x002ea40000300800 */
[----:B------:R-:W2:Y:S01]  /*77610*/  LDL.LU R9, [R1+0x474] ;  /* 0x0004740001097983 */ /* 0x000ea20000300800 */
[----:B0-----:R-:W2:Y:S01]  /*77620*/  LDL.LU R10, [R1+0x478] ;  /* 0x00047800010a7983 */ /* 0x001ea20000300800 */
[----:B------:R-:W2:Y:S08]  /*77630*/  LDL.LU R11, [R1+0x47c] ;  /* 0x00047c00010b7983 */ /* 0x000eb00000300800 */
[----:B------:R0:W-:Y:S02]  /*77640*/  STL.64 [R1+0x1ad0], R20 ;  /* 0x001ad01401007387 */ /* 0x0001e40000100a00 */
[----:B------:R1:W-:Y:S01]  /*77650*/  STL.64 [R1+0x1ad8], R22 ;  /* 0x001ad81601007387 */ /* 0x0003e20000100a00 */
[----:B0-----:R-:W3:Y:S01]  /*77660*/  LDL.LU R20, [R1+0x430] ;  /* 0x0004300001147983 */ /* 0x001ee20000300800 */
[----:B------:R-:W3:Y:S02]  /*77670*/  LDL.LU R21, [R1+0x434] ;  /* 0x0004340001157983 */ /* 0x000ee40000300800 */
[----:B-1----:R-:W-:-:S02]  /*77680*/  IMAD.MOV.U32 R22, RZ, RZ, R2 ;  /* 0x000000ffff167224 */ /* 0x002fc400078e0002 */
[----:B------:R-:W-:Y:S01]  /*77690*/  IMAD.MOV.U32 R23, RZ, RZ, R3 ;  /* 0x000000ffff177224 */ /* 0x000fe200078e0003 */
[----:B------:R-:W4:Y:S01]  /*776a0*/  LDL.LU R2, [R1+0x34a4] ;  /* 0x0034a40001027983 */ /* 0x000f220000300800 */
[----:B------:R-:W-:Y:S02]  /*776b0*/  IMAD.MOV.U32 R4, RZ, RZ, R19 ;  /* 0x000000ffff047224 */ /* 0x000fe400078e0013 */
[----:B------:R-:W2:Y:S02]  /*776c0*/  LDL.LU R3, [R1+0x34a0] ;  /* 0x0034a00001037983 */ /* 0x000ea40000300800 */
[----:B------:R-:W-:Y:S01]  /*776d0*/  IMAD.MOV.U32 R5, RZ, RZ, R18 ;  /* 0x000000ffff057224 */ /* 0x000fe200078e0012 */
[----:B------:R0:W-:Y:S04]  /*776e0*/  STL.64 [R1+0x3460], R22 ;  /* 0x0034601601007387 */ /* 0x0001e80000100a00 */
[----:B---3--:R-:W-:Y:S01]  /*776f0*/  STL.64 [R1+0x3458], R20 ;  /* 0x0034581401007387 */ /* 0x008fe20000100a00 */
[----:B0-----:R-:W3:Y:S02]  /*77700*/  LDL.LU.64 R22, [R1+0x78] ;  /* 0x0000780001167983 */ /* 0x001ee40000300a00 */
[----:B------:R-:W3:Y:S02]  /*77710*/  LDL.LU.64 R18, [R1+0x68] ;  /* 0x0000680001127983 */ /* 0x000ee40000300a00 */
[----:B------:R0:W-:Y:S01]  /*77720*/  STL [R1+0x33e8], R4 ;  /* 0x0033e80401007387 */ /* 0x0001e20000100800 */
[----:B------:R1:W-:Y:S04]  /*77730*/  STL [R1+0x33dc], R5 ;  /* 0x0033dc0501007387 */ /* 0x0003e80000100800 */
[----:B0-----:R-:W3:Y:S01]  /*77740*/  LDL.LU R4, [R1+0x480] ;  /* 0x0004800001047983 */ /* 0x001ee20000300800 */
[----:B-1----:R-:W3:Y:S02]  /*77750*/  LDL.LU R5, [R1+0x484] ;  /* 0x0004840001057983 */ /* 0x002ee40000300800 */
[----:B--2---:R-:W-:-:S02]  /*77760*/  IMAD.MOV.U32 R6, RZ, RZ, R3 ;  /* 0x000000ffff067224 */ /* 0x004fc400078e0003 */
[----:B----4-:R-:W-:-:S07]  /*77770*/  IMAD.MOV.U32 R7, RZ, RZ, R2 ;  /* 0x000000ffff077224 */ /* 0x010fce00078e0002 */
        /* <DEDUP_REMOVED lines=8> */
[----:B------:R-:W-:Y:S02]  /*77800*/  STL [R1+0x33ec], R7 ;  /* 0x0033ec0701007387 */ /* 0x000fe40000100800 */
[----:B------:R0:W-:Y:S02]  /*77810*/  STL [R1+0x3454], R6 ;  /* 0x0034540601007387 */ /* 0x0001e40000100800 */
        /* <DEDUP_REMOVED lines=10> */
[----:B------:R-:W4:Y:S01]  /*778c0*/  LDL.LU.64 R2, [R1+0x1db0] ;  /* 0x001db00001027983 */ /* 0x000f220000300a00 */
[C---:B--2---:R-:W-:Y:S01]  /*778d0*/  HMMA.16816.F32.BF16 R12, R24.reuse, R10, R12 ;  /* 0x0000000a180c723c */ /* 0x044fe2000004180c */
[----:B------:R-:W-:Y:S11]  /*778e0*/  IMAD.MOV.U32 R0, RZ, RZ, R11 ;  /* 0x000000ffff007224 */ /* 0x000ff600078e000b */
[----:B------:R-:W-:Y:S11]  /*778f0*/  @!UPT UIADD3 URZ, URZ, URZ, URZ ;  /* 0x0000003f3f3ff290 */ /* 0x000ff6000fffe03f */
[----:B------:R0:W-:Y:S01]  /*77900*/  STL.64 [R1+0x1aa0], R12 ;  /* 0x001aa00c01007387 */ /* 0x0001e20000100a00 */
[----:B------:R3:W-:Y:S02]  /*77910*/  STL.64 [R1+0x1aa8], R14 ;  /* 0x001aa80e01007387 */ /* 0x0007e40000100a00 */
[----:B0-----:R-:W-:Y:S02]  /*77920*/  IMAD.MOV.U32 R13, RZ, RZ, R10 ;  /* 0x000000ffff0d7224 */ /* 0x001fe400078e000a */
[----:B------:R-:W2:Y:S01]  /*77930*/  LDL.LU.64 R10, [R1+0x3478] ;  /* 0x00347800010a7983 */ /* 0x000ea20000300a00 */
[----:B------:R-:W2:Y:S02]  /*77940*/  LDL.LU.64 R8, [R1+0x3470] ;  /* 0x0034700001087983 */ /* 0x000ea40000300a00 */
[----:B---3--:R-:W-:Y:S02]  /*77950*/  IMAD.MOV.U32 R15, RZ, RZ, R6 ;  /* 0x000000ffff0f7224 */ /* 0x008fe400078e0006 */
[----:B------:R-:W-:Y:S01]  /*77960*/  IMAD.MOV.U32 R12, RZ, RZ, R7 ;  /* 0x000000ffff0c7224 */ /* 0x000fe200078e0007 */
[C---:B--2---:R-:W-:Y:S11]  /*77970*/  HMMA.16816.F32.BF16 R8, R24.reuse, R6, R8 ;  /* 0x000000061808723c */ /* 0x044ff60000041808 */
[----:B------:R-:W-:Y:S11]  /*77980*/  @!UPT UIADD3 URZ, URZ, URZ, URZ ;  /* 0x0000003f3f3ff290 */ /* 0x000ff6000fffe03f */
[----:B------:R-:W-:Y:S01]  /*77990*/  @!UPT UIADD3 URZ, URZ, URZ, URZ ;  /* 0x0000003f3f3ff290 */ /* 0x000fe2000fffe03f */
[----:B------:R-:W-:Y:S01]  /*779a0*/  STL.64 [R1+0x1120], R8 ;  /* 0x0011200801007387 */ /* 0x000fe20000100a00 */
[----:B------:R0:W-:Y:S03]  /*779b0*/  STL.64 [R1+0x1128], R10 ;  /* 0x0011280a01007387 */ /* 0x0001e60000100a00 */
[----:B0-----:R-:W2:Y:S01]  /*779c0*/  LDL.LU.64 R10, [R1+0x3468] ;  /* 0x00346800010a7983 */ /* 0x001ea20000300a00 */
[----:B------:R-:W3:Y:S02]  /*779d0*/  LDL.LU R4, [R1+0x420] ;  /* 0x0004200001047983 */ /* 0x000ee40000300800 */
[----:B------:R-:W3:Y:S02]  /*779e0*/  LDL.LU R5, [R1+0x424] ;  /* 0x0004240001057983 */ /* 0x000ee40000300800 */
[----:B------:R-:W3:Y:S01]  /*779f0*/  LDL.LU R6, [R1+0x428] ;  /* 0x0004280001067983 */ /* 0x000ee20000300800 */
[----:B------:R-:W3:Y:S01]  /*77a00*/  LDL.LU R7, [R1+0x42c] ;  /* 0x00042c0001077983 */ /* 0x000ee20000300800 */
[----:B------:R0:W-:Y:S02]  /*77a10*/  STL [R1+0x3450], R15 ;  /* 0x0034500f01007387 */ /* 0x0001e40000100800 */
[----:B------:R-:W-:Y:S01]  /*77a20*/  STL.64 [R1+0x3448], R12 ;  /* 0x0034480c01007387 */ /* 0x000fe20000100a00 */
[----:B0-----:R-:W3:Y:S01]  /*77a30*/  LDL.LU.64 R14, [R1+0x58] ;  /* 0x00005800010e7983 */ /* 0x001ee20000300a00 */
[----:B------:R-:W3:Y:S03]  /*77a40*/  LDL.LU.64 R8, [R1+0x1da8] ;  /* 0x001da80001087983 */ /* 0x000ee60000300a00 */
[----:B--2---:R-:W-:Y:S04]  /*77a50*/  STL.64 [R1+0x33b0], R10 ;  /* 0x0033b00a01007387 */ /* 0x004fe80000100a00 */
[----:B---3--:R0:W-:Y:S04]  /*77a60*/  STL.64 [R1+0x33a8], R8 ;  /* 0x0033a80801007387 */ /* 0x0081e80000100a00 */
        /* <DEDUP_REMOVED lines=8> */
[----:B------:R1:W-:Y:S02]  /*77af0*/  STL.64 [R1+0x1118], R10 ;  /* 0x0011180a01007387 */ /* 0x0003e40000100a00 */
[----:B0-----:R-:W-:Y:S02]  /*77b00*/  IMAD.MOV.U32 R9, RZ, RZ, R22 ;  /* 0x000000ffff097224 */ /* 0x001fe400078e0016 */
[----:B------:R-:W-:Y:S02]  /*77b10*/  IMAD.MOV.U32 R8, RZ, RZ, R23 ;  /* 0x000000ffff087224 */ /* 0x000fe400078e0017 */
[----:B------:R-:W2:Y:S01]  /*77b20*/  LDL.LU.64 R22, [R1+0x3460] ;  /* 0x0034600001167983 */ /* 0x000ea20000300a00 */
[----:B------:R-:W2:Y:S02]  /*77b30*/  LDL.LU.64 R20, [R1+0x3458] ;  /* 0x0034580001147983 */ /* 0x000ea40000300a00 */
[----:B-1----:R-:W-:-:S02]  /*77b40*/  IMAD.MOV.U32 R11, RZ, RZ, R18 ;  /* 0x000000ffff0b7224 */ /* 0x002fc400078e0012 */
[----:B------:R-:W-:Y:S01]  /*77b50*/  IMAD.MOV.U32 R10, RZ, RZ, R19 ;  /* 0x000000ffff0a7224 */ /* 0x000fe200078e0013 */
[C---:B--2---:R-:W-:Y:S11]  /*77b60*/  HMMA.16816.F32.BF16 R20, R24.reuse, R18, R20 ;  /* 0x000000121814723c */ /* 0x044ff60000041814 */
[----:B------:R-:W-:Y:S11]  /*77b70*/  @!UPT UIADD3 URZ, URZ, URZ, URZ ;  /* 0x0000003f3f3ff290 */ /* 0x000ff6000fffe03f */
[----:B------:R-:W-:Y:S01]  /*77b80*/  @!UPT UIADD3 URZ, URZ, URZ, URZ ;  /* 0x0000003f3f3ff290 */ /* 0x000fe2000fffe03f */
[----:B------:R-:W-:Y:S01]  /*77b90*/  STL.64 [R1+0x1100], R20 ;  /* 0x0011001401007387 */ /* 0x000fe20000100a00 */
[----:B------:R0:W-:Y:S02]  /*77ba0*/  STL.64 [R1+0x1108], R22 ;  /* 0x0011081601007387 */ /* 0x0001e40000100a00 */
[----:B------:R-:W2:Y:S02]  /*77bb0*/  LDL.LU R16, [R1+0x410] ;  /* 0x0004100001107983 */ /* 0x000ea40000300800 */
[----:B------:R-:W2:Y:S01]  /*77bc0*/  LDL.LU R17, [R1+0x414] ;  /* 0x0004140001117983 */ /* 0x000ea20000300800 */
[----:B------:R-:W2:Y:S01]  /*77bd0*/  LDL.LU R18, [R1+0x418] ;  /* 0x0004180001127983 */ /* 0x000ea20000300800 */
[----:B------:R-:W2:Y:S03]  /*77be0*/  LDL.LU R19, [R1+0x41c] ;  /* 0x00041c0001137983 */ /* 0x000ea60000300800 */
[----:B0-----:R-:W2:Y:S01]  /*77bf0*/  LDL.LU.64 R22, [R1+0x48] ;  /* 0x0000480001167983 */ /* 0x001ea20000300a00 */
[----:B------:R-:W-:Y:S02]  /*77c00*/  STL.64 [R1+0x33f8], R10 ;  /* 0x0033f80a01007387 */ /* 0x000fe40000100a00 */
[----:B------:R0:W-:Y:S02]  /*77c10*/  STL.64 [R1+0x33f0], R8 ;  /* 0x0033f00801007387 */ /* 0x0001e40000100a00 */
[----:B0-----:R-:W3:Y:S01]  /*77c20*/  LDL.LU R8, [R1+0x3d0] ;  /* 0x0003d00001087983 */ /* 0x001ee20000300800 */
[----:B------:R-:W3:Y:S02]  /*77c30*/  LDL.LU R9, [R1+0x3d4] ;  /* 0x0003d40001097983 */ /* 0x000ee40000300800 */
[----:B------:R-:W2:Y:S02]  /*77c40*/  LDL.LU R10, [R1+0x3d8] ;  /* 0x0003d800010a7983 */ /* 0x000ea40000300800 */
[----:B------:R-:W2:Y:S02]  /*77c50*/  LDL.LU R11, [R1+0x3dc] ;  /* 0x0003dc00010b7983 */ /* 0x000ea40000300800 */
[----:B--2---:R0:W-:Y:S01]  /*77c60*/  STL.64 [R1+0x3408], R10 ;  /* 0x0034080a01007387 */ /* 0x0041e20000100a00 */
[----:B---3--:R-:W-:Y:S03]  /*77c70*/  STL.64 [R1+0x3400], R8 ;  /* 0x0034000801007387 */ /* 0x008fe60000100a00 */
[----:B0-----:R-:W2:Y:S01]  /*77c80*/  LDL.LU.64 R10, [R1+0x18] ;  /* 0x00001800010a7983 */ /* 0x001ea20000300a00 */
[----:B------:R-:W-:Y:S03]  /*77c90*/  HMMA.16816.F32.BF16 R4, R24, R14, R4 ;  /* 0x0000000e1804723c */ /* 0x000fe60000041804 */
[----:B--2---:R0:W-:Y:S04]  /*77ca0*/  STL.64 [R1+0x3418], R10 ;  /* 0x0034180a01007387 */ /* 0x0041e80000100a00 */
[----:B0-----:R-:W2:Y:S04]  /*77cb0*/  LDL.LU.64 R10, [R1+0x28] ;  /* 0x00002800010a7983 */ /* 0x001ea80000300a00 */
[----:B--2---:R0:W-:Y:S04]  /*77cc0*/  STL.64 [R1+0x3430], R10 ;  /* 0x0034300a01007387 */ /* 0x0041e80000100a00 */
[----:B0-----:R-:W2:Y:S08]  /*77cd0*/  LDL.LU.64 R10, [R1+0x38] ;  /* 0x00003800010a7983 */ /* 0x001eb00000300a00 */
[----:B------:R0:W-:Y:S02]  /*77ce0*/  STL.64 [R1+0x12b0], R4 ;  /* 0x0012b00401007387 */ /* 0x0001e40000100a00 */
[----:B------:R1:W-:Y:S02]  /*77cf0*/  STL.64 [R1+0x12b8], R6 ;  /* 0x0012b80601007387 */ /* 0x0003e40000100a00 */
[----:B0-----:R-:W-:Y:S01]  /*77d00*/  IMAD.MOV.U32 R5, RZ, RZ, R14 ;  /* 0x000000ffff057224 */ /* 0x001fe200078e000e */
[----:B-1----:R-:W3:Y:S01]  /*77d10*/  LDL.LU R6, [R1+0x3454] ;  /* 0x0034540001067983 */ /* 0x002ee20000300800 */
[----:B------:R-:W-:-:S02]  /*77d20*/  IMAD.MOV.U32 R14, RZ, RZ, R15 ;  /* 0x000000ffff0e7224 */ /* 0x000fc400078e000f */
[----:B------:R-:W2:Y:S02]  /*77d30*/  LDL.LU R15, [R1+0x3450] ;  /* 0x00345000010f7983 */ /* 0x000ea40000300800 */
[----:B------:R-:W3:Y:S01]  /*77d40*/  LDL.LU.64 R12, [R1+0x3448] ;  /* 0x00344800010c7983 */ /* 0x000ee20000300a00 */
[----:B------:R-:W-:Y:S01]  /*77d50*/  HMMA.16816.F32.BF16 R16, R24, R22, R16 ;  /* 0x000000161810723c */ /* 0x000fe20000041810 */
        /* <DEDUP_REMOVED lines=12> */
[----:B------:R-:W-:Y:S01]  /*77e20*/  STL [R1+0x3414], R6 ;  /* 0x0034140601007387 */ /* 0x000fe20000100800 */
[----:B------:R0:W-:Y:S02]  /*77e30*/  STL [R1+0x3410], R5 ;  /* 0x0034100501007387 */ /* 0x0001e40000100800 */
[----:B------:R-:W3:Y:S01]  /*77e40*/  LDL.LU R4, [R1+0x3e0] ;  /* 0x0003e00001047983 */ /* 0x000ee20000300800 */
[----:B0-----:R-:W3:Y:S01]  /*77e50*/  LDL.LU R5, [R1+0x3e4] ;  /* 0x0003e40001057983 */ /* 0x001ee20000300800 */
[----:B------:R-:W3:Y:S02]  /*77e60*/  LDL.LU R6, [R1+0x3e8] ;  /* 0x0003e80001067983 */ /* 0x000ee40000300800 */
[----:B------:R-:W3:Y:S02]  /*77e70*/  LDL.LU R7, [R1+0x3ec] ;  /* 0x0003ec0001077983 */ /* 0x000ee40000300800 */
[----:B------:R0:W-:Y:S01]  /*77e80*/  STL.64 [R1+0x12a0], R16 ;  /* 0x0012a01001007387 */ /* 0x0001e20000100a00 */
[----:B------:R-:W-:Y:S01]  /*77e90*/  STL.64 [R1+0x12a8], R18 ;  /* 0x0012a81201007387 */ /* 0x000fe20000100a00 */
[----:B------:R-:W2:Y:S02]  /*77ea0*/  LDL.LU.64 R20, [R1+0x1da0] ;  /* 0x001da00001147983 */ /* 0x000ea40000300a00 */
[----:B0-----:R-:W-:-:S02]  /*77eb0*/  IMAD.MOV.U32 R17, RZ, RZ, R22 ;  /* 0x000000ffff117224 */ /* 0x001fc400078e0016 */
[----:B------:R-:W-:Y:S01]  /*77ec0*/  IMAD.MOV.U32 R16, RZ, RZ, R23 ;  /* 0x000000ffff107224 */ /* 0x000fe200078e0017 */
[----:B--2---:R0:W-:Y:S04]  /*77ed0*/  STL.64 [R1+0x3258], R20 ;  /* 0x0032581401007387 */ /* 0x0041e80000100a00 */
[----:B0-----:R-:W2:Y:S01]  /*77ee0*/  LDL.LU R20, [R1+0xf0] ;  /* 0x0000f00001147983 */ /* 0x001ea20000300800 */
[----:B------:R-:W2:Y:S02]  /*77ef0*/  LDL.LU R21, [R1+0xf4] ;  /* 0x0000f40001157983 */ /* 0x000ea40000300800 */
[----:B------:R-:W2:Y:S02]  /*77f00*/  LDL.LU R22, [R1+0xf8] ;  /* 0x0000f80001167983 */ /* 0x000ea40000300800 */
[----:B------:R-:W2:Y:S01]  /*77f10*/  LDL.LU R23, [R1+0xfc] ;  /* 0x0000fc0001177983 */ /* 0x000ea20000300800 */
[C---:B------:R-:W-:Y:S01]  /*77f20*/  HMMA.16816.F32.BF16 R12, R24.reuse, R10, R12 ;  /* 0x0000000a180c723c */ /* 0x040fe2000004180c */
[----:B--2---:R0:W-:Y:S01]  /*77f30*/  STL.64 [R1+0x3268], R22 ;  /* 0x0032681601007387 */ /* 0x0041e20000100a00 */
[----:B------:R1:W-:Y:S03]  /*77f40*/  STL.64 [R1+0x3260], R20 ;  /* 0x0032601401007387 */ /* 0x0003e60000100a00 */
[----:B0-----:R-:W2:Y:S01]  /*77f50*/  LDL.LU R22, [R1+0x8] ;  /* 0x0000080001167983 */ /* 0x001ea20000300800 */
[----:B------:R-:W2:Y:S11]  /*77f60*/  LDL.LU R23, [R1+0xc] ;  /* 0x00000c0001177983 */ /* 0x000eb60000300800 */
[----:B------:R-:W-:Y:S06]  /*77f70*/  @!UPT UIADD3 URZ, URZ, URZ, URZ ;  /* 0x0000003f3f3ff290 */ /* 0x000fec000fffe03f */
[----:B------:R-:W-:Y:S02]  /*77f80*/  STL.64 [R1+0x1290], R12 ;  /* 0x0012900c01007387 */ /* 0x000fe40000100a00 */
[----:B------:R0:W-:Y:S02]  /*77f90*/  STL.64 [R1+0x1298], R14 ;  /* 0x0012980e01007387 */ /* 0x0001e40000100a00 */
[----:B-1----:R-:W-:Y:S02]  /*77fa0*/  IMAD.MOV.U32 R21, RZ, RZ, R10 ;  /* 0x000000ffff157224 */ /* 0x002fe400078e000a */
[----:B------:R-:W-:Y:S01]  /*77fb0*/  IMAD.MOV.U32 R20, RZ, RZ, R11 ;  /* 0x000000ffff147224 */ /* 0x000fe200078e000b */
        /* <DEDUP_REMOVED lines=12> */
[C---:B---3--:R-:W-:Y:S11]  /*78080*/  HMMA.16816.F32.BF16 R4, R24.reuse, R10, R4 ;  /* 0x0000000a1804723c */ /* 0x048ff60000041804 */
[----:B------:R-:W-:Y:S11]  /*78090*/  @!UPT UIADD3 URZ, URZ, URZ, URZ ;  /* 0x0000003f3f3ff290 */ /* 0x000ff6000fffe03f */
[----:B------:R-:W-:Y:S01]  /*780a0*/  @!UPT UIADD3 URZ, URZ, URZ, URZ ;  /* 0x0000003f3f3ff290 */ /* 0x000fe2000fffe03f */
[----:B------:R0:W-:Y:S01]  /*780b0*/  STL.64 [R1+0x1270], R4 ;  /* 0x0012700401007387 */ /* 0x0001e20000100a00 */
[----:B------:R1:W-:Y:S02]  /*780c0*/  STL.64 [R1+0x1278], R6 ;  /* 0x0012780601007387 */ /* 0x0003e40000100a00 */
[----:B0-----:R-:W-:Y:S01]  /*780d0*/  IMAD.MOV.U32 R4, RZ, RZ, R11 ;  /* 0x000000ffff047224 */ /* 0x001fe200078e000b */
[----:B-1----:R-:W3:Y:S01]  /*780e0*/  LDL.LU R6, [R1+0x3414] ;  /* 0x0034140001067983 */ /* 0x002ee20000300800 */
[----:B------:R-:W2:Y:S02]  /*780f0*/  LDL.LU R5, [R1+0x3410] ;  /* 0x0034100001057983 */ /* 0x000ea40000300800 */
        /* <DEDUP_REMOVED lines=11> */
[----:B0-----:R-:W-:Y:S02]  /*781b0*/  IMAD.MOV.U32 R22, RZ, RZ, R7 ;  /* 0x000000ffff167224 */ /* 0x001fe400078e0007 */
[----:B------:R-:W-:Y:S01]  /*781c0*/  IMAD.MOV.U32 R23, RZ, RZ, R4 ;  /* 0x000000ffff177224 */ /* 0x000fe200078e0004 */
[----:B------:R-:W2:Y:S01]  /*781d0*/  LDL.LU R7, [R1+0x33ec] ;  /* 0x0033ec0001077983 */ /* 0x000ea20000300800 */
[----:B------:R-:W2:Y:S03]  /*781e0*/  LDL.LU R4, [R1+0x33e8] ;  /* 0x0033e80001047983 */ /* 0x000ea60000300800 */
[----:B------:R0:W-:Y:S02]  /*781f0*/  STL.64 [R1+0x3290], R22 ;  /* 0x0032901601007387 */ /* 0x0001e40000100a00 */
[----:B0-----:R-:W-:-:S02]  /*78200*/  IMAD.MOV.U32 R22, RZ, RZ, R18 ;  /* 0x000000ffff167224 */ /* 0x001fc400078e0012 */
[----:B------:R-:W-:Y:S01]  /*78210*/  IMAD.MOV.U32 R23, RZ, RZ, R19 ;  /* 0x000000ffff177224 */ /* 0x000fe200078e0013 */
[----:B------:R-:W2:Y:S01]  /*78220*/  LDL.LU R18, [R1+0x33e4] ;  /* 0x0033e40001127983 */ /* 0x000ea20000300800 */
[----:B------:R-:W2:Y:S03]  /*78230*/  LDL.LU R19, [R1+0x33e0] ;  /* 0x0033e00001137983 */ /* 0x000ea60000300800 */
[----:B------:R0:W-:Y:S02]  /*78240*/  STL.64 [R1+0x32a8], R22 ;  /* 0x0032a81601007387 */ /* 0x0001e40000100a00 */
[----:B0-----:R-:W-:Y:S02]  /*78250*/  IMAD.MOV.U32 R22, RZ, RZ, R21 ;  /* 0x000000ffff167224 */ /* 0x001fe400078e0015 */
[----:B------:R-:W-:-:S05]  /*78260*/  IMAD.MOV.U32 R23, RZ, RZ, R20 ;  /* 0x000000ffff177224 */ /* 0x000fca00078e0014 */
[----:B------:R0:W-:Y:S01]  /*78270*/  STL.64 [R1+0x32c0], R22 ;  /* 0x0032c01601007387 */ /* 0x0001e20000100a00 */
[----:B------:R-:W2:Y:S02]  /*78280*/  LDL.LU R20, [R1+0x3c0] ;  /* 0x0003c00001147983 */ /* 0x000ea40000300800 */
[----:B------:R-:W2:Y:S01]  /*78290*/  LDL.LU R21, [R1+0x3c4] ;  /* 0x0003c40001157983 */ /* 0x000ea20000300800 */
[----:B0-----:R-:W2:Y:S01]  /*782a0*/  LDL.LU R22, [R1+0x3c8] ;  /* 0x0003c80001167983 */ /* 0x001ea20000300800 */
[----:B------:R-:W2:Y:S02]  /*782b0*/  LDL.LU R23, [R1+0x3cc] ;  /* 0x0003cc0001177983 */ /* 0x000ea40000300800 */
[----:B--2---:R-:W-:Y:S11]  /*782c0*/  HMMA.16816.F32.BF16 R20, R24, R18, R20 ;  /* 0x000000121814723c */ /* 0x004ff60000041814 */
[----:B------:R-:W-:Y:S11]  /*782d0*/  @!UPT UIADD3 URZ, URZ, URZ, URZ ;  /* 0x0000003f3f3ff290 */ /* 0x000ff6000fffe03f */
[----:B------:R-:W-:Y:S01]  /*782e0*/  @!UPT UIADD3 URZ, URZ, URZ, URZ ;  /* 0x0000003f3f3ff290 */ /* 0x000fe2000fffe03f */
        /* <DEDUP_REMOVED lines=57> */
[----:B------:R-:W4:Y:S04]  /*78680*/  LDL.LU R28, [R1+0x33c4] ;  /* 0x0033c400011c7983 */ /* 0x000f280000300800 */
        /* <DEDUP_REMOVED lines=15> */
[----:B----4-:R-:W-:-:S02]  /*78780*/  IMAD.MOV.U32 R19, RZ, RZ, R28 ;  /* 0x000000ffff137224 */ /* 0x010fc400078e001c */
[----:B------:R-:W4:Y:S01]  /*78790*/  LDL.LU R28, [R1+0x33c0] ;  /* 0x0033c000011c7983 */ /* 0x000f220000300800 */
[----:B------:R-:W-:-:S03]  /*787a0*/  IMAD.MOV.U32 R23, RZ, RZ, R4 ;  /* 0x000000ffff177224 */ /* 0x000fc600078e0004 */
[----:B---3--:R-:W-:Y:S01]  /*787b0*/  STL.64 [R1+0x3318], R18 ;  /* 0x0033181201007387 */ /* 0x008fe20000100a00 */
[----:B--2---:R0:W-:Y:S03]  /*787c0*/  STL.64 [R1+0x3310], R16 ;  /* 0x0033101001007387 */ /* 0x0041e60000100a00 */
[----:B0-----:R-:W2:Y:S01]  /*787d0*/  LDL.LU R16, [R1+0x170] ;  /* 0x0001700001107983 */ /* 0x001ea20000300800 */
[----:B------:R-:W2:Y:S02]  /*787e0*/  LDL.LU R17, [R1+0x174] ;  /* 0x0001740001117983 */ /* 0x000ea40000300800 */
[----:B------:R-:W3:Y:S02]  /*787f0*/  LDL.LU R18, [R1+0x178] ;  /* 0x0001780001127983 */ /* 0x000ee40000300800 */
[----:B------:R-:W3:Y:S02]  /*78800*/  LDL.LU R19, [R1+0x17c] ;  /* 0x00017c0001137983 */ /* 0x000ee40000300800 */
        /* <DEDUP_REMOVED lines=14> */
[----:B----4-:R-:W-:-:S02]  /*788f0*/  IMAD.MOV.U32 R19, RZ, RZ, R28 ;  /* 0x000000ffff137224 */ /* 0x010fc400078e001c */
[----:B------:R-:W4:Y:S04]  /*78900*/  LDL.LU R28, [R1+0x33bc] ;  /* 0x0033bc00011c7983 */ /* 0x000f280000300800 */
        /* <DEDUP_REMOVED lines=11> */
[----:B----4-:R-:W-:-:S02]  /*789c0*/  IMAD.MOV.U32 R19, RZ, RZ, R28 ;  /* 0x000000ffff137224 */ /* 0x010fc400078e001c */
[----:B------:R-:W4:Y:S01]  /*789d0*/  LDL.LU R28, [R1+0x33b8] ;  /* 0x0033b800011c7983 */ /* 0x000f220000300800 */
[C---:B------:R-:W-:Y:S03]  /*789e0*/  HMMA.16816.F32.BF16 R8, R24.reuse, R14, R8 ;  /* 0x0000000e1808723c */ /* 0x040fe60000041808 */
        /* <DEDUP_REMOVED lines=11> */
[----:B------:R-:W-:Y:S01]  /*78aa0*/  STL.64 [R1+0x1240], R8 ;  /* 0x0012400801007387 */ /* 0x000fe20000100a00 */
[----:B------:R0:W-:Y:S04]  /*78ab0*/  STL.64 [R1+0x1248], R10 ;  /* 0x0012480a01007387 */ /* 0x0001e80000100a00 */
[----:B0-----:R-:W3:Y:S01]  /*78ac0*/  LDL.LU.64 R10, [R1+0x33b0] ;  /* 0x0033b000010a7983 */ /* 0x001ee20000300a00 */
[----:B------:R-:W2:Y:S02]  /*78ad0*/  LDL.LU.64 R8, [R1+0x33a8] ;  /* 0x0033a80001087983 */ /* 0x000ea40000300a00 */
[----:B----4-:R-:W-:Y:S01]  /*78ae0*/  IMAD.MOV.U32 R19, RZ, RZ, R28 ;  /* 0x000000ffff137224 */ /* 0x010fe200078e001c */
[----:B---3--:R-:W-:Y:S01]  /*78af0*/  HMMA.16816.F32.BF16 R24, R24, R10, R4 ;  /* 0x0000000a1818723c */ /* 0x008fe20000041804 */
[----:B------:R-:W2:Y:S01]  /*78b00*/  LDL.LU.64 R6, [R1+0x33a0] ;  /* 0x0033a00001067983 */ /* 0x000ea20000300a00 */
[----:B------:R-:W2:Y:S11]  /*78b10*/  LDL.LU.64 R4, [R1+0x3398] ;  /* 0x0033980001047983 */ /* 0x000eb60000300a00 */
[----:B------:R-:W-:Y:S10]  /*78b20*/  @!UPT UIADD3 URZ, URZ, URZ, URZ ;  /* 0x0000003f3f3ff290 */ /* 0x000ff4000fffe03f */
[----:B------:R-:W-:Y:S01]  /*78b30*/  STL.64 [R1+0x10f0], R24 ;  /* 0x0010f01801007387 */ /* 0x000fe20000100a00 */
[----:B------:R0:W-:Y:S03]  /*78b40*/  STL.64 [R1+0x10f8], R26 ;  /* 0x0010f81a01007387 */ /* 0x0001e60000100a00 */
[----:B0-----:R-:W3:Y:S01]  /*78b50*/  LDL.LU.64 R26, [R1+0x1db8] ;  /* 0x001db800011a7983 */ /* 0x001ee20000300a00 */
        /* <DEDUP_REMOVED lines=89> */
[----:B0-----:R-:W2:Y:S01]  /*790f0*/  LDL.LU.64 R22, [R1+0x3268] ;  /* 0x0032680001167983 */ /* 0x001ea20000300a00 */
[----:B------:R-:W2:Y:S02]  /*79100*/  LDL.LU.64 R20, [R1+0x3260] ;  /* 0x0032600001147983 */ /* 0x000ea40000300a00 */
[----:B------:R-:W-:-:S04]  /*79110*/  IMAD.MOV.U32 R28, RZ, RZ, c[0x0][0x188] ;  /* 0x00006200ff1c7624 */ /* 0x000fc800078e00ff */
[----:B------:R-:W-:-:S04]  /*79120*/  IMAD.SHL.U32 R28, R28, 0x40, RZ ;  /* 0x000000401c1c7824 */ /* 0x000fc800078e00ff */
[----:B------:R-:W-:Y:S01]  /*79130*/  IMAD.SHL.U32 R28, R28, 0x2, RZ ;  /* 0x000000021c1c7824 */ /* 0x000fe200078e00ff */
[----:B--2---:R-:W-:Y:S01]  /*79140*/  HMMA.16816.F32.BF16 R16, R4, R18, R20 ;  /* 0x000000120410723c */ /* 0x004fe20000041814 */
[----:B------:R-:W2:Y:S11]  /*79150*/  LDL.LU.64 R20, [R1+0x3258] ;  /* 0x0032580001147983 */ /* 0x000eb60000300a00 */
[----:B------:R-:W-:Y:S11]  /*79160*/  @!UPT UIADD3 URZ, URZ, URZ, URZ ;  /* 0x0000003f3f3ff290 */ /* 0x000ff6000fffe03f */
[----:B------:R0:W-:Y:S01]  /*79170*/  STL.64 [R1+0x430], R16 ;  /* 0x0004301001007387 */ /* 0x0001e20000100a00 */
[----:B------:R-:W-:Y:S01]  /*79180*/  STL.64 [R1+0x438], R18 ;  /* 0x0004381201007387 */ /* 0x000fe20000100a00 */
[----:B0-----:R-:W-:-:S05]  /*79190*/  IADD3 R16, P0, R2, R28, RZ ;  /* 0x0000001c02107210 */ /* 0x001fca0007f1e0ff */
[----:B------:R0:W-:Y:S02]  /*791a0*/  STL [R1+0x3230], R16 ;  /* 0x0032301001007387 */ /* 0x0001e40000100800 */
[----:B0-----:R-:W-:Y:S02]  /*791b0*/  IMAD.MOV.U32 R16, RZ, RZ, R0 ;  /* 0x000000ffff107224 */ /* 0x001fe400078e0000 */
[----:B------:R-:W4:Y:S01]  /*791c0*/  LDL.LU R0, [R1+0x3250] ;  /* 0x0032500001007983 */ /* 0x000f220000300800 */
[----:B------:R-:W2:Y:S02]  /*791d0*/  LDL.LU R17, [R1+0xe4] ;  /* 0x0000e40001117983 */ /* 0x000ea40000300800 */
[----:B------:R-:W2:Y:S02]  /*791e0*/  LDL.LU R18, [R1+0xe8] ;  /* 0x0000e80001127983 */ /* 0x000ea40000300800 */
[----:B------:R-:W-:Y:S01]  /*791f0*/  IMAD.MOV.U32 R19, RZ, RZ, R13 ;  /* 0x000000ffff137224 */ /* 0x000fe200078e000d */
[----:B------:R-:W-:-:S05]  /*79200*/  IADD3 R13, P1, R8, R28, RZ ;  /* 0x0000001c080d7210 */ /* 0x000fca0007f3e0ff */
[----:B------:R-:W-:Y:S01]  /*79210*/  STL [R1+0x3234], R13 ;  /* 0x0032340d01007387 */ /* 0x000fe20000100800 */
[----:B--2---:R-:W-:Y:S01]  /*79220*/  HMMA.16816.F32.BF16 R16, R4, R14, R16 ;  /* 0x0000000e0410723c */ /* 0x004fe20000041810 */
[----:B----4-:R-:W-:-:S06]  /*79230*/  IMAD.X R3, R3, 0x1, R0, P0 ;  /* 0x0000000103037824 */ /* 0x010fcc00000e0600 */
[-C--:B---3--:R-:W-:Y:S02]  /*79240*/  IADD3 R14, P0, R26, R28.reuse, RZ ;  /* 0x0000001c1a0e7210 */ /* 0x088fe40007f1e0ff */
[----:B------:R-:W-:Y:S11]  /*79250*/  IADD3 R15, P2, R20, R28, RZ ;  /* 0x0000001c140f7210 */ /* 0x000ff60007f5e0ff */
[----:B------:R-:W-:Y:S03]  /*79260*/  @!UPT UIADD3 URZ, URZ, URZ, URZ ;  /* 0x0000003f3f3ff290 */ /* 0x000fe6000fffe03f */
[----:B------:R-:W-:Y:S01]  /*79270*/  STL.64 [R1+0x230], R16 ;  /* 0x0002301001007387 */ /* 0x000fe20000100a00 */
[----:B------:R-:W-:Y:S02]  /*79280*/  STL.64 [R1+0x238], R18 ;  /* 0x0002381201007387 */ /* 0x000fe40000100a00 */
[----:B------:R-:W-:Y:S02]  /*79290*/  STL [R1+0x3238], R3 ;  /* 0x0032380301007387 */ /* 0x000fe40000100800 */
[----:B------:R-:W-:Y:S01]  /*792a0*/  STL [R1+0x3200], R14 ;  /* 0x0032000e01007387 */ /* 0x000fe20000100800 */
[----:B------:R-:W2:Y:S01]  /*792b0*/  LDL.LU R28, [R1+0x1de8] ;  /* 0x001de800011c7983 */ /* 0x000ea20000300800 */
[----:B------:R0:W-:Y:S02]  /*792c0*/  STL [R1+0x3204], R15 ;  /* 0x0032040f01007387 */ /* 0x0001e40000100800 */
[--C-:B------:R-:W-:Y:S01]  /*792d0*/  IMAD.X R8, R9, 0x1, R0.reuse, P1 ;  /* 0x0000000109087824 */ /* 0x100fe200008e0600 */
[----:B0-----:R-:W3:Y:S01]  /*792e0*/  LDL.LU R15, [R1+0x25bc] ;  /* 0x0025bc00010f7983 */ /* 0x001ee20000300800 */
[----:B------:R-:W4:Y:S02]  /*792f0*/  LDL.LU R14, [R1+0x25b4] ;  /* 0x0025b400010e7983 */ /* 0x000f240000300800 */
[----:B------:R-:W3:Y:S02]  /*79300*/  LDL.LU R3, [R1+0x25ac] ;  /* 0x0025ac0001037983 */ /* 0x000ee40000300800 */
[----:B------:R-:W3:Y:S01]  /*79310*/  LDL.LU R13, [R1+0x25a4] ;  /* 0x0025a400010d7983 */ /* 0x000ee20000300800 */
[----:B------:R-:W3:Y:S01]  /*79320*/  LDL.LU R22, [R1+0x25c8] ;  /* 0x0025c80001167983 */ /* 0x000ee20000300800 */
[----:B------:R-:W3:Y:S02]  /*79330*/  LDL.LU R2, [R1+0x259c] ;  /* 0x00259c0001027983 */ /* 0x000ee40000300800 */
[----:B------:R0:W-:Y:S02]  /*79340*/  STL [R1+0x323c], R8 ;  /* 0x00323c0801007387 */ /* 0x0001e40000100800 */
[----:B------:R-:W-:Y:S01]  /*79350*/  IMAD.X R9, R27, 0x1, R0, P0 ;  /* 0x000000011b097824 */ /* 0x000fe200000e0600 */
[----:B0-----:R-:W3:Y:S01]  /*79360*/  LDL.LU R8, [R1+0x25c4] ;  /* 0x0025c40001087983 */ /* 0x001ee20000300800 */
[----:B------:R-:W3:Y:S02]  /*79370*/  LDL.LU R16, [R1+0x25c0] ;  /* 0x0025c00001107983 */ /* 0x000ee40000300800 */
[----:B------:R-:W3:Y:S01]  /*79380*/  LDL.LU R18, [R1+0x2594] ;  /* 0x0025940001127983 */ /* 0x000ee20000300800 */
[----:B--2---:R-:W-:-:S05]  /*79390*/  IADD3 R28, R28, 0x1, RZ ;  /* 0x000000011c1c7810 */ /* 0x004fca0007ffe0ff */
[----:B------:R-:W-:Y:S01]  /*793a0*/  STL [R1+0x1de8], R28 ;  /* 0x001de81c01007387 */ /* 0x000fe20000100800 */
[----:B------:R-:W2:Y:S02]  /*793b0*/  LDL.LU R19, [R1+0x25b8] ;  /* 0x0025b80001137983 */ /* 0x000ea40000300800 */
[----:B------:R-:W2:Y:S02]  /*793c0*/  LDL.LU R24, [R1+0x258c] ;  /* 0x00258c0001187983 */ /* 0x000ea40000300800 */
[----:B------:R-:W2:Y:S01]  /*793d0*/  LDL.LU R23, [R1+0x25b0] ;  /* 0x0025b00001177983 */ /* 0x000ea20000300800 */
[----:B------:R-:W2:Y:S01]  /*793e0*/  LDL.LU R25, [R1+0x2584] ;  /* 0x0025840001197983 */ /* 0x000ea20000300800 */
[----:B------:R-:W2:Y:S02]  /*793f0*/  LDL.LU R26, [R1+0x25a8] ;  /* 0x0025a800011a7983 */ /* 0x000ea40000300800 */
[----:B------:R-:W2:Y:S02]  /*79400*/  LDL.LU R27, [R1+0x257c] ;  /* 0x00257c00011b7983 */ /* 0x000ea40000300800 */
[----:B--2---:R-:W-:Y:S01]  /*79410*/  STL.64 [R1+0x3248], R26 ;  /* 0x0032481a01007387 */ /* 0x004fe20000100a00 */
[----:B------:R0:W-:Y:S03]  /*79420*/  STL.64 [R1+0x3240], R24 ;  /* 0x0032401801007387 */ /* 0x0001e60000100a00 */
[----:B0-----:R-:W2:Y:S01]  /*79430*/  LDL.LU R24, [R1+0xd0] ;  /* 0x0000d00001187983 */ /* 0x001ea20000300800 */
[----:B------:R-:W2:Y:S02]  /*79440*/  LDL.LU R25, [R1+0xd4] ;  /* 0x0000d40001197983 */ /* 0x000ea40000300800 */
[----:B------:R-:W2:Y:S02]  /*79450*/  LDL.LU R26, [R1+0xd8] ;  /* 0x0000d800011a7983 */ /* 0x000ea40000300800 */
[----:B------:R-:W-:Y:S01]  /*79460*/  IMAD.MOV.U32 R27, RZ, RZ, R12 ;  /* 0x000000ffff1b7224 */ /* 0x000fe200078e000c */
[----:B------:R-:W3:Y:S01]  /*79470*/  LDL.LU R17, [R1+0x25a0] ;  /* 0x0025a00001117983 */ /* 0x000ee20000300800 */
[----:B------:R0:W-:Y:S02]  /*79480*/  STL [R1+0x3208], R9 ;  /* 0x0032080901007387 */ /* 0x0001e40000100800 */
[----:B------:R-:W-:Y:S01]  /*79490*/  IMAD.X R12, R21, 0x1, R0, P2 ;  /* 0x00000001150c7824 */ /* 0x000fe200010e0600 */
[----:B0-----:R-:W3:Y:S01]  /*794a0*/  LDL.LU R9, [R1+0x25cc] ;  /* 0x0025cc0001097983 */ /* 0x001ee20000300800 */
[----:B------:R-:W3:Y:S02]  /*794b0*/  LDL.LU R20, [R1+0x2574] ;  /* 0x0025740001147983 */ /* 0x000ee40000300800 */
[----:B------:R-:W3:Y:S02]  /*794c0*/  LDL.LU R21, [R1+0x2598] ;  /* 0x0025980001157983 */ /* 0x000ee40000300800 */
[----:B------:R-:W3:Y:S01]  /*794d0*/  LDL.LU R29, [R1+0x256c] ;  /* 0x00256c00011d7983 */ /* 0x000ee20000300800 */
[----:B------:R0:W-:Y:S04]  /*794e0*/  STL [R1+0x320c], R12 ;  /* 0x00320c0c01007387 */ /* 0x0001e80000100800 */
[----:B0-----:R-:W3:Y:S01]  /*794f0*/  LDL R12, [R1+0x2de8] ;  /* 0x002de800010c7983 */ /* 0x001ee20000100800 */
[----:B--2---:R-:W-:Y:S11]  /*79500*/  HMMA.16816.F32.BF16 R24, R4, R10, R24 ;  /* 0x0000000a0418723c */ /* 0x004ff60000041818 */
[----:B------:R-:W-:Y:S11]  /*79510*/  @!UPT UIADD3 URZ, URZ, URZ, URZ ;  /* 0x0000003f3f3ff290 */ /* 0x000ff6000fffe03f */
[----:B------:R-:W-:Y:S01]  /*79520*/  @!UPT UIADD3 URZ, URZ, URZ, URZ ;  /* 0x0000003f3f3ff290 */ /* 0x000fe2000fffe03f */
[----:B------:R-:W-:Y:S01]  /*79530*/  STL.64 [R1+0x40], R24 ;  /* 0x0000401801007387 */ /* 0x000fe20000100a00 */
[----:B------:R-:W-:Y:S02]  /*79540*/  IMAD.MOV.U32 R5, RZ, RZ, R26 ;  /* 0x000000ffff057224 */ /* 0x000fe400078e001a */
[----:B------:R0:W-:Y:S02]  /*79550*/  STL.64 [R1+0x48], R26 ;  /* 0x0000481a01007387 */ /* 0x0001e40000100a00 */
[----:B------:R-:W-:Y:S01]  /*79560*/  IMAD.MOV.U32 R4, RZ, RZ, R27 ;  /* 0x000000ffff047224 */ /* 0x000fe200078e001b */
[----:B---3--:R-:W-:Y:S01]  /*79570*/  ISETP.NE.U32.AND P0, PT, R28, R12, PT ;  /* 0x0000000c1c00720c */ /* 0x008fe20003f05070 */
[----:B------:R-:W-:Y:S01]  /*79580*/  IMAD.MOV.U32 R28, RZ, RZ, c[0x0][0x188] ;  /* 0x00006200ff1c7624 */ /* 0x000fe200078e00ff */
[----:B0-----:R-:W2:Y:S01]  /*79590*/  LDL.LU.64 R26, [R1+0x3248] ;  /* 0x00324800011a7983 */ /* 0x001ea20000300a00 */
[----:B------:R-:W3:Y:S02]  /*795a0*/  LDL.LU.64 R24, [R1+0x3240] ;  /* 0x0032400001187983 */ /* 0x000ee40000300a00 */
[----:B------:R-:W-:-:S04]  /*795b0*/  IMAD.SHL.U32 R28, R28, 0x40, RZ ;  /* 0x000000401c1c7824 */ /* 0x000fc800078e00ff */
[----:B------:R-:W-:Y:S01]  /*795c0*/  IMAD.SHL.U32 R28, R28, 0x2, RZ ;  /* 0x000000021c1c7824 */ /* 0x000fe200078e00ff */
[----:B------:R-:W-:Y:S04]  /*795d0*/  STL [R1+0x3214], R4 ;  /* 0x0032140401007387 */ /* 0x000fe80000100800 */
[-C--:B------:R-:W-:Y:S02]  /*795e0*/  IADD3 R9, P2, R9, R28.reuse, RZ ;  /* 0x0000001c09097210 */ /* 0x080fe40007f5e0ff */
[-C--:B------:R-:W-:Y:S02]  /*795f0*/  IADD3 R8, P3, R8, R28.reuse, RZ ;  /* 0x0000001c08087210 */ /* 0x080fe40007f7e0ff */
[-C--:B------:R-:W-:Y:S02]  /*79600*/  IADD3 R15, P4, R15, R28.reuse, RZ ;  /* 0x0000001c0f0f7210 */ /* 0x080fe40007f9e0ff */
[-C--:B----4-:R-:W-:Y:S01]  /*79610*/  IADD3 R14, P5, R14, R28.reuse, RZ ;  /* 0x0000001c0e0e7210 */ /* 0x090fe20007fbe0ff */
[----:B------:R-:W-:Y:S01]  /*79620*/  STL [R1+0x3210], R5 ;  /* 0x0032100501007387 */ /* 0x000fe20000100800 */
[-C--:B------:R-:W-:Y:S01]  /*79630*/  IADD3 R3, P6, R3, R28.reuse, RZ ;  /* 0x0000001c03037210 */ /* 0x080fe20007fde0ff */
[----:B------:R-:W-:Y:S02]  /*79640*/  STL [R1+0x25cc], R9 ;  /* 0x0025cc0901007387 */ /* 0x000fe40000100800 */
[--C-:B------:R-:W-:Y:S01]  /*79650*/  IMAD.X R22, R22, 0x1, R0.reuse, P2 ;  /* 0x0000000116167824 */ /* 0x100fe200010e0600 */
[----:B------:R-:W-:Y:S01]  /*79660*/  STL [R1+0x25c4], R8 ;  /* 0x0025c40801007387 */ /* 0x000fe20000100800 */
[-C--:B------:R-:W-:Y:S01]  /*79670*/  IADD3 R13, P1, R13, R28.reuse, RZ ;  /* 0x0000001c0d0d7210 */ /* 0x080fe20007f3e0ff */
[----:B------:R-:W-:Y:S02]  /*79680*/  STL [R1+0x25bc], R15 ;  /* 0x0025bc0f01007387 */ /* 0x000fe40000100800 */
[----:B------:R-:W-:Y:S01]  /*79690*/  STL [R1+0x25b4], R14 ;  /* 0x0025b40e01007387 */ /* 0x000fe20000100800 */
[-C--:B------:R-:W-:Y:S01]  /*796a0*/  IADD3 R2, P2, R2, R28.reuse, RZ ;  /* 0x0000001c02027210 */ /* 0x080fe20007f5e0ff */
[----:B------:R-:W-:Y:S01]  /*796b0*/  STL [R1+0x25ac], R3 ;  /* 0x0025ac0301007387 */ /* 0x000fe20000100800 */
[----:B------:R0:W-:Y:S02]  /*796c0*/  STL [R1+0x25c8], R22 ;  /* 0x0025c81601007387 */ /* 0x0001e40000100800 */
[----:B------:R-:W-:Y:S01]  /*796d0*/  STL [R1+0x25a4], R13 ;  /* 0x0025a40d01007387 */ /* 0x000fe20000100800 */
[----:B0-----:R-:W4:Y:S01]  /*796e0*/  LDL.LU R22, [R1+0x2590] ;  /* 0x0025900001167983 */ /* 0x001f220000300800 */
[----:B------:R0:W-:Y:S03]  /*796f0*/  STL [R1+0x259c], R2 ;  /* 0x00259c0201007387 */ /* 0x0001e60000100800 */
[----:B0-----:R-:W4:Y:S01]  /*79700*/  LDL.LU R2, [R1+0x2564] ;  /* 0x0025640001027983 */ /* 0x001f220000300800 */
[--C-:B------:R-:W-:Y:S01]  /*79710*/  IMAD.X R16, R16, 0x1, R0.reuse, P3 ;  /* 0x0000000110107824 */ /* 0x100fe200018e0600 */
[----:B------:R-:W-:Y:S01]  /*79720*/  IADD3 R18, P3, R18, R28, RZ ;  /* 0x0000001c12127210 */ /* 0x000fe20007f7e0ff */
[----:B------:R-:W-:-:S02]  /*79730*/  IMAD.X R23, R23, 0x1, R0, P5 ;  /* 0x0000000117177824 */ /* 0x000fc400028e0600 */
[--C-:B------:R-:W-:Y:S01]  /*79740*/  IMAD.X R19, R19, 0x1, R0.reuse, P4 ;  /* 0x0000000113137824 */ /* 0x100fe200020e0600 */
[----:B------:R-:W-:Y:S01]  /*79750*/  STL [R1+0x25c0], R16 ;  /* 0x0025c01001007387 */ /* 0x000fe20000100800 */
[----:B------:R-:W-:Y:S02]  /*79760*/  STL [R1+0x2594], R18 ;  /* 0x0025941201007387 */ /* 0x000fe40000100800 */
[----:B------:R0:W-:Y:S02]  /*79770*/  STL [R1+0x25b0], R23 ;  /* 0x0025b01701007387 */ /* 0x0001e40000100800 */
[----:B------:R-:W-:Y:S02]  /*79780*/  STL [R1+0x25b8], R19 ;  /* 0x0025b81301007387 */ /* 0x000fe40000100800 */
[--C-:B------:R-:W-:Y:S01]  /*79790*/  IMAD.X R17, R17, 0x1, R0.reuse, P1 ;  /* 0x0000000111117824 */ /* 0x100fe200008e0600 */
[-C--:B------:R-:W-:Y:S01]  /*797a0*/  IADD3 R20, P1, R20, R28.reuse, RZ ;  /* 0x0000001c14147210 */ /* 0x080fe20007f3e0ff */
[----:B0-----:R-:W4:Y:S01]  /*797b0*/  LDL.LU R23, [R1+0x2588] ;  /* 0x0025880001177983 */ /* 0x001f220000300800 */
[----:B------:R-:W-:Y:S01]  /*797c0*/  IMAD.X R21, R21, 0x1, R0, P2 ;  /* 0x0000000115157824 */ /* 0x000fe200010e0600 */
[----:B------:R-:W-:-:S02]  /*797d0*/  IADD3 R29, P2, R29, R28, RZ ;  /* 0x0000001c1d1d7210 */ /* 0x000fc40007f5e0ff */
[-C--:B---3--:R-:W-:Y:S02]  /*797e0*/  IADD3 R24, P4, R24, R28.reuse, RZ ;  /* 0x0000001c18187210 */ /* 0x088fe40007f9e0ff */
[-C--:B------:R-:W-:Y:S01]  /*797f0*/  IADD3 R25, P5, R25, R28.reuse, RZ ;  /* 0x0000001c19197210 */ /* 0x080fe20007fbe0ff */
[--C-:B--2---:R-:W-:Y:S01]  /*79800*/  IMAD.X R26, R26, 0x1, R0.reuse, P6 ;  /* 0x000000011a1a7824 */ /* 0x104fe200030e0600 */
[-C--:B------:R-:W-:Y:S01]  /*79810*/  IADD3 R27, P6, R27, R28.reuse, RZ ;  /* 0x0000001c1b1b7210 */ /* 0x080fe20007fde0ff */
[----:B------:R-:W-:Y:S02]  /*79820*/  STL [R1+0x258c], R24 ;  /* 0x00258c1801007387 */ /* 0x000fe40000100800 */
[----:B------:R-:W-:Y:S02]  /*79830*/  STL [R1+0x2584], R25 ;  /* 0x0025841901007387 */ /* 0x000fe40000100800 */
[----:B------:R0:W-:Y:S02]  /*79840*/  STL [R1+0x25a0], R17 ;  /* 0x0025a01101007387 */ /* 0x0001e40000100800 */
[----:B------:R-:W-:Y:S01]  /*79850*/  STL [R1+0x25a8], R26 ;  /* 0x0025a81a01007387 */ /* 0x000fe20000100800 */
[----:B0-----:R-:W2:Y:S01]  /*79860*/  LDL.LU R17, [R1+0x255c] ;  /* 0x00255c0001117983 */ /* 0x001ea20000300800 */
[----:B------:R-:W-:Y:S02]  /*79870*/  STL [R1+0x257c], R27 ;  /* 0x00257c1b01007387 */ /* 0x000fe40000100800 */
[----:B------:R-:W3:Y:S02]  /*79880*/  LDL.LU R5, [R1+0x2580] ;  /* 0x0025800001057983 */ /* 0x000ee40000300800 */
[----:B------:R-:W-:Y:S01]  /*79890*/  STL [R1+0x2574], R20 ;  /* 0x0025741401007387 */ /* 0x000fe20000100800 */
[----:B------:R-:W3:Y:S01]  /*798a0*/  LDL.LU R4, [R1+0x2554] ;  /* 0x0025540001047983 */ /* 0x000ee20000300800 */
[----:B------:R0:W-:Y:S02]  /*798b0*/  STL [R1+0x2598], R21 ;  /* 0x0025981501007387 */ /* 0x0001e40000100800 */
[----:B------:R-:W3:Y:S02]  /*798c0*/  LDL.LU R6, [R1+0x2578] ;  /* 0x0025780001067983 */ /* 0x000ee40000300800 */
[----:B------:R1:W-:Y:S01]  /*798d0*/  STL [R1+0x256c], R29 ;  /* 0x00256c1d01007387 */ /* 0x0003e20000100800 */
        /* <DEDUP_REMOVED lines=10> */
[----:B0-----:R-:W3:Y:S02]  /*79980*/  LDL.LU R21, [R1+0x2524] ;  /* 0x0025240001157983 */ /* 0x001ee40000300800 */
[----:B-1----:R-:W3:Y:S02]  /*79990*/  LDL.LU R29, [R1+0x2548] ;  /* 0x00254800011d7983 */ /* 0x002ee40000300800 */
[----:B----4-:R-:W-:Y:S01]  /*799a0*/  IMAD.X R22, R22, 0x1, R0, P3 ;  /* 0x0000000116167824 */ /* 0x010fe200018e0600 */
[----:B------:R-:W4:Y:S01]  /*799b0*/  LDL.LU R16, [R1+0x251c] ;  /* 0x00251c0001107983 */ /* 0x000f220000300800 */
[----:B------:R-:W4:Y:S03]  /*799c0*/  LDL.LU R18, [R1+0x2540] ;  /* 0x0025400001127983 */ /* 0x000f260000300800 */
[----:B------:R-:W-:Y:S01]  /*799d0*/  STL [R1+0x2590], R22 ;  /* 0x0025901601007387 */ /* 0x000fe20000100800 */
[----:B------:R-:W4:Y:S01]  /*799e0*/  LDL.LU R19, [R1+0x2514] ;  /* 0x0025140001137983 */ /* 0x000f220000300800 */
[----:B------:R-:W-:-:S05]  /*799f0*/  IADD3 R2, P3, R2, R28, RZ ;  /* 0x0000001c02027210 */ /* 0x000fca0007f7e0ff */
[----:B------:R0:W-:Y:S01]  /*79a00*/  STL [R1+0x2564], R2 ;  /* 0x0025640201007387 */ /* 0x0001e20000100800 */
[----:B------:R-:W4:Y:S03]  /*79a10*/  LDL.LU R24, [R1+0x2538] ;  /* 0x0025380001187983 */ /* 0x000f260000300800 */
[----:B0-----:R-:W4:Y:S01]  /*79a20*/  LDL.LU R2, [R1+0x250c] ;  /* 0x00250c0001027983 */ /* 0x001f220000300800 */
[----:B------:R-:W4:Y:S02]  /*79a30*/  LDL.LU R25, [R1+0x2530] ;  /* 0x0025300001197983 */ /* 0x000f240000300800 */
[----:B------:R-:W4:Y:S02]  /*79a40*/  LDL.LU R26, [R1+0x2504] ;  /* 0x00250400011a7983 */ /* 0x000f240000300800 */
[--C-:B------:R-:W-:Y:S01]  /*79a50*/  IMAD.X R23, R23, 0x1, R0.reuse, P4 ;  /* 0x0000000117177824 */ /* 0x100fe200020e0600 */
[----:B------:R-:W4:Y:S04]  /*79a60*/  LDL.LU R27, [R1+0x2528] ;  /* 0x00252800011b7983 */ /* 0x000f280000300800 */
[----:B------:R0:W-:Y:S04]  /*79a70*/  STL [R1+0x2588], R23 ;  /* 0x0025881701007387 */ /* 0x0001e80000100800 */
[----:B0-----:R-:W4:Y:S01]  /*79a80*/  LDL.LU R23, [R1+0x24fc] ;  /* 0x0024fc0001177983 */ /* 0x001f220000300800 */
[----:B------:R-:W4:Y:S02]  /*79a90*/  LDL.LU R20, [R1+0x2520] ;  /* 0x0025200001147983 */ /* 0x000f240000300800 */
[----:B------:R-:W4:Y:S01]  /*79aa0*/  LDL.LU R22, [R1+0x24f4] ;  /* 0x0024f40001167983 */ /* 0x000f220000300800 */
[----:B--2---:R-:W-:Y:S01]  /*79ab0*/  IADD3 R17, P4, R17, R28, RZ ;  /* 0x0000001c11117210 */ /* 0x004fe20007f9e0ff */
[----:B---3--:R-:W-:-:S04]  /*79ac0*/  IMAD.X R5, R5, 0x1, R0, P5 ;  /* 0x0000000105057824 */ /* 0x008fc800028e0600 */
[----:B------:R0:W-:Y:S01]  /*79ad0*/  STL [R1+0x255c], R17 ;  /* 0x00255c1101007387 */ /* 0x0001e20000100800 */
[-C--:B------:R-:W-:Y:S01]  /*79ae0*/  IADD3 R4, P5, R4, R28.reuse, RZ ;  /* 0x0000001c04047210 */ /* 0x080fe20007fbe0ff */
[--C-:B------:R-:W-:Y:S01]  /*79af0*/  IMAD.X R6, R6, 0x1, R0.reuse, P6 ;  /* 0x0000000106067824 */ /* 0x100fe200030e0600 */
[-C--:B------:R-:W-:Y:S01]  /*79b00*/  IADD3 R7, P6, R7, R28.reuse, RZ ;  /* 0x0000001c07077210 */ /* 0x080fe20007fde0ff */
[--C-:B------:R-:W-:Y:S01]  /*79b10*/  IMAD.X R10, R10, 0x1, R0.reuse, P1 ;  /* 0x000000010a0a7824 */ /* 0x100fe200008e0600 */
[-C--:B------:R-:W-:Y:S01]  /*79b20*/  IADD3 R11, P1, R11, R28.reuse, RZ ;  /* 0x0000001c0b0b7210 */ /* 0x080fe20007f3e0ff */
[----:B0-----:R-:W2:Y:S01]  /*79b30*/  LDL.LU R17, [R1+0x2518] ;  /* 0x0025180001117983 */ /* 0x001ea20000300800 */
[----:B------:R-:W-:Y:S02]  /*79b40*/  STL [R1+0x2580], R5 ;  /* 0x0025800501007387 */ /* 0x000fe40000100800 */
[----:B------:R-:W-:Y:S02]  /*79b50*/  STL [R1+0x2554], R4 ;  /* 0x0025540401007387 */ /* 0x000fe40000100800 */
[--C-:B------:R-:W-:Y:S01]  /*79b60*/  IMAD.X R12, R12, 0x1, R0.reuse, P2 ;  /* 0x000000010c0c7824 */ /* 0x100fe200010e0600 */
[----:B------:R-:W-:Y:S01]  /*79b70*/  STL [R1+0x2578], R6 ;  /* 0x0025780601007387 */ /* 0x000fe20000100800 */
[-C--:B------:R-:W-:Y:S01]  /*79b80*/  IADD3 R9, P2, R9, R28.reuse, RZ ;  /* 0x0000001c09097210 */ /* 0x080fe20007f5e0ff */
[----:B------:R-:W-:Y:S02]  /*79b90*/  STL [R1+0x254c], R7 ;  /* 0x00254c0701007387 */ /* 0x000fe40000100800 */
[--C-:B------:R-:W-:Y:S01]  /*79ba0*/  IMAD.X R8, R8, 0x1, R0.reuse, P3 ;  /* 0x0000000108087824 */ /* 0x100fe200018e0600 */
[----:B------:R-:W-:Y:S01]  /*79bb0*/  STL [R1+0x2570], R10 ;  /* 0x0025700a01007387 */ /* 0x000fe20000100800 */
[-C--:B------:R-:W-:Y:S01]  /*79bc0*/  IADD3 R15, P3, R15, R28.reuse, RZ ;  /* 0x0000001c0f0f7210 */ /* 0x080fe20007f7e0ff */
[----:B------:R-:W-:Y:S02]  /*79bd0*/  STL [R1+0x2544], R11 ;  /* 0x0025440b01007387 */ /* 0x000fe40000100800 */
[--C-:B------:R-:W-:Y:S01]  /*79be0*/  IMAD.X R14, R14, 0x1, R0.reuse, P4 ;  /* 0x000000010e0e7824 */ /* 0x100fe200020e0600 */
[----:B------:R-:W-:Y:S01]  /*79bf0*/  STL [R1+0x2568], R12 ;  /* 0x0025680c01007387 */ /* 0x000fe20000100800 */
[----:B------:R-:W-:Y:S01]  /*79c00*/  IADD3 R3, P4, R3, R28, RZ ;  /* 0x0000001c03037210 */ /* 0x000fe20007f9e0ff */
[----:B------:R-:W-:-:S02]  /*79c10*/  IMAD.X R13, R13, 0x1, R0, P5 ;  /* 0x000000010d0d7824 */ /* 0x000fc400028e0600 */
[----:B------:R-:W-:Y:S01]  /*79c20*/  STL [R1+0x253c], R9 ;  /* 0x00253c0901007387 */ /* 0x000fe20000100800 */
[-C--:B------:R-:W-:Y:S01]  /*79c30*/  IADD3 R21, P5, R21, R28.reuse, RZ ;  /* 0x0000001c15157210 */ /* 0x080fe20007fbe0ff */
[----:B------:R-:W-:Y:S01]  /*79c40*/  STL [R1+0x2560], R8 ;  /* 0x0025600801007387 */ /* 0x000fe20000100800 */
[----:B------:R-:W-:Y:S02]  /*79c50*/  STL [R1+0x2534], R15 ;  /* 0x0025340f01007387 */ /* 0x000fe40000100800 */
[----:B------:R-:W-:Y:S02]  /*79c60*/  STL [R1+0x2558], R14 ;  /* 0x0025580e01007387 */ /* 0x000fe40000100800 */
[--C-:B------:R-:W-:Y:S01]  /*79c70*/  IMAD.X R29, R29, 0x1, R0.reuse, P6 ;  /* 0x000000011d1d7824 */ /* 0x100fe200030e0600 */
[----:B------:R-:W-:Y:S01]  /*79c80*/  STL [R1+0x252c], R3 ;  /* 0x00252c0301007387 */ /* 0x000fe20000100800 */
[----:B------:R0:W-:Y:S02]  /*79c90*/  STL [R1+0x2524], R21 ;  /* 0x0025241501007387 */ /* 0x0001e40000100800 */
[----:B------:R-:W-:Y:S01]  /*79ca0*/  STL [R1+0x2550], R13 ;  /* 0x0025500d01007387 */ /* 0x000fe20000100800 */
[----:B----4-:R-:W-:Y:S01]  /*79cb0*/  IADD3 R16, P6, R16, R28, RZ ;  /* 0x0000001c10107210 */ /* 0x010fe20007fde0ff */
[----:B------:R-:W-:-:S02]  /*79cc0*/  IMAD.X R18, R18, 0x1, R0, P1 ;  /* 0x0000000112127824 */ /* 0x000fc400008e0600 */
[--C-:B------:R-:W-:Y:S01]  /*79cd0*/  IMAD.X R24, R24, 0x1, R0.reuse, P2 ;  /* 0x0000000118187824 */ /* 0x100fe200010e0600 */
[----:B0-----:R-:W3:Y:S01]  /*79ce0*/  LDL.LU R21, [R1+0x24ec] ;  /* 0x0024ec0001157983 */ /* 0x001ee20000300800 */
[----:B------:R0:W-:Y:S01]  /*79cf0*/  STL [R1+0x2548], R29 ;  /* 0x0025481d01007387 */ /* 0x0001e20000100800 */
[-C--:B------:R-:W-:Y:S02]  /*79d00*/  IADD3 R2, P2, R2, R28.reuse, RZ ;  /* 0x0000001c02027210 */ /* 0x080fe40007f5e0ff */
[----:B------:R-:W-:Y:S01]  /*79d10*/  IADD3 R19, P1, R19, R28, RZ ;  /* 0x0000001c13137210 */ /* 0x000fe20007f3e0ff */
[----:B0-----:R-:W4:Y:S01]  /*79d20*/  LDL.LU R29, [R1+0x2510] ;  /* 0x00251000011d7983 */ /* 0x001f220000300800 */
[----:B------:R-:W-:Y:S02]  /*79d30*/  STL [R1+0x251c], R16 ;  /* 0x00251c1001007387 */ /* 0x000fe40000100800 */
[----:B------:R-:W-:Y:S02]  /*79d40*/  STL [R1+0x2540], R18 ;  /* 0x0025401201007387 */ /* 0x000fe40000100800 */
[----:B------:R0:W-:Y:S01]  /*79d50*/  STL [R1+0x250c], R2 ;  /* 0x00250c0201007387 */ /* 0x0001e20000100800 */
[----:B------:R-:W-:Y:S04]  /*79d60*/  STL [R1+0x2514], R19 ;  /* 0x0025141301007387 */ /* 0x000fe80000100800 */
[----:B0-----:R-:W4:Y:S01]  /*79d70*/  LDL.LU R2, [R1+0x24e4] ;  /* 0x0024e40001027983 */ /* 0x001f220000300800 */
[----:B------:R-:W-:-:S02]  /*79d80*/  IMAD.X R25, R25, 0x1, R0, P3 ;  /* 0x0000000119197824 */ /* 0x000fc400018e0600 */
[--C-:B------:R-:W-:Y:S01]  /*79d90*/  IMAD.X R27, R27, 0x1, R0.reuse, P4 ;  /* 0x000000011b1b7824 */ /* 0x100fe200020e0600 */
[-C--:B------:R-:W-:Y:S02]  /*79da0*/  IADD3 R23, P4, R23, R28.reuse, RZ ;  /* 0x0000001c17177210 */ /* 0x080fe40007f9e0ff */
[-C--:B------:R-:W-:Y:S01]  /*79db0*/  IADD3 R26, P3, R26, R28.reuse, RZ ;  /* 0x0000001c1a1a7210 */ /* 0x080fe20007f7e0ff */
[----:B------:R-:W-:Y:S01]  /*79dc0*/  STL [R1+0x2538], R24 ;  /* 0x0025381801007387 */ /* 0x000fe20000100800 */
[----:B------:R-:W-:Y:S02]  /*79dd0*/  STL [R1+0x2530], R25 ;  /* 0x0025301901007387 */ /* 0x000fe40000100800 */
[----:B------:R0:W-:Y:S02]  /*79de0*/  STL [R1+0x24fc], R23 ;  /* 0x0024fc1701007387 */ /* 0x0001e40000100800 */
[----:B------:R-:W-:Y:S01]  /*79df0*/  IMAD.X R20, R20, 0x1, R0, P5 ;  /* 0x0000000114147824 */ /* 0x000fe200028e0600 */
[----:B------:R-:W-:Y:S01]  /*79e00*/  STL [R1+0x2504], R26 ;  /* 0x0025041a01007387 */ /* 0x000fe20000100800 */
[----:B------:R-:W-:-:S03]  /*79e10*/  IADD3 R22, P5, R22, R28, RZ ;  /* 0x0000001c16167210 */ /* 0x000fc60007fbe0ff */
[----:B0-----:R-:W4:Y:S01]  /*79e20*/  LDL.LU R23, [R1+0x2508] ;  /* 0x0025080001177983 */ /* 0x001f220000300800 */
[----:B------:R-:W-:Y:S02]  /*79e30*/  STL [R1+0x2528], R27 ;  /* 0x0025281b01007387 */ /* 0x000fe40000100800 */
[----:B------:R-:W4:Y:S02]  /*79e40*/  LDL.LU R5, [R1+0x24dc] ;  /* 0x0024dc0001057983 */ /* 0x000f240000300800 */
[----:B------:R-:W-:Y:S01]  /*79e50*/  STL [R1+0x2520], R20 ;  /* 0x0025201401007387 */ /* 0x000fe20000100800 */
[----:B------:R-:W4:Y:S01]  /*79e60*/  LDL.LU R4, [R1+0x2500] ;  /* 0x0025000001047983 */ /* 0x000f220000300800 */
[----:B------:R0:W-:Y:S02]  /*79e70*/  STL [R1+0x24f4], R22 ;  /* 0x0024f41601007387 */ /* 0x0001e40000100800 */
[----:B------:R-:W4:Y:S02]  /*79e80*/  LDL.LU R6, [R1+0x24d4] ;  /* 0x0024d40001067983 */ /* 0x000f240000300800 */
[----:B--2---:R-:W-:-:S05]  /*79e90*/  IMAD.X R17, R17, 0x1, R0, P6 ;  /* 0x0000000111117824 */ /* 0x004fca00030e0600 */
[----:B------:R1:W-:Y:S01]  /*79ea0*/  STL [R1+0x2518], R17 ;  /* 0x0025181101007387 */ /* 0x0003e20000100800 */
        /* <DEDUP_REMOVED lines=10> */
[----:B0-----:R-:W2:Y:S01]  /*79f50*/  LDL.LU R22, [R1+0x24d0] ;  /* 0x0024d00001167983 */ /* 0x001ea20000300800 */
[----:B-1----:R-:W2:Y:S01]  /*79f60*/  LDL.LU R17, [R1+0x24a4] ;  /* 0x0024a40001117983 */ /* 0x002ea20000300800 */
[----:B------:R-:W2:Y:S02]  /*79f70*/  LDL.LU R16, [R1+0x24c8] ;  /* 0x0024c80001107983 */ /* 0x000ea40000300800 */
[----:B------:R-:W2:Y:S01]  /*79f80*/  LDL.LU R18, [R1+0x249c] ;  /* 0x00249c0001127983 */ /* 0x000ea20000300800 */
[----:B---3--:R-:W-:-:S05]  /*79f90*/  IADD3 R21, P6, R21, R28, RZ ;  /* 0x0000001c15157210 */ /* 0x008fca0007fde0ff */
[----:B------:R-:W-:Y:S01]  /*79fa0*/  STL [R1+0x24ec], R21 ;  /* 0x0024ec1501007387 */ /* 0x000fe20000100800 */
[----:B------:R-:W3:Y:S02]  /*79fb0*/  LDL.LU R19, [R1+0x24c0] ;  /* 0x0024c00001137983 */ /* 0x000ee40000300800 */
[----:B----4-:R-:W-:-:S05]  /*79fc0*/  IMAD.X R29, R29, 0x1, R0, P1 ;  /* 0x000000011d1d7824 */ /* 0x010fca00008e0600 */
[----:B------:R0:W-:Y:S01]  /*79fd0*/  STL [R1+0x2510], R29 ;  /* 0x0025101d01007387 */ /* 0x0001e20000100800 */
[----:B------:R-:W4:Y:S03]  /*79fe0*/  LDL.LU R24, [R1+0x2494] ;  /* 0x0024940001187983 */ /* 0x000f260000300800 */
[----:B0-----:R-:W4:Y:S01]  /*79ff0*/  LDL.LU R29, [R1+0x24b8] ;  /* 0x0024b800011d7983 */ /* 0x001f220000300800 */
[----:B------:R-:W-:Y:S01]  /*7a000*/  IADD3 R2, P1, R2, R28, RZ ;  /* 0x0000001c02027210 */ /* 0x000fe20007f3e0ff */
[----:B------:R-:W4:Y:S02]  /*7a010*/  LDL.LU R25, [R1+0x248c] ;  /* 0x00248c0001197983 */ /* 0x000f240000300800 */
[----:B------:R-:W4:Y:S01]  /*7a020*/  LDL.LU R26, [R1+0x24b0] ;  /* 0x0024b000011a7983 */ /* 0x000f220000300800 */
[----:B------:R-:W4:Y:S01]  /*7a030*/  LDL.LU R27, [R1+0x2484] ;  /* 0x00248400011b7983 */ /* 0x000f220000300800 */
[----:B------:R0:W-:Y:S03]  /*7a040*/  STL [R1+0x24e4], R2 ;  /* 0x0024e40201007387 */ /* 0x0001e60000100800 */
[----:B0-----:R-:W4:Y:S01]  /*7a050*/  LDL.LU R2, [R1+0x24a8] ;  /* 0x0024a80001027983 */ /* 0x001f220000300800 */
[----:B------:R-:W-:-:S02]  /*7a060*/  IMAD.X R23, R23, 0x1, R0, P2 ;  /* 0x0000000117177824 */ /* 0x000fc400010e0600 */
[----:B------:R-:W4:Y:S02]  /*7a070*/  LDL.LU R20, [R1+0x247c] ;  /* 0x00247c0001147983 */ /* 0x000f240000300800 */
[----:B------:R-:W4:Y:S01]  /*7a080*/  LDL.LU R21, [R1+0x24a0] ;  /* 0x0024a00001157983 */ /* 0x000f220000300800 */
[-C--:B------:R-:W-:Y:S01]  /*7a090*/  IADD3 R5, P2, R5, R28.reuse, RZ ;  /* 0x0000001c05057210 */ /* 0x080fe20007f5e0ff */
[----:B------:R0:W-:Y:S01]  /*7a0a0*/  STL [R1+0x2508], R23 ;  /* 0x0025081701007387 */ /* 0x0001e20000100800 */
[--C-:B------:R-:W-:Y:S01]  /*7a0b0*/  IMAD.X R4, R4, 0x1, R0.reuse, P3 ;  /* 0x0000000104047824 */ /* 0x100fe200018e0600 */
[-C--:B------:R-:W-:Y:S02]  /*7a0c0*/  IADD3 R6, P3, R6, R28.reuse, RZ ;  /* 0x0000001c06067210 */ /* 0x080fe40007f7e0ff */
[----:B0-----:R-:W4:Y:S01]  /*7a0d0*/  LDL.LU R23, [R1+0x2474] ;  /* 0x0024740001177983 */ /* 0x001f220000300800 */
[----:B------:R-:W-:Y:S02]  /*7a0e0*/  STL [R1+0x24dc], R5 ;  /* 0x0024dc0501007387 */ /* 0x000fe40000100800 */
[----:B------:R-:W-:Y:S02]  /*7a0f0*/  STL [R1+0x2500], R4 ;  /* 0x0025000401007387 */ /* 0x000fe40000100800 */
[----:B------:R-:W-:Y:S02]  /*7a100*/  STL [R1+0x24d4], R6 ;  /* 0x0024d40601007387 */ /* 0x000fe40000100800 */
[--C-:B--2---:R-:W-:Y:S01]  /*7a110*/  IMAD.X R7, R7, 0x1, R0.reuse, P4 ;  /* 0x0000000107077824 */ /* 0x104fe200020e0600 */
[-C--:B------:R-:W-:Y:S01]  /*7a120*/  IADD3 R10, P4, R10, R28.reuse, RZ ;  /* 0x0000001c0a0a7210 */ /* 0x080fe20007f9e0ff */
[--C-:B------:R-:W-:Y:S01]  /*7a130*/  IMAD.X R11, R11, 0x1, R0.reuse, P5 ;  /* 0x000000010b0b7824 */ /* 0x100fe200028e0600 */
[-C--:B------:R-:W-:Y:S01]  /*7a140*/  IADD3 R12, P5, R12, R28.reuse, RZ ;  /* 0x0000001c0c0c7210 */ /* 0x080fe20007fbe0ff */
[--C-:B------:R-:W-:Y:S01]  /*7a150*/  IMAD.X R9, R9, 0x1, R0.reuse, P6 ;  /* 0x0000000109097824 */ /* 0x100fe200030e0600 */
[----:B------:R-:W-:Y:S01]  /*7a160*/  STL [R1+0x24f8], R7 ;  /* 0x0024f80701007387 */ /* 0x000fe20000100800 */
[-C--:B------:R-:W-:Y:S01]  /*7a170*/  IADD3 R8, P6, R8, R28.reuse, RZ ;  /* 0x0000001c08087210 */ /* 0x080fe20007fde0ff */
[----:B------:R-:W-:Y:S02]  /*7a180*/  STL [R1+0x24cc], R10 ;  /* 0x0024cc0a01007387 */ /* 0x000fe40000100800 */
[--C-:B------:R-:W-:Y:S01]  /*7a190*/  IMAD.X R15, R15, 0x1, R0.reuse, P1 ;  /* 0x000000010f0f7824 */ /* 0x100fe200008e0600 */
[----:B------:R-:W-:Y:S01]  /*7a1a0*/  STL [R1+0x24f0], R11 ;  /* 0x0024f00b01007387 */ /* 0x000fe20000100800 */
[----:B------:R-:W-:Y:S01]  /*7a1b0*/  IADD3 R14, P1, R14, R28, RZ ;  /* 0x0000001c0e0e7210 */ /* 0x000fe20007f3e0ff */
[----:B------:R-:W-:Y:S02]  /*7a1c0*/  STL [R1+0x24c4], R12 ;  /* 0x0024c40c01007387 */ /* 0x000fe40000100800 */
[--C-:B------:R-:W-:Y:S01]  /*7a1d0*/  IMAD.X R3, R3, 0x1, R0.reuse, P2 ;  /* 0x0000000103037824 */ /* 0x100fe200010e0600 */
[----:B------:R-:W-:Y:S01]  /*7a1e0*/  STL [R1+0x24e8], R9 ;  /* 0x0024e80901007387 */ /* 0x000fe20000100800 */
[----:B------:R-:W-:-:S02]  /*7a1f0*/  IMAD.X R22, R22, 0x1, R0, P3 ;  /* 0x0000000116167824 */ /* 0x000fc400018e0600 */
[----:B------:R-:W-:Y:S01]  /*7a200*/  STL [R1+0x24bc], R8 ;  /* 0x0024bc0801007387 */ /* 0x000fe20000100800 */
[-C--:B------:R-:W-:Y:S01]  /*7a210*/  IADD3 R13, P2, R13, R28.reuse, RZ ;  /* 0x0000001c0d0d7210 */ /* 0x080fe20007f5e0ff */
[----:B------:R-:W-:Y:S01]  /*7a220*/  STL [R1+0x24e0], R15 ;  /* 0x0024e00f01007387 */ /* 0x000fe20000100800 */
[----:B------:R-:W-:Y:S01]  /*7a230*/  STL [R1+0x24b4], R14 ;  /* 0x0024b40e01007387 */ /* 0x000fe20000100800 */
[-C--:B------:R-:W-:Y:S01]  /*7a240*/  IADD3 R17, P3, R17, R28.reuse, RZ ;  /* 0x0000001c11117210 */ /* 0x080fe20007f7e0ff */
[----:B------:R-:W-:Y:S01]  /*7a250*/  STL [R1+0x24d8], R3 ;  /* 0x0024d80301007387 */ /* 0x000fe20000100800 */
[----:B------:R0:W-:Y:S01]  /*7a260*/  STL [R1+0x24d0], R22 ;  /* 0x0024d01601007387 */ /* 0x0001e20000100800 */
[----:B------:R-:W-:Y:S02]  /*7a270*/  STL [R1+0x24ac], R13 ;  /* 0x0024ac0d01007387 */ /* 0x000fe40000100800 */
[--C-:B------:R-:W-:Y:S01]  /*7a280*/  IMAD.X R16, R16, 0x1, R0.reuse, P4 ;  /* 0x0000000110107824 */ /* 0x100fe200020e0600 */
[-C--:B------:R-:W-:Y:S01]  /*7a290*/  IADD3 R18, P4, R18, R28.reuse, RZ ;  /* 0x0000001c12127210 */ /* 0x080fe20007f9e0ff */
[----:B0-----:R-:W2:Y:S01]  /*7a2a0*/  LDL.LU R22, [R1+0x2498] ;  /* 0x0024980001167983 */ /* 0x001ea20000300800 */
[----:B------:R0:W-:Y:S02]  /*7a2b0*/  STL [R1+0x24a4], R17 ;  /* 0x0024a41101007387 */ /* 0x0001e40000100800 */
[--C-:B---3--:R-:W-:Y:S01]  /*7a2c0*/  IMAD.X R19, R19, 0x1, R0.reuse, P5 ;  /* 0x0000000113137824 */ /* 0x108fe200028e0600 */
[----:B0-----:R-:W3:Y:S01]  /*7a2d0*/  LDL.LU R17, [R1+0x246c] ;  /* 0x00246c0001117983 */ /* 0x001ee20000300800 */
[----:B------:R-:W-:Y:S02]  /*7a2e0*/  STL [R1+0x24c8], R16 ;  /* 0x0024c81001007387 */ /* 0x000fe40000100800 */
[----:B------:R-:W-:Y:S01]  /*7a2f0*/  STL [R1+0x249c], R18 ;  /* 0x00249c1201007387 */ /* 0x000fe20000100800 */
[-C--:B----4-:R-:W-:Y:S01]  /*7a300*/  IADD3 R24, P5, R24, R28.reuse, RZ ;  /* 0x0000001c18187210 */ /* 0x090fe20007fbe0ff */
[----:B------:R-:W-:Y:S01]  /*7a310*/  IMAD.X R29, R29, 0x1, R0, P6 ;  /* 0x000000011d1d7824 */ /* 0x000fe200030e0600 */
[----:B------:R-:W-:-:S04]  /*7a320*/  IADD3 R25, P6, R25, R28, RZ ;  /* 0x0000001c19197210 */ /* 0x000fc80007fde0ff */
[----:B------:R0:W-:Y:S01]  /*7a330*/  STL [R1+0x24b8], R29 ;  /* 0x0024b81d01007387 */ /* 0x0001e20000100800 */
[----:B------:R-:W-:Y:S02]  /*7a340*/  STL [R1+0x24c0], R19 ;  /* 0x0024c01301007387 */ /* 0x000fe40000100800 */
[--C-:B------:R-:W-:Y:S01]  /*7a350*/  IMAD.X R26, R26, 0x1, R0.reuse, P1 ;  /* 0x000000011a1a7824 */ /* 0x100fe200008e0600 */
[----:B0-----:R-:W4:Y:S01]  /*7a360*/  LDL.LU R29, [R1+0x2490] ;  /* 0x00249000011d7983 */ /* 0x001f220000300800 */
[----:B------:R-:W-:Y:S02]  /*7a370*/  IMAD.X R2, R2, 0x1, R0, P2 ;  /* 0x0000000102027824 */ /* 0x000fe400010e0600 */
[----:B------:R-:W-:Y:S02]  /*7a380*/  STL [R1+0x2494], R24 ;  /* 0x0024941801007387 */ /* 0x000fe40000100800 */
[----:B------:R-:W-:Y:S01]  /*7a390*/  STL [R1+0x248c], R25 ;  /* 0x00248c1901007387 */ /* 0x000fe20000100800 */
[----:B------:R0:W-:Y:S01]  /*7a3a0*/  STL [R1+0x24a8], R2 ;  /* 0x0024a80201007387 */ /* 0x0001e20000100800 */
[----:B------:R-:W-:Y:S03]  /*7a3b0*/  STL [R1+0x24b0], R26 ;  /* 0x0024b01a01007387 */ /* 0x000fe60000100800 */
[----:B0-----:R-:W4:Y:S01]  /*7a3c0*/  LDL.LU R2, [R1+0x2464] ;  /* 0x0024640001027983 */ /* 0x001f220000300800 */
[----:B------:R-:W-:-:S02]  /*7a3d0*/  IADD3 R27, P1, R27, R28, RZ ;  /* 0x0000001c1b1b7210 */ /* 0x000fc40007f3e0ff */
[-C--:B------:R-:W-:Y:S01]  /*7a3e0*/  IADD3 R20, P2, R20, R28.reuse, RZ ;  /* 0x0000001c14147210 */ /* 0x080fe20007f5e0ff */
[--C-:B------:R-:W-:Y:S01]  /*7a3f0*/  IMAD.X R21, R21, 0x1, R0.reuse, P3 ;  /* 0x0000000115157824 */ /* 0x100fe200018e0600 */
[----:B------:R-:W-:Y:S01]  /*7a400*/  IADD3 R23, P3, R23, R28, RZ ;  /* 0x0000001c17177210 */ /* 0x000fe20007f7e0ff */
[----:B------:R-:W-:Y:S01]  /*7a410*/  STL [R1+0x2484], R27 ;  /* 0x0024841b01007387 */ /* 0x000fe20000100800 */
[----:B------:R-:W4:Y:S02]  /*7a420*/  LDL.LU R5, [R1+0x2488] ;  /* 0x0024880001057983 */ /* 0x000f240000300800 */
[----:B------:R-:W-:Y:S02]  /*7a430*/  STL [R1+0x247c], R20 ;  /* 0x00247c1401007387 */ /* 0x000fe40000100800 */
[----:B------:R-:W4:Y:S01]  /*7a440*/  LDL.LU R4, [R1+0x245c] ;  /* 0x00245c0001047983 */ /* 0x000f220000300800 */
[----:B------:R0:W-:Y:S01]  /*7a450*/  STL [R1+0x24a0], R21 ;  /* 0x0024a01501007387 */ /* 0x0001e20000100800 */
[----:B------:R-:W4:Y:S02]  /*7a460*/  LDL.LU R6, [R1+0x2480] ;  /* 0x0024800001067983 */ /* 0x000f240000300800 */
[----:B------:R1:W-:Y:S02]  /*7a470*/  STL [R1+0x2474], R23 ;  /* 0x0024741701007387 */ /* 0x0003e40000100800 */
        /* <DEDUP_REMOVED lines=10> */
[----:B0-----:R-:W4:Y:S02]  /*7a520*/  LDL.LU R21, [R1+0x242c] ;  /* 0x00242c0001157983 */ /* 0x001f240000300800 */
[----:B-1----:R-:W4:Y:S02]  /*7a530*/  LDL.LU R23, [R1+0x2450] ;  /* 0x0024500001177983 */ /* 0x002f240000300800 */
[----:B------:R-:W4:Y:S01]  /*7a540*/  LDL.LU R16, [R1+0x2424] ;  /* 0x0024240001107983 */ /* 0x000f220000300800 */
[----:B------:R-:W4:Y:S01]  /*7a550*/  LDL.LU R18, [R1+0x2448] ;  /* 0x0024480001127983 */ /* 0x000f220000300800 */
[----:B--2---:R-:W-:-:S05]  /*7a560*/  IMAD.X R22, R22, 0x1, R0, P4 ;  /* 0x0000000116167824 */ /* 0x004fca00020e0600 */
[----:B------:R-:W-:Y:S01]  /*7a570*/  STL [R1+0x2498], R22 ;  /* 0x0024981601007387 */ /* 0x000fe20000100800 */
[----:B------:R-:W2:Y:S01]  /*7a580*/  LDL.LU R19, [R1+0x241c] ;  /* 0x00241c0001137983 */ /* 0x000ea20000300800 */
[----:B---3--:R-:W-:-:S05]  /*7a590*/  IADD3 R17, P4, R17, R28, RZ ;  /* 0x0000001c11117210 */ /* 0x008fca0007f9e0ff */
[----:B------:R0:W-:Y:S01]  /*7a5a0*/  STL [R1+0x246c], R17 ;  /* 0x00246c1101007387 */ /* 0x0001e20000100800 */
[----:B------:R-:W3:Y:S03]  /*7a5b0*/  LDL.LU R24, [R1+0x2440] ;  /* 0x0024400001187983 */ /* 0x000ee60000300800 */
[----:B0-----:R-:W3:Y:S01]  /*7a5c0*/  LDL.LU R17, [R1+0x2414] ;  /* 0x0024140001117983 */ /* 0x001ee20000300800 */
[----:B------:R-:W3:Y:S02]  /*7a5d0*/  LDL.LU R25, [R1+0x2438] ;  /* 0x0024380001197983 */ /* 0x000ee40000300800 */
[----:B------:R-:W3:Y:S02]  /*7a5e0*/  LDL.LU R26, [R1+0x240c] ;  /* 0x00240c00011a7983 */ /* 0x000ee40000300800 */
[----:B------:R-:W3:Y:S02]  /*7a5f0*/  LDL.LU R27, [R1+0x2430] ;  /* 0x00243000011b7983 */ /* 0x000ee40000300800 */
[----:B----4-:R-:W-:-:S05]  /*7a600*/  IMAD.X R29, R29, 0x1, R0, P5 ;  /* 0x000000011d1d7824 */ /* 0x010fca00028e0600 */
[----:B------:R0:W-:Y:S04]  /*7a610*/  STL [R1+0x2490], R29 ;  /* 0x0024901d01007387 */ /* 0x0001e80000100800 */
[----:B0-----:R-:W4:Y:S01]  /*7a620*/  LDL.LU R29, [R1+0x2404] ;  /* 0x00240400011d7983 */ /* 0x001f220000300800 */
[-C--:B------:R-:W-:Y:S01]  /*7a630*/  IADD3 R2, P5, R2, R28.reuse, RZ ;  /* 0x0000001c02027210 */ /* 0x080fe20007fbe0ff */
[----:B------:R-:W4:Y:S02]  /*7a640*/  LDL.LU R20, [R1+0x2428] ;  /* 0x0024280001147983 */ /* 0x000f240000300800 */
[----:B------:R-:W4:Y:S02]  /*7a650*/  LDL.LU R22, [R1+0x23fc] ;  /* 0x0023fc0001167983 */ /* 0x000f240000300800 */
[----:B------:R0:W-:Y:S04]  /*7a660*/  STL [R1+0x2464], R2 ;  /* 0x0024640201007387 */ /* 0x0001e80000100800 */
[----:B0-----:R-:W4:Y:S01]  /*7a670*/  LDL.LU R2, [R1+0x2420] ;  /* 0x0024200001027983 */ /* 0x001f220000300800 */
[--C-:B------:R-:W-:Y:S01]  /*7a680*/  IMAD.X R5, R5, 0x1, R0.reuse, P6 ;  /* 0x0000000105057824 */ /* 0x100fe200030e0600 */
        /* <DEDUP_REMOVED lines=28> */
[-C--:B------:R-:W-:Y:S01]  /*7a850*/  IADD3 R16, P1, R16, R28.reuse, RZ ;  /* 0x0000001c10107210 */ /* 0x080fe20007f3e0ff */
[--C-:B------:R-:W-:Y:S01]  /*7a860*/  IMAD.X R18, R18, 0x1, R0.reuse, P2 ;  /* 0x0000000112127824 */ /* 0x100fe200010e0600 */
[----:B0-----:R-:W4:Y:S01]  /*7a870*/  LDL.LU R21, [R1+0x23f4] ;  /* 0x0023f40001157983 */ /* 0x001f220000300800 */
[----:B------:R0:W-:Y:S03]  /*7a880*/  STL [R1+0x2450], R23 ;  /* 0x0024501701007387 */ /* 0x0001e60000100800 */
[----:B0-----:R-:W4:Y:S01]  /*7a890*/  LDL.LU R23, [R1+0x2418] ;  /* 0x0024180001177983 */ /* 0x001f220000300800 */
[----:B------:R-:W-:Y:S02]  /*7a8a0*/  STL [R1+0x2424], R16 ;  /* 0x0024241001007387 */ /* 0x000fe40000100800 */
[----:B------:R-:W-:Y:S01]  /*7a8b0*/  STL [R1+0x2448], R18 ;  /* 0x0024481201007387 */ /* 0x000fe20000100800 */
[-C--:B--2---:R-:W-:Y:S01]  /*7a8c0*/  IADD3 R19, P2, R19, R28.reuse, RZ ;  /* 0x0000001c13137210 */ /* 0x084fe20007f5e0ff */
[--C-:B---3--:R-:W-:Y:S01]  /*7a8d0*/  IMAD.X R24, R24, 0x1, R0.reuse, P3 ;  /* 0x0000000118187824 */ /* 0x108fe200018e0600 */
[----:B------:R-:W-:Y:S01]  /*7a8e0*/  IADD3 R17, P3, R17, R28, RZ ;  /* 0x0000001c11117210 */ /* 0x000fe20007f7e0ff */
[----:B------:R-:W-:-:S04]  /*7a8f0*/  IMAD.X R25, R25, 0x1, R0, P4 ;  /* 0x0000000119197824 */ /* 0x000fc800020e0600 */
[----:B------:R0:W-:Y:S01]  /*7a900*/  STL [R1+0x2414], R17 ;  /* 0x0024141101007387 */ /* 0x0001e20000100800 */
[----:B------:R-:W-:Y:S02]  /*7a910*/  STL [R1+0x241c], R19 ;  /* 0x00241c1301007387 */ /* 0x000fe40000100800 */
[--C-:B------:R-:W-:Y:S01]  /*7a920*/  IMAD.X R27, R27, 0x1, R0.reuse, P5 ;  /* 0x000000011b1b7824 */ /* 0x100fe200028e0600 */
[-C--:B------:R-:W-:Y:S01]  /*7a930*/  IADD3 R26, P4, R26, R28.reuse, RZ ;  /* 0x0000001c1a1a7210 */ /* 0x080fe20007f9e0ff */
[----:B0-----:R-:W2:Y:S01]  /*7a940*/  LDL.LU R17, [R1+0x23ec] ;  /* 0x0023ec0001117983 */ /* 0x001ea20000300800 */
[----:B------:R-:W-:Y:S02]  /*7a950*/  STL [R1+0x2440], R24 ;  /* 0x0024401801007387 */ /* 0x000fe40000100800 */
[----:B------:R-:W-:Y:S01]  /*7a960*/  STL [R1+0x2438], R25 ;  /* 0x0024381901007387 */ /* 0x000fe20000100800 */
[-C--:B----4-:R-:W-:Y:S01]  /*7a970*/  IADD3 R29, P5, R29, R28.reuse, RZ ;  /* 0x0000001c1d1d7210 */ /* 0x090fe20007fbe0ff */
[----:B------:R-:W-:Y:S01]  /*7a980*/  IMAD.X R20, R20, 0x1, R0, P6 ;  /* 0x0000000114147824 */ /* 0x000fe200030e0600 */
[----:B------:R-:W-:-:S03]  /*7a990*/  IADD3 R22, P6, R22, R28, RZ ;  /* 0x0000001c16167210 */ /* 0x000fc60007fde0ff */
[----:B------:R0:W-:Y:S01]  /*7a9a0*/  STL [R1+0x2404], R29 ;  /* 0x0024041d01007387 */ /* 0x0001e20000100800 */
[----:B------:R-:W-:Y:S03]  /*7a9b0*/  STL [R1+0x240c], R26 ;  /* 0x00240c1a01007387 */ /* 0x000fe60000100800 */
[----:B0-----:R-:W3:Y:S01]  /*7a9c0*/  LDL.LU R29, [R1+0x2410] ;  /* 0x00241000011d7983 */ /* 0x001ee20000300800 */
[----:B------:R-:W-:Y:S02]  /*7a9d0*/  STL [R1+0x2430], R27 ;  /* 0x0024301b01007387 */ /* 0x000fe40000100800 */
[----:B------:R-:W-:Y:S02]  /*7a9e0*/  IMAD.X R2, R2, 0x1, R0, P1 ;  /* 0x0000000102027824 */ /* 0x000fe400008e0600 */
[----:B------:R-:W4:Y:S01]  /*7a9f0*/  LDL.LU R5, [R1+0x23e4] ;  /* 0x0023e40001057983 */ /* 0x000f220000300800 */
[----:B------:R-:W-:Y:S01]  /*7aa00*/  STL [R1+0x2428], R20 ;  /* 0x0024281401007387 */ /* 0x000fe20000100800 */
[----:B------:R-:W4:Y:S02]  /*7aa10*/  LDL.LU R4, [R1+0x2408] ;  /* 0x0024080001047983 */ /* 0x000f240000300800 */
[----:B------:R0:W-:Y:S02]  /*7aa20*/  STL [R1+0x23fc], R22 ;  /* 0x0023fc1601007387 */ /* 0x0001e40000100800 */
[----:B------:R-:W4:Y:S01]  /*7aa30*/  LDL.LU R6, [R1+0x23dc] ;  /* 0x0023dc0001067983 */ /* 0x000f220000300800 */
[----:B------:R1:W-:Y:S01]  /*7aa40*/  STL [R1+0x2420], R2 ;  /* 0x0024200201007387 */ /* 0x0003e20000100800 */
        /* <DEDUP_REMOVED lines=10> */
[----:B0-----:R-:W4:Y:S01]  /*7aaf0*/  LDL.LU R22, [R1+0x23d8] ;  /* 0x0023d80001167983 */ /* 0x001f220000300800 */
[----:B-1----:R-:W4:Y:S01]  /*7ab00*/  LDL.LU R2, [R1+0x23ac] ;  /* 0x0023ac0001027983 */ /* 0x002f220000300800 */
[----:B------:R-:W4:Y:S02]  /*7ab10*/  LDL.LU R16, [R1+0x23d0] ;  /* 0x0023d00001107983 */ /* 0x000f240000300800 */
[----:B------:R-:W4:Y:S01]  /*7ab20*/  LDL.LU R18, [R1+0x23a4] ;  /* 0x0023a40001127983 */ /* 0x000f220000300800 */
[----:B------:R-:W-:-:S05]  /*7ab30*/  IADD3 R21, P1, R21, R28, RZ ;  /* 0x0000001c15157210 */ /* 0x000fca0007f3e0ff */
[----:B------:R-:W-:Y:S01]  /*7ab40*/  STL [R1+0x23f4], R21 ;  /* 0x0023f41501007387 */ /* 0x000fe20000100800 */
[----:B------:R-:W4:Y:S02]  /*7ab50*/  LDL.LU R19, [R1+0x23c8] ;  /* 0x0023c80001137983 */ /* 0x000f240000300800 */
[----:B------:R-:W-:-:S05]  /*7ab60*/  IMAD.X R23, R23, 0x1, R0, P2 ;  /* 0x0000000117177824 */ /* 0x000fca00010e0600 */
[----:B------:R0:W-:Y:S01]  /*7ab70*/  STL [R1+0x2418], R23 ;  /* 0x0024181701007387 */ /* 0x0001e20000100800 */
[----:B------:R-:W4:Y:S03]  /*7ab80*/  LDL.LU R24, [R1+0x239c] ;  /* 0x00239c0001187983 */ /* 0x000f260000300800 */
[----:B0-----:R-:W4:Y:S01]  /*7ab90*/  LDL.LU R23, [R1+0x23c0] ;  /* 0x0023c00001177983 */ /* 0x001f220000300800 */
[----:B------:R-:W4:Y:S02]  /*7aba0*/  LDL.LU R25, [R1+0x2394] ;  /* 0x0023940001197983 */ /* 0x000f240000300800 */
[----:B------:R-:W4:Y:S02]  /*7abb0*/  LDL.LU R26, [R1+0x23b8] ;  /* 0x0023b800011a7983 */ /* 0x000f240000300800 */
[----:B------:R-:W4:Y:S01]  /*7abc0*/  LDL.LU R27, [R1+0x238c] ;  /* 0x00238c00011b7983 */ /* 0x000f220000300800 */
[----:B--2---:R-:W-:-:S05]  /*7abd0*/  IADD3 R17, P2, R17, R28, RZ ;  /* 0x0000001c11117210 */ /* 0x004fca0007f5e0ff */
[----:B------:R0:W-:Y:S04]  /*7abe0*/  STL [R1+0x23ec], R17 ;  /* 0x0023ec1101007387 */ /* 0x0001e80000100800 */
[----:B0-----:R-:W2:Y:S01]  /*7abf0*/  LDL.LU R17, [R1+0x23b0] ;  /* 0x0023b00001117983 */ /* 0x001ea20000300800 */
[----:B------:R-:W2:Y:S02]  /*7ac00*/  LDL.LU R20, [R1+0x2384] ;  /* 0x0023840001147983 */ /* 0x000ea40000300800 */
[----:B------:R-:W2:Y:S02]  /*7ac10*/  LDL.LU R21, [R1+0x23a8] ;  /* 0x0023a80001157983 */ /* 0x000ea40000300800 */
[----:B---3--:R-:W-:Y:S01]  /*7ac20*/  IMAD.X R29, R29, 0x1, R0, P3 ;  /* 0x000000011d1d7824 */ /* 0x008fe200018e0600 */
[----:B----4-:R-:W-:-:S04]  /*7ac30*/  IADD3 R5, P3, R5, R28, RZ ;  /* 0x0000001c05057210 */ /* 0x010fc80007f7e0ff */
[----:B------:R0:W-:Y:S01]  /*7ac40*/  STL [R1+0x2410], R29 ;  /* 0x0024101d01007387 */ /* 0x0001e20000100800 */
[--C-:B------:R-:W-:Y:S01]  /*7ac50*/  IMAD.X R4, R4, 0x1, R0.reuse, P4 ;  /* 0x0000000104047824 */ /* 0x100fe200020e0600 */
[-C--:B------:R-:W-:Y:S01]  /*7ac60*/  IADD3 R6, P4, R6, R28.reuse, RZ ;  /* 0x0000001c06067210 */ /* 0x080fe20007f9e0ff */
[--C-:B------:R-:W-:Y:S01]  /*7ac70*/  IMAD.X R7, R7, 0x1, R0.reuse, P5 ;  /* 0x0000000107077824 */ /* 0x100fe200028e0600 */
[-C--:B------:R-:W-:Y:S01]  /*7ac80*/  IADD3 R10, P5, R10, R28.reuse, RZ ;  /* 0x0000001c0a0a7210 */ /* 0x080fe20007fbe0ff */
[----:B0-----:R-:W3:Y:S01]  /*7ac90*/  LDL.LU R29, [R1+0x237c] ;  /* 0x00237c00011d7983 */ /* 0x001ee20000300800 */
[----:B------:R-:W-:Y:S02]  /*7aca0*/  STL [R1+0x23e4], R5 ;  /* 0x0023e40501007387 */ /* 0x000fe40000100800 */
[--C-:B------:R-:W-:Y:S02]  /*7acb0*/  IMAD.X R11, R11, 0x1, R0.reuse, P6 ;  /* 0x000000010b0b7824 */ /* 0x100fe400030e0600 */
[----:B------:R-:W-:Y:S01]  /*7acc0*/  STL [R1+0x2408], R4 ;  /* 0x0024080401007387 */ /* 0x000fe20000100800 */
[----:B------:R-:W-:Y:S01]  /*7acd0*/  IADD3 R12, P6, R12, R28, RZ ;  /* 0x0000001c0c0c7210 */ /* 0x000fe20007fde0ff */
[----:B------:R-:W-:Y:S01]  /*7ace0*/  STL [R1+0x23dc], R6 ;  /* 0x0023dc0601007387 */ /* 0x000fe20000100800 */
[----:B------:R-:W-:-:S02]  /*7acf0*/  IMAD.X R9, R9, 0x1, R0, P1 ;  /* 0x0000000109097824 */ /* 0x000fc400008e0600 */
[----:B------:R-:W-:Y:S01]  /*7ad00*/  STL [R1+0x2400], R7 ;  /* 0x0024000701007387 */ /* 0x000fe20000100800 */
[-C--:B------:R-:W-:Y:S01]  /*7ad10*/  IADD3 R8, P1, R8, R28.reuse, RZ ;  /* 0x0000001c08087210 */ /* 0x080fe20007f3e0ff */
[----:B------:R-:W-:Y:S01]  /*7ad20*/  STL [R1+0x23d4], R10 ;  /* 0x0023d40a01007387 */ /* 0x000fe20000100800 */
[--C-:B------:R-:W-:Y:S02]  /*7ad30*/  IMAD.X R15, R15, 0x1, R0.reuse, P2 ;  /* 0x000000010f0f7824 */ /* 0x100fe400010e0600 */
[----:B------:R-:W-:Y:S01]  /*7ad40*/  STL [R1+0x23f8], R11 ;  /* 0x0023f80b01007387 */ /* 0x000fe20000100800 */
[-C--:B------:R-:W-:Y:S01]  /*7ad50*/  IADD3 R14, P2, R14, R28.reuse, RZ ;  /* 0x0000001c0e0e7210 */ /* 0x080fe20007f5e0ff */
[----:B------:R-:W-:Y:S01]  /*7ad60*/  STL [R1+0x23cc], R12 ;  /* 0x0023cc0c01007387 */ /* 0x000fe20000100800 */
[--C-:B------:R-:W-:Y:S02]  /*7ad70*/  IMAD.X R3, R3, 0x1, R0.reuse, P3 ;  /* 0x0000000103037824 */ /* 0x100fe400018e0600 */
        /* <DEDUP_REMOVED lines=18> */
[----:B------:R-:W-:Y:S01]  /*7aea0*/  STL [R1+0x23a4], R18 ;  /* 0x0023a41201007387 */ /* 0x000fe20000100800 */
[-C--:B------:R-:W-:Y:S02]  /*7aeb0*/  IADD3 R24, P6, R24, R28.reuse, RZ ;  /* 0x0000001c18187210 */ /* 0x080fe40007fde0ff */
[----:B------:R0:W-:Y:S01]  /*7aec0*/  STL [R1+0x23c0], R23 ;  /* 0x0023c01701007387 */ /* 0x0001e20000100800 */
[----:B------:R-:W-:Y:S01]  /*7aed0*/  STL [R1+0x23c8], R19 ;  /* 0x0023c81301007387 */ /* 0x000fe20000100800 */
[-C--:B------:R-:W-:Y:S01]  /*7aee0*/  IADD3 R25, P1, R25, R28.reuse, RZ ;  /* 0x0000001c19197210 */ /* 0x080fe20007f3e0ff */
[--C-:B------:R-:W-:Y:S01]  /*7aef0*/  IMAD.X R26, R26, 0x1, R0.reuse, P2 ;  /* 0x000000011a1a7824 */ /* 0x100fe200010e0600 */
[-C--:B------:R-:W-:Y:S01]  /*7af00*/  IADD3 R27, P2, R27, R28.reuse, RZ ;  /* 0x0000001c1b1b7210 */ /* 0x080fe20007f5e0ff */
[----:B0-----:R-:W4:Y:S01]  /*7af10*/  LDL.LU R23, [R1+0x2398] ;  /* 0x0023980001177983 */ /* 0x001f220000300800 */
[----:B------:R-:W-:Y:S02]  /*7af20*/  STL [R1+0x239c], R24 ;  /* 0x00239c1801007387 */ /* 0x000fe40000100800 */
[----:B------:R-:W-:Y:S02]  /*7af30*/  STL [R1+0x2394], R25 ;  /* 0x0023941901007387 */ /* 0x000fe40000100800 */
[--C-:B--2---:R-:W-:Y:S01]  /*7af40*/  IMAD.X R17, R17, 0x1, R0.reuse, P3 ;  /* 0x0000000111117824 */ /* 0x104fe200018e0600 */
[----:B------:R-:W-:Y:S01]  /*7af50*/  IADD3 R20, P3, R20, R28, RZ ;  /* 0x0000001c14147210 */ /* 0x000fe20007f7e0ff */
[----:B------:R-:W-:-:S03]  /*7af60*/  IMAD.X R21, R21, 0x1, R0, P4 ;  /* 0x0000000115157824 */ /* 0x000fc600020e0600 */
[----:B------:R0:W-:Y:S01]  /*7af70*/  STL [R1+0x23b0], R17 ;  /* 0x0023b01101007387 */ /* 0x0001e20000100800 */
[----:B------:R-:W-:Y:S03]  /*7af80*/  STL [R1+0x23b8], R26 ;  /* 0x0023b81a01007387 */ /* 0x000fe60000100800 */
[----:B0-----:R-:W2:Y:S01]  /*7af90*/  LDL.LU R17, [R1+0x236c] ;  /* 0x00236c0001117983 */ /* 0x001ea20000300800 */
[----:B------:R-:W-:Y:S02]  /*7afa0*/  STL [R1+0x238c], R27 ;  /* 0x00238c1b01007387 */ /* 0x000fe40000100800 */
[----:B------:R-:W2:Y:S02]  /*7afb0*/  LDL.LU R5, [R1+0x2390] ;  /* 0x0023900001057983 */ /* 0x000ea40000300800 */
[----:B------:R-:W-:Y:S01]  /*7afc0*/  STL [R1+0x2384], R20 ;  /* 0x0023841401007387 */ /* 0x000fe20000100800 */
[----:B------:R-:W2:Y:S01]  /*7afd0*/  LDL.LU R4, [R1+0x2364] ;  /* 0x0023640001047983 */ /* 0x000ea20000300800 */
[----:B------:R0:W-:Y:S02]  /*7afe0*/  STL [R1+0x23a8], R21 ;  /* 0x0023a81501007387 */ /* 0x0001e40000100800 */
[----:B------:R-:W2:Y:S01]  /*7aff0*/  LDL.LU R6, [R1+0x2388] ;  /* 0x0023880001067983 */ /* 0x000ea20000300800 */
[----:B---3--:R-:W-:-:S05]  /*7b000*/  IADD3 R29, P4, R29, R28, RZ ;  /* 0x0000001c1d1d7210 */ /* 0x008fca0007f9e0ff */
[----:B------:R1:W-:Y:S01]  /*7b010*/  STL [R1+0x237c], R29 ;  /* 0x00237c1d01007387 */ /* 0x0003e20000100800 */
        /* <DEDUP_REMOVED lines=10> */
[----:B0-----:R-:W3:Y:S01]  /*7b0c0*/  LDL.LU R21, [R1+0x2334] ;  /* 0x0023340001157983 */ /* 0x001ee20000300800 */
[----:B-1----:R-:W3:Y:S01]  /*7b0d0*/  LDL.LU R29, [R1+0x2358] ;  /* 0x00235800011d7983 */ /* 0x002ee20000300800 */
[----:B------:R-:W3:Y:S02]  /*7b0e0*/  LDL.LU R16, [R1+0x232c] ;  /* 0x00232c0001107983 */ /* 0x000ee40000300800 */
[----:B------:R-:W3:Y:S02]  /*7b0f0*/  LDL.LU R18, [R1+0x2350] ;  /* 0x0023500001127983 */ /* 0x000ee40000300800 */
[----:B----4-:R-:W-:-:S05]  /*7b100*/  IMAD.X R22, R22, 0x1, R0, P5 ;  /* 0x0000000116167824 */ /* 0x010fca00028e0600 */
        /* <DEDUP_REMOVED lines=8> */
[----:B------:R-:W4:Y:S02]  /*7b190*/  LDL.LU R27, [R1+0x2338] ;  /* 0x00233800011b7983 */ /* 0x000f240000300800 */
[----:B------:R-:W-:-:S05]  /*7b1a0*/  IMAD.X R23, R23, 0x1, R0, P6 ;  /* 0x0000000117177824 */ /* 0x000fca00030e0600 */
[----:B------:R0:W-:Y:S04]  /*7b1b0*/  STL [R1+0x2398], R23 ;  /* 0x0023981701007387 */ /* 0x0001e80000100800 */
[----:B0-----:R-:W4:Y:S01]  /*7b1c0*/  LDL.LU R23, [R1+0x230c] ;  /* 0x00230c0001177983 */ /* 0x001f220000300800 */
[----:B------:R-:W4:Y:S02]  /*7b1d0*/  LDL.LU R20, [R1+0x2330] ;  /* 0x0023300001147983 */ /* 0x000f240000300800 */
[----:B------:R-:W4:Y:S01]  /*7b1e0*/  LDL.LU R22, [R1+0x2304] ;  /* 0x0023040001167983 */ /* 0x000f220000300800 */
[----:B--2---:R-:W-:Y:S01]  /*7b1f0*/  IADD3 R17, P6, R17, R28, RZ ;  /* 0x0000001c11117210 */ /* 0x004fe20007fde0ff */
[----:B------:R-:W-:-:S04]  /*7b200*/  IMAD.X R5, R5, 0x1, R0, P1 ;  /* 0x0000000105057824 */ /* 0x000fc800008e0600 */
[----:B------:R0:W-:Y:S01]  /*7b210*/  STL [R1+0x236c], R17 ;  /* 0x00236c1101007387 */ /* 0x0001e20000100800 */
[-C--:B------:R-:W-:Y:S01]  /*7b220*/  IADD3 R4, P1, R4, R28.reuse, RZ ;  /* 0x0000001c04047210 */ /* 0x080fe20007f3e0ff */
[--C-:B------:R-:W-:Y:S02]  /*7b230*/  IMAD.X R6, R6, 0x1, R0.reuse, P2 ;  /* 0x0000000106067824 */ /* 0x100fe400010e0600 */
[----:B0-----:R-:W2:Y:S01]  /*7b240*/  LDL.LU R17, [R1+0x2328] ;  /* 0x0023280001117983 */ /* 0x001ea20000300800 */
[-C--:B---3--:R-:W-:Y:S01]  /*7b250*/  IADD3 R7, P2, R7, R28.reuse, RZ ;  /* 0x0000001c07077210 */ /* 0x088fe20007f5e0ff */
[----:B------:R-:W-:Y:S02]  /*7b260*/  IMAD.X R10, R10, 0x1, R0, P3 ;  /* 0x000000010a0a7824 */ /* 0x000fe400018e0600 */
[----:B------:R-:W-:Y:S01]  /*7b270*/  STL [R1+0x2390], R5 ;  /* 0x0023900501007387 */ /* 0x000fe20000100800 */
[----:B------:R-:W-:-:S03]  /*7b280*/  IADD3 R11, P3, R11, R28, RZ ;  /* 0x0000001c0b0b7210 */ /* 0x000fc60007f7e0ff */
[----:B------:R-:W-:Y:S01]  /*7b290*/  STL [R1+0x2364], R4 ;  /* 0x0023640401007387 */ /* 0x000fe20000100800 */
[--C-:B------:R-:W-:Y:S02]  /*7b2a0*/  IMAD.X R12, R12, 0x1, R0.reuse, P4 ;  /* 0x000000010c0c7824 */ /* 0x100fe400020e0600 */
[----:B------:R-:W-:Y:S01]  /*7b2b0*/  STL [R1+0x2388], R6 ;  /* 0x0023880601007387 */ /* 0x000fe20000100800 */
[-C--:B------:R-:W-:Y:S01]  /*7b2c0*/  IADD3 R9, P4, R9, R28.reuse, RZ ;  /* 0x0000001c09097210 */ /* 0x080fe20007f9e0ff */
[----:B------:R-:W-:Y:S01]  /*7b2d0*/  STL [R1+0x235c], R7 ;  /* 0x00235c0701007387 */ /* 0x000fe20000100800 */
[--C-:B------:R-:W-:Y:S02]  /*7b2e0*/  IMAD.X R8, R8, 0x1, R0.reuse, P5 ;  /* 0x0000000108087824 */ /* 0x100fe400028e0600 */
[----:B------:R-:W-:Y:S01]  /*7b2f0*/  STL [R1+0x2380], R10 ;  /* 0x0023800a01007387 */ /* 0x000fe20000100800 */
[----:B------:R-:W-:Y:S01]  /*7b300*/  IADD3 R15, P5, R15, R28, RZ ;  /* 0x0000001c0f0f7210 */ /* 0x000fe20007fbe0ff */
[----:B------:R-:W-:Y:S01]  /*7b310*/  STL [R1+0x2354], R11 ;  /* 0x0023540b01007387 */ /* 0x000fe20000100800 */
[----:B------:R-:W-:-:S02]  /*7b320*/  IMAD.X R14, R14, 0x1, R0, P6 ;  /* 0x000000010e0e7824 */ /* 0x000fc400030e0600 */
[----:B------:R-:W-:Y:S01]  /*7b330*/  STL [R1+0x2378], R12 ;  /* 0x0023780c01007387 */ /* 0x000fe20000100800 */
[-C--:B------:R-:W-:Y:S01]  /*7b340*/  IADD3 R3, P6, R3, R28.reuse, RZ ;  /* 0x0000001c03037210 */ /* 0x080fe20007fde0ff */
[--C-:B------:R-:W-:Y:S01]  /*7b350*/  IMAD.X R13, R13, 0x1, R0.reuse, P1 ;  /* 0x000000010d0d7824 */ /* 0x100fe200008e0600 */
[----:B------:R-:W-:Y:S01]  /*7b360*/  STL [R1+0x234c], R9 ;  /* 0x00234c0901007387 */ /* 0x000fe20000100800 */
[-C--:B------:R-:W-:Y:S01]  /*7b370*/  IADD3 R21, P1, R21, R28.reuse, RZ ;  /* 0x0000001c15157210 */ /* 0x080fe20007f3e0ff */
[----:B------:R-:W-:Y:S02]  /*7b380*/  STL [R1+0x2370], R8 ;  /* 0x0023700801007387 */ /* 0x000fe40000100800 */
[----:B------:R-:W-:Y:S01]  /*7b390*/  STL [R1+0x2344], R15 ;  /* 0x0023440f01007387 */ /* 0x000fe20000100800 */
[----:B------:R-:W-:Y:S01]  /*7b3a0*/  STL [R1+0x2368], R14 ;  /* 0x0023680e01007387 */ /* 0x000fe20000100800 */
[--C-:B------:R-:W-:Y:S02]  /*7b3b0*/  IMAD.X R29, R29, 0x1, R0.reuse, P2 ;  /* 0x000000011d1d7824 */ /* 0x100fe400010e0600 */
[----:B------:R-:W-:Y:S02]  /*7b3c0*/  STL [R1+0x233c], R3 ;  /* 0x00233c0301007387 */ /* 0x000fe40000100800 */
[----:B------:R0:W-:Y:S01]  /*7b3d0*/  STL [R1+0x2334], R21 ;  /* 0x0023341501007387 */ /* 0x0001e20000100800 */
[----:B------:R-:W-:Y:S01]  /*7b3e0*/  STL [R1+0x2360], R13 ;  /* 0x0023600d01007387 */ /* 0x000fe20000100800 */
[----:B------:R-:W-:Y:S01]  /*7b3f0*/  IADD3 R16, P2, R16, R28, RZ ;  /* 0x0000001c10107210 */ /* 0x000fe20007f5e0ff */
[----:B------:R-:W-:-:S02]  /*7b400*/  IMAD.X R18, R18, 0x1, R0, P3 ;  /* 0x0000000112127824 */ /* 0x000fc400018e0600 */
[----:B0-----:R-:W3:Y:S01]  /*7b410*/  LDL.LU R21, [R1+0x22fc] ;  /* 0x0022fc0001157983 */ /* 0x001ee20000300800 */
[----:B------:R0:W-:Y:S01]  /*7b420*/  STL [R1+0x2358], R29 ;  /* 0x0023581d01007387 */ /* 0x0001e20000100800 */
[-C--:B----4-:R-:W-:Y:S02]  /*7b430*/  IADD3 R19, P3, R19, R28.reuse, RZ ;  /* 0x0000001c13137210 */ /* 0x090fe40007f7e0ff */
[----:B0-----:R-:W4:Y:S01]  /*7b440*/  LDL.LU R29, [R1+0x2320] ;  /* 0x00232000011d7983 */ /* 0x001f220000300800 */
[----:B------:R-:W-:Y:S02]  /*7b450*/  IMAD.X R24, R24, 0x1, R0, P4 ;  /* 0x0000000118187824 */ /* 0x000fe400020e0600 */
[----:B------:R-:W-:Y:S02]  /*7b460*/  STL [R1+0x232c], R16 ;  /* 0x00232c1001007387 */ /* 0x000fe40000100800 */
[----:B------:R-:W-:Y:S01]  /*7b470*/  STL [R1+0x2350], R18 ;  /* 0x0023501201007387 */ /* 0x000fe20000100800 */
[----:B------:R-:W-:-:S05]  /*7b480*/  IADD3 R2, P4, R2, R28, RZ ;  /* 0x0000001c02027210 */ /* 0x000fca0007f9e0ff */
[----:B------:R0:W-:Y:S01]  /*7b490*/  STL [R1+0x231c], R2 ;  /* 0x00231c0201007387 */ /* 0x0001e20000100800 */
[----:B------:R-:W-:Y:S03]  /*7b4a0*/  STL [R1+0x2324], R19 ;  /* 0x0023241301007387 */ /* 0x000fe60000100800 */
[----:B0-----:R-:W4:Y:S01]  /*7b4b0*/  LDL.LU R2, [R1+0x22f4] ;  /* 0x0022f40001027983 */ /* 0x001f220000300800 */
[--C-:B------:R-:W-:Y:S02]  /*7b4c0*/  IMAD.X R25, R25, 0x1, R0.reuse, P5 ;  /* 0x0000000119197824 */ /* 0x100fe400028e0600 */
[--C-:B------:R-:W-:Y:S01]  /*7b4d0*/  IMAD.X R27, R27, 0x1, R0.reuse, P6 ;  /* 0x000000011b1b7824 */ /* 0x100fe200030e0600 */
[-C--:B------:R-:W-:Y:S02]  /*7b4e0*/  IADD3 R26, P5, R26, R28.reuse, RZ ;  /* 0x0000001c1a1a7210 */ /* 0x080fe40007fbe0ff */
[-C--:B------:R-:W-:Y:S01]  /*7b4f0*/  IADD3 R23, P6, R23, R28.reuse, RZ ;  /* 0x0000001c17177210 */ /* 0x080fe20007fde0ff */
[----:B------:R-:W-:Y:S01]  /*7b500*/  STL [R1+0x2348], R24 ;  /* 0x0023481801007387 */ /* 0x000fe20000100800 */
[----:B------:R-:W-:Y:S02]  /*7b510*/  STL [R1+0x2340], R25 ;  /* 0x0023401901007387 */ /* 0x000fe40000100800 */
[----:B------:R-:W-:Y:S01]  /*7b520*/  IMAD.X R20, R20, 0x1, R0, P1 ;  /* 0x0000000114147824 */ /* 0x000fe200008e0600 */
[----:B------:R0:W-:Y:S01]  /*7b530*/  STL [R1+0x230c], R23 ;  /* 0x00230c1701007387 */ /* 0x0001e20000100800 */
[----:B------:R-:W-:Y:S01]  /*7b540*/  STL [R1+0x2314], R26 ;  /* 0x0023141a01007387 */ /* 0x000fe20000100800 */
[----:B------:R-:W-:-:S02]  /*7b550*/  IADD3 R22, P1, R22, R28, RZ ;  /* 0x0000001c16167210 */ /* 0x000fc40007f3e0ff */
        /* <DEDUP_REMOVED lines=30> */
[----:B------:R-:W4:Y:S02]  /*7b740*/  LDL.LU R25, [R1+0x229c] ;  /* 0x00229c0001197983 */ /* 0x000f240000300800 */
[----:B------:R-:W4:Y:S02]  /*7b750*/  LDL.LU R26, [R1+0x22c0] ;  /* 0x0022c000011a7983 */ /* 0x000f240000300800 */
[----:B------:R-:W4:Y:S01]  /*7b760*/  LDL.LU R27, [R1+0x2294] ;  /* 0x00229400011b7983 */ /* 0x000f220000300800 */
[----:B------:R-:W-:-:S05]  /*7b770*/  IADD3 R2, P3, R2, R28, RZ ;  /* 0x0000001c02027210 */ /* 0x000fca0007f7e0ff */
[----:B------:R0:W-:Y:S04]  /*7b780*/  STL [R1+0x22f4], R2 ;  /* 0x0022f40201007387 */ /* 0x0001e80000100800 */
[----:B0-----:R-:W4:Y:S01]  /*7b790*/  LDL.LU R2, [R1+0x22b8] ;  /* 0x0022b80001027983 */ /* 0x001f220000300800 */
[----:B------:R-:W4:Y:S02]  /*7b7a0*/  LDL.LU R20, [R1+0x228c] ;  /* 0x00228c0001147983 */ /* 0x000f240000300800 */
[----:B------:R-:W4:Y:S02]  /*7b7b0*/  LDL.LU R21, [R1+0x22b0] ;  /* 0x0022b00001157983 */ /* 0x000f240000300800 */
[----:B------:R-:W-:Y:S01]  /*7b7c0*/  IMAD.X R23, R23, 0x1, R0, P4 ;  /* 0x0000000117177824 */ /* 0x000fe200020e0600 */
[----:B------:R-:W-:-:S04]  /*7b7d0*/  IADD3 R5, P4, R5, R28, RZ ;  /* 0x0000001c05057210 */ /* 0x000fc80007f9e0ff */
        /* <DEDUP_REMOVED lines=45> */
[----:B------:R-:W-:Y:S02]  /*7bab0*/  STL [R1+0x22a4], R24 ;  /* 0x0022a41801007387 */ /* 0x000fe40000100800 */
[----:B------:R-:W-:Y:S02]  /*7bac0*/  STL [R1+0x229c], R25 ;  /* 0x00229c1901007387 */ /* 0x000fe40000100800 */
[----:B------:R-:W-:-:S05]  /*7bad0*/  IMAD.X R2, R2, 0x1, R0, P4 ;  /* 0x0000000102027824 */ /* 0x000fca00020e0600 */
[----:B------:R0:W-:Y:S01]  /*7bae0*/  STL [R1+0x22b8], R2 ;  /* 0x0022b80201007387 */ /* 0x0001e20000100800 */
[----:B------:R-:W-:Y:S03]  /*7baf0*/  STL [R1+0x22c0], R26 ;  /* 0x0022c01a01007387 */ /* 0x000fe60000100800 */
[----:B0-----:R-:W4:Y:S01]  /*7bb00*/  LDL.LU R2, [R1+0x2274] ;  /* 0x0022740001027983 */ /* 0x001f220000300800 */
[-C--:B------:R-:W-:Y:S02]  /*7bb10*/  IADD3 R27, P3, R27, R28.reuse, RZ ;  /* 0x0000001c1b1b7210 */ /* 0x080fe40007f7e0ff */
[-C--:B------:R-:W-:Y:S01]  /*7bb20*/  IADD3 R20, P4, R20, R28.reuse, RZ ;  /* 0x0000001c14147210 */ /* 0x080fe20007f9e0ff */
[--C-:B------:R-:W-:Y:S02]  /*7bb30*/  IMAD.X R21, R21, 0x1, R0.reuse, P5 ;  /* 0x0000000115157824 */ /* 0x100fe400028e0600 */
[----:B------:R-:W-:Y:S01]  /*7bb40*/  STL [R1+0x2294], R27 ;  /* 0x0022941b01007387 */ /* 0x000fe20000100800 */
[----:B------:R-:W-:Y:S01]  /*7bb50*/  IADD3 R23, P5, R23, R28, RZ ;  /* 0x0000001c17177210 */ /* 0x000fe20007fbe0ff */
[----:B------:R-:W4:Y:S02]  /*7bb60*/  LDL.LU R5, [R1+0x2298] ;  /* 0x0022980001057983 */ /* 0x000f240000300800 */
[----:B------:R-:W-:Y:S01]  /*7bb70*/  STL [R1+0x228c], R20 ;  /* 0x00228c1401007387 */ /* 0x000fe20000100800 */
[----:B------:R-:W4:Y:S01]  /*7bb80*/  LDL.LU R4, [R1+0x226c] ;  /* 0x00226c0001047983 */ /* 0x000f220000300800 */
[----:B------:R0:W-:Y:S02]  /*7bb90*/  STL [R1+0x22b0], R21 ;  /* 0x0022b01501007387 */ /* 0x0001e40000100800 */
[----:B------:R-:W4:Y:S02]  /*7bba0*/  LDL.LU R6, [R1+0x2290] ;  /* 0x0022900001067983 */ /* 0x000f240000300800 */
[----:B------:R1:W-:Y:S01]  /*7bbb0*/  STL [R1+0x2284], R23 ;  /* 0x0022841701007387 */ /* 0x0003e20000100800 */
        /* <DEDUP_REMOVED lines=10> */
[----:B0-----:R-:W4:Y:S02]  /*7bc60*/  LDL.LU R21, [R1+0x223c] ;  /* 0x00223c0001157983 */ /* 0x001f240000300800 */
[----:B-1----:R-:W4:Y:S01]  /*7bc70*/  LDL.LU R23, [R1+0x2260] ;  /* 0x0022600001177983 */ /* 0x002f220000300800 */
[----:B------:R-:W4:Y:S01]  /*7bc80*/  LDL.LU R16, [R1+0x2234] ;  /* 0x0022340001107983 */ /* 0x000f220000300800 */
[----:B------:R-:W4:Y:S02]  /*7bc90*/  LDL.LU R18, [R1+0x2258] ;  /* 0x0022580001127983 */ /* 0x000f240000300800 */
        /* <DEDUP_REMOVED lines=13> */
[----:B------:R-:W4:Y:S02]  /*7bd70*/  LDL.LU R20, [R1+0x2238] ;  /* 0x0022380001147983 */ /* 0x000f240000300800 */
[----:B------:R-:W4:Y:S01]  /*7bd80*/  LDL.LU R22, [R1+0x220c] ;  /* 0x00220c0001167983 */ /* 0x000f220000300800 */
[----:B------:R-:W-:-:S05]  /*7bd90*/  IADD3 R2, P1, R2, R28, RZ ;  /* 0x0000001c02027210 */ /* 0x000fca0007f3e0ff */
        /* <DEDUP_REMOVED lines=56> */
[----:B------:R-:W4:Y:S02]  /*7c120*/  LDL.LU R5, [R1+0x21f4] ;  /* 0x0021f40001057983 */ /* 0x000f240000300800 */
[----:B------:R-:W-:Y:S01]  /*7c130*/  STL [R1+0x2238], R20 ;  /* 0x0022381401007387 */ /* 0x000fe20000100800 */
[----:B------:R-:W4:Y:S01]  /*7c140*/  LDL.LU R4, [R1+0x2218] ;  /* 0x0022180001047983 */ /* 0x000f220000300800 */
[----:B------:R0:W-:Y:S02]  /*7c150*/  STL [R1+0x220c], R22 ;  /* 0x00220c1601007387 */ /* 0x0001e40000100800 */
[----:B------:R-:W4:Y:S02]  /*7c160*/  LDL.LU R6, [R1+0x21ec] ;  /* 0x0021ec0001067983 */ /* 0x000f240000300800 */
[----:B------:R-:W-:-:S05]  /*7c170*/  IMAD.X R2, R2, 0x1, R0, P3 ;  /* 0x0000000102027824 */ /* 0x000fca00018e0600 */
        /* <DEDUP_REMOVED lines=34> */
[-C--:B------:R-:W-:Y:S02]  /*7c3a0*/  IADD3 R6, P6, R6, R28.reuse, RZ ;  /* 0x0000001c06067210 */ /* 0x080fe40007fde0ff */
[----:B0-----:R-:W3:Y:S01]  /*7c3b0*/  LDL.LU R29, [R1+0x218c] ;  /* 0x00218c00011d7983 */ /* 0x001ee20000300800 */
[--C-:B------:R-:W-:Y:S01]  /*7c3c0*/  IMAD.X R7, R7, 0x1, R0.reuse, P1 ;  /* 0x0000000107077824 */ /* 0x100fe200008e0600 */
        /* <DEDUP_REMOVED lines=24> */
[----:B------:R-:W-:Y:S03]  /*7c550*/  STL [R1+0x21c4], R13 ;  /* 0x0021c40d01007387 */ /* 0x000fe60000100800 */
[----:B0-----:R-:W4:Y:S01]  /*7c560*/  LDL.LU R22, [R1+0x21b0] ;  /* 0x0021b00001167983 */ /* 0x001f220000300800 */
[----:B------:R0:W-:Y:S03]  /*7c570*/  STL [R1+0x21bc], R2 ;  /* 0x0021bc0201007387 */ /* 0x0001e60000100800 */
[----:B0-----:R-:W4:Y:S01]  /*7c580*/  LDL.LU R2, [R1+0x2184] ;  /* 0x0021840001027983 */ /* 0x001f220000300800 */
[--C-:B------:R-:W-:Y:S01]  /*7c590*/  IMAD.X R16, R16, 0x1, R0.reuse, P1 ;  /* 0x0000000110107824 */ /* 0x100fe200008e0600 */
[----:B------:R-:W-:Y:S01]  /*7c5a0*/  IADD3 R18, P1, R18, R28, RZ ;  /* 0x0000001c12127210 */ /* 0x000fe20007f3e0ff */
[----:B------:R-:W-:-:S03]  /*7c5b0*/  IMAD.X R19, R19, 0x1, R0, P2 ;  /* 0x0000000113137824 */ /* 0x000fc600010e0600 */
[----:B------:R-:W-:Y:S01]  /*7c5c0*/  STL [R1+0x21e0], R16 ;  /* 0x0021e01001007387 */ /* 0x000fe20000100800 */
[----:B------:R-:W-:Y:S02]  /*7c5d0*/  STL [R1+0x21b4], R18 ;  /* 0x0021b41201007387 */ /* 0x000fe40000100800 */
[--C-:B------:R-:W-:Y:S01]  /*7c5e0*/  IMAD.X R23, R23, 0x1, R0.reuse, P3 ;  /* 0x0000000117177824 */ /* 0x100fe200018e0600 */
[-C--:B------:R-:W-:Y:S02]  /*7c5f0*/  IADD3 R24, P2, R24, R28.reuse, RZ ;  /* 0x0000001c18187210 */ /* 0x080fe40007f5e0ff */
[-C--:B------:R-:W-:Y:S02]  /*7c600*/  IADD3 R25, P3, R25, R28.reuse, RZ ;  /* 0x0000001c19197210 */ /* 0x080fe40007f7e0ff */
[----:B------:R0:W-:Y:S01]  /*7c610*/  STL [R1+0x21d0], R23 ;  /* 0x0021d01701007387 */ /* 0x0001e20000100800 */
[----:B------:R-:W-:Y:S02]  /*7c620*/  STL [R1+0x21d8], R19 ;  /* 0x0021d81301007387 */ /* 0x000fe40000100800 */
        /* <DEDUP_REMOVED lines=54> */
[----:B------:R-:W-:Y:S01]  /*7c990*/  STL [R1+0x21a0], R5 ;  /* 0x0021a00501007387 */ /* 0x000fe20000100800 */
[-C--:B---3--:R-:W-:Y:S01]  /*7c9a0*/  IADD3 R7, P4, R7, R28.reuse, RZ ;  /* 0x0000001c07077210 */ /* 0x088fe20007f9e0ff */
[--C-:B------:R-:W-:Y:S01]  /*7c9b0*/  IMAD.X R10, R10, 0x1, R0.reuse, P5 ;  /* 0x000000010a0a7824 */ /* 0x100fe200028e0600 */
        /* <DEDUP_REMOVED lines=11> */
[----:B------:R-:W-:Y:S01]  /*7ca70*/  STL [R1+0x2188], R12 ;  /* 0x0021880c01007387 */ /* 0x000fe20000100800 */
[-C--:B------:R-:W-:Y:S01]  /*7ca80*/  IADD3 R3, P2, R3, R28.reuse, RZ ;  /* 0x0000001c03037210 */ /* 0x080fe20007f5e0ff */
[--C-:B------:R-:W-:Y:S01]  /*7ca90*/  IMAD.X R13, R13, 0x1, R0.reuse, P3 ;  /* 0x000000010d0d7824 */ /* 0x100fe200018e0600 */
[----:B------:R-:W-:Y:S01]  /*7caa0*/  STL [R1+0x215c], R9 ;  /* 0x00215c0901007387 */ /* 0x000fe20000100800 */
[----:B------:R-:W-:Y:S01]  /*7cab0*/  IADD3 R21, P3, R21, R28, RZ ;  /* 0x0000001c15157210 */ /* 0x000fe20007f7e0ff */
[----:B------:R-:W-:Y:S02]  /*7cac0*/  STL [R1+0x2180], R8 ;  /* 0x0021800801007387 */ /* 0x000fe40000100800 */
[----:B------:R-:W-:Y:S01]  /*7cad0*/  STL [R1+0x2154], R15 ;  /* 0x0021540f01007387 */ /* 0x000fe20000100800 */
[----:B------:R-:W-:Y:S01]  /*7cae0*/  STL [R1+0x2178], R14 ;  /* 0x0021780e01007387 */ /* 0x000fe20000100800 */
[----:B------:R-:W-:-:S02]  /*7caf0*/  IMAD.X R29, R29, 0x1, R0, P4 ;  /* 0x000000011d1d7824 */ /* 0x000fc400020e0600 */
[----:B------:R-:W-:Y:S02]  /*7cb00*/  STL [R1+0x214c], R3 ;  /* 0x00214c0301007387 */ /* 0x000fe40000100800 */
[----:B------:R0:W-:Y:S01]  /*7cb10*/  STL [R1+0x2144], R21 ;  /* 0x0021441501007387 */ /* 0x0001e20000100800 */
[----:B------:R-:W-:Y:S01]  /*7cb20*/  STL [R1+0x2170], R13 ;  /* 0x0021700d01007387 */ /* 0x000fe20000100800 */
[-C--:B------:R-:W-:Y:S01]  /*7cb30*/  IADD3 R16, P4, R16, R28.reuse, RZ ;  /* 0x0000001c10107210 */ /* 0x080fe20007f9e0ff */
[--C-:B------:R-:W-:Y:S02]  /*7cb40*/  IMAD.X R18, R18, 0x1, R0.reuse, P5 ;  /* 0x0000000112127824 */ /* 0x100fe400028e0600 */
[----:B0-----:R-:W3:Y:S01]  /*7cb50*/  LDL.LU R21, [R1+0x210c] ;  /* 0x00210c0001157983 */ /* 0x001ee20000300800 */
[----:B------:R0:W-:Y:S01]  /*7cb60*/  STL [R1+0x2168], R29 ;  /* 0x0021681d01007387 */ /* 0x0001e20000100800 */
[----:B----4-:R-:W-:Y:S02]  /*7cb70*/  IADD3 R19, P5, R19, R28, RZ ;  /* 0x0000001c13137210 */ /* 0x010fe40007fbe0ff */
[----:B0-----:R-:W4:Y:S01]  /*7cb80*/  LDL.LU R29, [R1+0x2130] ;  /* 0x00213000011d7983 */ /* 0x001f220000300800 */
[----:B------:R-:W-:-:S02]  /*7cb90*/  IMAD.X R24, R24, 0x1, R0, P6 ;  /* 0x0000000118187824 */ /* 0x000fc400030e0600 */
[----:B------:R-:W-:Y:S01]  /*7cba0*/  STL [R1+0x213c], R16 ;  /* 0x00213c1001007387 */ /* 0x000fe20000100800 */
[----:B------:R-:W-:Y:S01]  /*7cbb0*/  STL [R1+0x2160], R18 ;  /* 0x0021601201007387 */ /* 0x000fe20000100800 */
[----:B------:R-:W-:-:S05]  /*7cbc0*/  IADD3 R2, P6, R2, R28, RZ ;  /* 0x0000001c02027210 */ /* 0x000fca0007fde0ff */
[----:B------:R0:W-:Y:S01]  /*7cbd0*/  STL [R1+0x212c], R2 ;  /* 0x00212c0201007387 */ /* 0x0001e20000100800 */
[----:B------:R-:W-:Y:S03]  /*7cbe0*/  STL [R1+0x2134], R19 ;  /* 0x0021341301007387 */ /* 0x000fe60000100800 */
[----:B0-----:R-:W4:Y:S01]  /*7cbf0*/  LDL.LU R2, [R1+0x2104] ;  /* 0x0021040001027983 */ /* 0x001f220000300800 */
[--C-:B------:R-:W-:Y:S02]  /*7cc00*/  IMAD.X R25, R25, 0x1, R0.reuse, P1 ;  /* 0x0000000119197824 */ /* 0x100fe400008e0600 */
[--C-:B------:R-:W-:Y:S01]  /*7cc10*/  IMAD.X R27, R27, 0x1, R0.reuse, P2 ;  /* 0x000000011b1b7824 */ /* 0x100fe200010e0600 */
[-C--:B------:R-:W-:Y:S01]  /*7cc20*/  IADD3 R26, P1, R26, R28.reuse, RZ ;  /* 0x0000001c1a1a7210 */ /* 0x080fe20007f3e0ff */
[----:B------:R-:W-:Y:S01]  /*7cc30*/  STL [R1+0x2158], R24 ;  /* 0x0021581801007387 */ /* 0x000fe20000100800 */
[----:B------:R-:W-:Y:S01]  /*7cc40*/  STL [R1+0x2150], R25 ;  /* 0x0021501901007387 */ /* 0x000fe20000100800 */
[-C--:B------:R-:W-:Y:S01]  /*7cc50*/  IADD3 R23, P2, R23, R28.reuse, RZ ;  /* 0x0000001c17177210 */ /* 0x080fe20007f5e0ff */
[----:B------:R-:W-:Y:S01]  /*7cc60*/  IMAD.X R20, R20, 0x1, R0, P3 ;  /* 0x0000000114147824 */ /* 0x000fe200018e0600 */
[----:B------:R-:W-:-:S03]  /*7cc70*/  IADD3 R22, P3, R22, R28, RZ ;  /* 0x0000001c16167210 */ /* 0x000fc60007f7e0ff */
[----:B------:R0:W-:Y:S01]  /*7cc80*/  STL [R1+0x211c], R23 ;  /* 0x00211c1701007387 */ /* 0x0001e20000100800 */
[----:B------:R-:W-:Y:S03]  /*7cc90*/  STL [R1+0x2124], R26 ;  /* 0x0021241a01007387 */ /* 0x000fe60000100800 */
        /* <DEDUP_REMOVED lines=95> */
[----:B------:R-:W4:Y:S02]  /*7d290*/  LDL.LU R5, [R1+0x20a8] ;  /* 0x0020a80001057983 */ /* 0x000f240000300800 */
[----:B------:R-:W-:Y:S02]  /*7d2a0*/  STL [R1+0x209c], R20 ;  /* 0x00209c1401007387 */ /* 0x000fe40000100800 */
[----:B------:R-:W4:Y:S01]  /*7d2b0*/  LDL.LU R4, [R1+0x207c] ;  /* 0x00207c0001047983 */ /* 0x000f220000300800 */
[----:B------:R-:W-:Y:S01]  /*7d2c0*/  IADD3 R23, P1, R23, R28, RZ ;  /* 0x0000001c17177210 */ /* 0x000fe20007f3e0ff */
[----:B------:R0:W-:Y:S01]  /*7d2d0*/  STL [R1+0x20c0], R21 ;  /* 0x0020c01501007387 */ /* 0x0001e20000100800 */
[----:B------:R-:W4:Y:S03]  /*7d2e0*/  LDL.LU R6, [R1+0x20a0] ;  /* 0x0020a00001067983 */ /* 0x000f260000300800 */
        /* <DEDUP_REMOVED lines=130> */
[-C--:B------:R-:W-:Y:S02]  /*7db10*/  IADD3 R10, P3, R10, R28.reuse, RZ ;  /* 0x0000001c0a0a7210 */ /* 0x080fe40007f7e0ff */
        /* <DEDUP_REMOVED lines=81> */
[----:B------:R0:W-:Y:S01]  /*7e030*/  STL [R1+0x1fb8], R23 ;  /* 0x001fb81701007387 */ /* 0x0001e20000100800 */
[----:B------:R-:W4:Y:S02]  /*7e040*/  LDL.LU R22, [R1+0x1f2c] ;  /* 0x001f2c0001167983 */ /* 0x000f240000300800 */
[----:B------:R-:W4:Y:S01]  /*7e050*/  LDL.LU R20, [R1+0x1f50] ;  /* 0x001f500001147983 */ /* 0x000f220000300800 */
[----:B0-----:R-:W4:Y:S01]  /*7e060*/  LDL.LU R23, [R1+0x1f24] ;  /* 0x001f240001177983 */ /* 0x001f220000300800 */
[----:B--2---:R-:W-:Y:S01]  /*7e070*/  IADD3 R17, P4, R17, R28, RZ ;  /* 0x0000001c11117210 */ /* 0x004fe20007f9e0ff */
[----:B------:R-:W-:-:S04]  /*7e080*/  IMAD.X R5, R5, 0x1, R0, P5 ;  /* 0x0000000105057824 */ /* 0x000fc800028e0600 */
[----:B------:R0:W-:Y:S01]  /*7e090*/  STL [R1+0x1f8c], R17 ;  /* 0x001f8c1101007387 */ /* 0x0001e20000100800 */
[-C--:B------:R-:W-:Y:S01]  /*7e0a0*/  IADD3 R4, P5, R4, R28.reuse, RZ ;  /* 0x0000001c04047210 */ /* 0x080fe20007fbe0ff */
[--C-:B------:R-:W-:Y:S02]  /*7e0b0*/  IMAD.X R6, R6, 0x1, R0.reuse, P6 ;  /* 0x0000000106067824 */ /* 0x100fe400030e0600 */
[----:B0-----:R-:W2:Y:S01]  /*7e0c0*/  LDL.LU R17, [R1+0x1f48] ;  /* 0x001f480001117983 */ /* 0x001ea20000300800 */
[----:B------:R-:W-:Y:S02]  /*7e0d0*/  STL [R1+0x1fb0], R5 ;  /* 0x001fb00501007387 */ /* 0x000fe40000100800 */
[----:B------:R-:W-:Y:S01]  /*7e0e0*/  STL [R1+0x1f84], R4 ;  /* 0x001f840401007387 */ /* 0x000fe20000100800 */
[-C--:B---3--:R-:W-:Y:S01]  /*7e0f0*/  IADD3 R7, P6, R7, R28.reuse, RZ ;  /* 0x0000001c07077210 */ /* 0x088fe20007fde0ff */
        /* <DEDUP_REMOVED lines=24> */
[----:B------:R-:W-:Y:S01]  /*7e280*/  IMAD.X R18, R18, 0x1, R0, P1 ;  /* 0x0000000112127824 */ /* 0x000fe200008e0600 */
[----:B0-----:R-:W3:Y:S01]  /*7e290*/  LDL.LU R21, [R1+0x1f1c] ;  /* 0x001f1c0001157983 */ /* 0x001ee20000300800 */
[----:B------:R0:W-:Y:S01]  /*7e2a0*/  STL [R1+0x1f78], R29 ;  /* 0x001f781d01007387 */ /* 0x0001e20000100800 */
[----:B----4-:R-:W-:-:S02]  /*7e2b0*/  IADD3 R19, P1, R19, R28, RZ ;  /* 0x0000001c13137210 */ /* 0x010fc40007f3e0ff */
[----:B0-----:R-:W4:Y:S01]  /*7e2c0*/  LDL.LU R29, [R1+0x1f40] ;  /* 0x001f4000011d7983 */ /* 0x001f220000300800 */
[----:B------:R-:W-:-:S03]  /*7e2d0*/  IMAD.X R24, R24, 0x1, R0, P2 ;  /* 0x0000000118187824 */ /* 0x000fc600010e0600 */
        /* <DEDUP_REMOVED lines=54> */
[--C-:B------:R-:W-:Y:S01]  /*7e640*/  IMAD.X R22, R22, 0x1, R0.reuse, P2 ;  /* 0x0000000116167824 */ /* 0x100fe200010e0600 */
[----:B------:R-:W-:Y:S01]  /*7e650*/  IADD3 R5, P2, R5, R28, RZ ;  /* 0x0000001c05057210 */ /* 0x000fe20007f5e0ff */
[----:B------:R-:W-:-:S03]  /*7e660*/  IMAD.X R4, R4, 0x1, R0, P3 ;  /* 0x0000000104047824 */ /* 0x000fc600018e0600 */
[----:B------:R0:W-:Y:S01]  /*7e670*/  STL [R1+0x1f38], R22 ;  /* 0x001f381601007387 */ /* 0x0001e20000100800 */
[----:B------:R-:W-:-:S03]  /*7e680*/  IADD3 R6, P3, R6, R28, RZ ;  /* 0x0000001c06067210 */ /* 0x000fc60007f7e0ff */
        /* <DEDUP_REMOVED lines=170> */
[----:B------:R-:W-:Y:S01]  /*7f130*/  STL [R1+0x1e48], R22 ;  /* 0x001e481601007387 */ /* 0x000fe20000100800 */
[----:B------:R-:W4:Y:S02]  /*7f140*/  LDL.LU R24, [R1+0x2cd8] ;  /* 0x002cd80001187983 */ /* 0x000f240000300800 */
[----:B------:R-:W4:Y:S02]  /*7f150*/  LDL.LU R25, [R1+0x1df0] ;  /* 0x001df00001197983 */ /* 0x000f240000300800 */
[----:B------:R-:W4:Y:S01]  /*7f160*/  LDL.LU R26, [R1+0x2cd4] ;  /* 0x002cd400011a7983 */ /* 0x000f220000300800 */
[----:B------:R-:W4:Y:S01]  /*7f170*/  LDL.LU R27, [R1+0x25e8] ;  /* 0x0025e800011b7983 */ /* 0x000f220000300800 */
        /* <DEDUP_REMOVED lines=12> */
[----:B------:R0:W-:Y:S02]  /*7f240*/  STL [R1+0x1e14], R8 ;  /* 0x001e140801007387 */ /* 0x0001e40000100800 */
[--C-:B------:R-:W-:Y:S01]  /*7f250*/  IMAD.X R6, R6, 0x1, R0.reuse, P5 ;  /* 0x0000000106067824 */ /* 0x100fe200028e0600 */
[-C--:B------:R-:W-:Y:S01]  /*7f260*/  IADD3 R7, P5, R7, R28.reuse, RZ ;  /* 0x0000001c07077210 */ /* 0x080fe20007fbe0ff */
[--C-:B------:R-:W-:Y:S01]  /*7f270*/  IMAD.X R10, R10, 0x1, R0.reuse, P6 ;  /* 0x000000010a0a7824 */ /* 0x100fe200030e0600 */
[-C--:B------:R-:W-:Y:S01]  /*7f280*/  IADD3 R11, P6, R11, R28.reuse, RZ ;  /* 0x0000001c0b0b7210 */ /* 0x080fe20007fde0ff */
[--C-:B------:R-:W-:Y:S01]  /*7f290*/  IMAD.X R12, R12, 0x1, R0.reuse, P1 ;  /* 0x000000010c0c7824 */ /* 0x100fe200008e0600 */
[----:B0-----:R-:W4:Y:S01]  /*7f2a0*/  LDL.LU R8, [R1+0x323c] ;  /* 0x00323c0001087983 */ /* 0x001f220000300800 */
[----:B------:R-:W-:Y:S02]  /*7f2b0*/  STL [R1+0x1e38], R5 ;  /* 0x001e380501007387 */ /* 0x000fe40000100800 */
[----:B------:R-:W-:Y:S02]  /*7f2c0*/  STL [R1+0x1e0c], R4 ;  /* 0x001e0c0401007387 */ /* 0x000fe40000100800 */
[----:B------:R-:W-:Y:S01]  /*7f2d0*/  STL [R1+0x1e30], R6 ;  /* 0x001e300601007387 */ /* 0x000fe20000100800 */
[----:B------:R-:W-:Y:S01]  /*7f2e0*/  IADD3 R9, P1, R9, R28, RZ ;  /* 0x0000001c09097210 */ /* 0x000fe20007f3e0ff */
[----:B------:R-:W-:Y:S01]  /*7f2f0*/  STL [R1+0x1e04], R7 ;  /* 0x001e040701007387 */ /* 0x000fe20000100800 */
[----:B------:R-:W-:-:S02]  /*7f300*/  IMAD.X R15, R15, 0x1, R0, P2 ;  /* 0x000000010f0f7824 */ /* 0x000fc400010e0600 */
[----:B------:R-:W-:Y:S01]  /*7f310*/  STL [R1+0x1e28], R10 ;  /* 0x001e280a01007387 */ /* 0x000fe20000100800 */
[----:B------:R-:W-:Y:S01]  /*7f320*/  IADD3 R14, P2, R14, UR8, RZ ;  /* 0x000000080e0e7c10 */ /* 0x000fe2000ff5e0ff */
[----:B------:R-:W-:Y:S01]  /*7f330*/  STL [R1+0x1dfc], R11 ;  /* 0x001dfc0b01007387 */ /* 0x000fe20000100800 */
[--C-:B------:R-:W-:Y:S02]  /*7f340*/  IMAD.X R3, R3, 0x1, R0.reuse, P3 ;  /* 0x0000000103037824 */ /* 0x100fe400018e0600 */
[----:B------:R-:W-:Y:S02]  /*7f350*/  STL [R1+0x1e20], R12 ;  /* 0x001e200c01007387 */ /* 0x000fe40000100800 */
[--C-:B------:R-:W-:Y:S01]  /*7f360*/  IMAD.X R23, R23, 0x1, R0.reuse, P4 ;  /* 0x0000000117177824 */ /* 0x100fe200020e0600 */
[----:B------:R-:W-:Y:S01]  /*7f370*/  STL [R1+0x1df4], R9 ;  /* 0x001df40901007387 */ /* 0x000fe20000100800 */
[----:B------:R-:W-:Y:S01]  /*7f380*/  IADD3 R13, P3, R13, UR8, RZ ;  /* 0x000000080d0d7c10 */ /* 0x000fe2000ff7e0ff */
[----:B------:R-:W-:Y:S02]  /*7f390*/  STL [R1+0x1e18], R15 ;  /* 0x001e180f01007387 */ /* 0x000fe40000100800 */
[----:B------:R-:W-:Y:S01]  /*7f3a0*/  STL [R1+0x2ce4], R14 ;  /* 0x002ce40e01007387 */ /* 0x000fe20000100800 */
[----:B------:R-:W-:Y:S01]  /*7f3b0*/  IADD3 R2, P4, R2, UR8, RZ ;  /* 0x0000000802027c10 */ /* 0x000fe2000ff9e0ff */
[----:B------:R-:W-:Y:S01]  /*7f3c0*/  STL [R1+0x1e10], R3 ;  /* 0x001e100301007387 */ /* 0x000fe20000100800 */
[----:B------:R0:W-:Y:S02]  /*7f3d0*/  STL [R1+0x1e08], R23 ;  /* 0x001e081701007387 */ /* 0x0001e40000100800 */
[----:B------:R-:W-:Y:S01]  /*7f3e0*/  STL [R1+0x25e4], R13 ;  /* 0x0025e40d01007387 */ /* 0x000fe20000100800 */
[----:B0-----:R-:W4:Y:S01]  /*7f3f0*/  LDL.LU R23, [R1+0x25dc] ;  /* 0x0025dc0001177983 */ /* 0x001f220000300800 */
[----:B------:R0:W-:Y:S03]  /*7f400*/  STL [R1+0x2ce0], R2 ;  /* 0x002ce00201007387 */ /* 0x0001e60000100800 */
[----:B0-----:R-:W4:Y:S01]  /*7f410*/  LDL.LU R2, [R1+0x2cbc] ;  /* 0x002cbc0001027983 */ /* 0x001f220000300800 */
[--C-:B------:R-:W-:Y:S01]  /*7f420*/  IMAD.X R16, R16, 0x1, R0.reuse, P5 ;  /* 0x0000000110107824 */ /* 0x100fe200028e0600 */
[----:B------:R-:W-:Y:S01]  /*7f430*/  IADD3 R18, P5, R18, UR8, RZ ;  /* 0x0000000812127c10 */ /* 0x000fe2000ffbe0ff */
[--C-:B------:R-:W-:Y:S01]  /*7f440*/  IMAD.X R19, R19, 0x1, R0.reuse, P6 ;  /* 0x0000000113137824 */ /* 0x100fe200030e0600 */
[----:B------:R-:W-:Y:S01]  /*7f450*/  IADD3 R24, P6, R24, UR8, RZ ;  /* 0x0000000818187c10 */ /* 0x000fe2000ffde0ff */
[----:B------:R-:W-:Y:S01]  /*7f460*/  IMAD.X R25, R25, 0x1, R0, P1 ;  /* 0x0000000119197824 */ /* 0x000fe200008e0600 */
[----:B------:R-:W-:Y:S01]  /*7f470*/  STL [R1+0x1e00], R16 ;  /* 0x001e001001007387 */ /* 0x000fe20000100800 */
[----:B------:R-:W-:Y:S01]  /*7f480*/  STL [R1+0x2cdc], R18 ;  /* 0x002cdc1201007387 */ /* 0x000fe20000100800 */
[----:B------:R-:W-:Y:S01]  /*7f490*/  IADD3 R26, P1, R26, UR8, RZ ;  /* 0x000000081a1a7c10 */ /* 0x000fe2000ff3e0ff */
[----:B------:R-:W-:Y:S01]  /*7f4a0*/  STL [R1+0x3218], R0 ;  /* 0x0032180001007387 */ /* 0x000fe20000100800 */
[----:B------:R-:W-:Y:S01]  /*7f4b0*/  STL [R1+0x1df8], R19 ;  /* 0x001df81301007387 */ /* 0x000fe20000100800 */
[----:B------:R-:W-:Y:S01]  /*7f4c0*/  IADD3.X R27, R27, UR5, RZ, P2, !PT ;  /* 0x000000051b1b7c10 */ /* 0x000fe200097fe4ff */
[----:B------:R-:W-:Y:S02]  /*7f4d0*/  STL [R1+0x2cd8], R24 ;  /* 0x002cd81801007387 */ /* 0x000fe40000100800 */
[----:B------:R-:W-:Y:S01]  /*7f4e0*/  STL [R1+0x1df0], R25 ;  /* 0x001df01901007387 */ /* 0x000fe20000100800 */
[----:B------:R-:W-:Y:S01]  /*7f4f0*/  IADD3 R20, P2, R20, UR8, RZ ;  /* 0x0000000814147c10 */ /* 0x000fe2000ff5e0ff */
[----:B------:R-:W-:Y:S01]  /*7f500*/  STL [R1+0x2cd4], R26 ;  /* 0x002cd41a01007387 */ /* 0x000fe20000100800 */
[----:B--2---:R-:W-:Y:S01]  /*7f510*/  IADD3.X R17, R17, UR5, RZ, P3, !PT ;  /* 0x0000000511117c10 */ /* 0x004fe20009ffe4ff */
[----:B------:R-:W-:Y:S01]  /*7f520*/  IADD3 R21, P3, R21, UR8, RZ ;  /* 0x0000000815157c10 */ /* 0x000fe2000ff7e0ff */
[----:B------:R-:W-:-:S03]  /*7f530*/  IADD3.X R22, R22, UR5, RZ, P4, !PT ;  /* 0x0000000516167c10 */ /* 0x000fc6000a7fe4ff */
        /* <DEDUP_REMOVED lines=9> */
[----:B---3--:R-:W-:-:S05]  /*7f5d0*/  IADD3 R29, P4, R29, UR8, RZ ;  /* 0x000000081d1d7c10 */ /* 0x008fca000ff9e0ff */
        /* <DEDUP_REMOVED lines=14> */
[----:B------:R-:W3:Y:S01]  /*7f6c0*/  LDL.LU R16, [R1+0x2c74] ;  /* 0x002c740001107983 */ /* 0x000ee20000300800 */
[----:B----4-:R-:W-:-:S05]  /*7f6d0*/  IADD3.X R23, R23, UR5, RZ, P5, !PT ;  /* 0x0000000517177c10 */ /* 0x010fca000affe4ff */
[----:B------:R-:W-:Y:S01]  /*7f6e0*/  STL [R1+0x25dc], R23 ;  /* 0x0025dc1701007387 */ /* 0x000fe20000100800 */
[----:B------:R-:W4:Y:S01]  /*7f6f0*/  LDL.LU R18, [R1+0x2c98] ;  /* 0x002c980001127983 */ /* 0x000f220000300800 */
[----:B------:R-:W-:-:S05]  /*7f700*/  IADD3 R2, P5, R2, UR8, RZ ;  /* 0x0000000802027c10 */ /* 0x000fca000ffbe0ff */
[----:B------:R0:W-:Y:S01]  /*7f710*/  STL [R1+0x2cbc], R2 ;  /* 0x002cbc0201007387 */ /* 0x0001e20000100800 */
[----:B------:R-:W4:Y:S02]  /*7f720*/  LDL.LU R19, [R1+0x2c6c] ;  /* 0x002c6c0001137983 */ /* 0x000f240000300800 */
[----:B------:R-:W4:Y:S02]  /*7f730*/  LDL.LU R24, [R1+0x2c90] ;  /* 0x002c900001187983 */ /* 0x000f240000300800 */
[----:B------:R-:W4:Y:S01]  /*7f740*/  LDL.LU R25, [R1+0x2c64] ;  /* 0x002c640001197983 */ /* 0x000f220000300800 */
[----:B------:R-:W4:Y:S01]  /*7f750*/  LDL.LU R26, [R1+0x2c88] ;  /* 0x002c8800011a7983 */ /* 0x000f220000300800 */
[----:B------:R-:W4:Y:S02]  /*7f760*/  LDL.LU R27, [R1+0x2c5c] ;  /* 0x002c5c00011b7983 */ /* 0x000f240000300800 */
[----:B------:R-:W4:Y:S01]  /*7f770*/  LDL.LU R20, [R1+0x2c80] ;  /* 0x002c800001147983 */ /* 0x000f220000300800 */
[----:B0-----:R-:W4:Y:S01]  /*7f780*/  LDL.LU R2, [R1+0x2c54] ;  /* 0x002c540001027983 */ /* 0x001f220000300800 */
[----:B------:R-:W4:Y:S02]  /*7f790*/  LDL.LU R21, [R1+0x2c78] ;  /* 0x002c780001157983 */ /* 0x000f240000300800 */
[----:B------:R-:W4:Y:S01]  /*7f7a0*/  LDL.LU R23, [R1+0x2c4c] ;  /* 0x002c4c0001177983 */ /* 0x000f220000300800 */
[----:B--2---:R-:W-:-:S02]  /*7f7b0*/  IADD3.X R17, R17, UR5, RZ, P6, !PT ;  /* 0x0000000511117c10 */ /* 0x004fc4000b7fe4ff */
[----:B------:R-:W-:-:S03]  /*7f7c0*/  IADD3 R0, P6, R0, UR8, RZ ;  /* 0x0000000800007c10 */ /* 0x000fc6000ffde0ff */
[----:B------:R0:W-:Y:S01]  /*7f7d0*/  STL [R1+0x25d8], R17 ;  /* 0x0025d81101007387 */ /* 0x0001e20000100800 */
[----:B------:R-:W-:Y:S01]  /*7f7e0*/  IADD3.X R28, R28, UR5, RZ, P1, !PT ;  /* 0x000000051c1c7c10 */ /* 0x000fe20008ffe4ff */
[----:B------:R-:W-:Y:S02]  /*7f7f0*/  IADD3 R5, P1, R5, UR8, RZ ;  /* 0x0000000805057c10 */ /* 0x000fe4000ff3e0ff */
[----:B0-----:R-:W2:Y:S01]  /*7f800*/  LDL.LU R17, [R1+0x2c70] ;  /* 0x002c700001117983 */ /* 0x001ea20000300800 */
[----:B------:R-:W-:Y:S02]  /*7f810*/  STL [R1+0x2cb4], R0 ;  /* 0x002cb40001007387 */ /* 0x000fe40000100800 */
[----:B------:R-:W-:Y:S02]  /*7f820*/  STL [R1+0x25d4], R28 ;  /* 0x0025d41c01007387 */ /* 0x000fe40000100800 */
[----:B------:R-:W-:Y:S01]  /*7f830*/  STL [R1+0x2cac], R5 ;  /* 0x002cac0501007387 */ /* 0x000fe20000100800 */
[----:B---3--:R-:W-:Y:S01]  /*7f840*/  IADD3.X R4, R4, UR5, RZ, P2, !PT ;  /* 0x0000000504047c10 */ /* 0x008fe200097fe4ff */
[----:B------:R-:W-:Y:S01]  /*7f850*/  IADD3 R6, P2, R6, UR8, RZ ;  /* 0x0000000806067c10 */ /* 0x000fe2000ff5e0ff */
[----:B------:R-:W-:Y:S01]  /*7f860*/  IADD3.X R7, R7, UR5, RZ, P3, !PT ;  /* 0x0000000507077c10 */ /* 0x000fe20009ffe4ff */
[----:B------:R-:W-:Y:S01]  /*7f870*/  IADD3 R10, P3, R10, UR8, RZ ;  /* 0x000000080a0a7c10 */ /* 0x000fe2000ff7e0ff */
[----:B------:R-:W-:Y:S01]  /*7f880*/  IADD3.X R11, R11, UR5, RZ, P4, !PT ;  /* 0x000000050b0b7c10 */ /* 0x000fe2000a7fe4ff */
[----:B------:R-:W-:Y:S01]  /*7f890*/  STL [R1+0x25d0], R4 ;  /* 0x0025d00401007387 */ /* 0x000fe20000100800 */
[----:B------:R-:W-:Y:S01]  /*7f8a0*/  IADD3 R12, P4, R12, UR8, RZ ;  /* 0x000000080c0c7c10 */ /* 0x000fe2000ff9e0ff */
[----:B------:R-:W-:Y:S01]  /*7f8b0*/  STL [R1+0x2ca4], R6 ;  /* 0x002ca40601007387 */ /* 0x000fe20000100800 */
[----:B------:R-:W-:Y:S01]  /*7f8c0*/  IADD3.X R9, R9, UR5, RZ, P5, !PT ;  /* 0x0000000509097c10 */ /* 0x000fe2000affe4ff */
[----:B------:R-:W-:Y:S01]  /*7f8d0*/  STL [R1+0x2cc8], R7 ;  /* 0x002cc80701007387 */ /* 0x000fe20000100800 */
[----:B------:R-:W-:Y:S01]  /*7f8e0*/  IADD3 R15, P5, R15, UR8, RZ ;  /* 0x000000080f0f7c10 */ /* 0x000fe2000ffbe0ff */
[----:B------:R-:W-:Y:S01]  /*7f8f0*/  STL [R1+0x2c9c], R10 ;  /* 0x002c9c0a01007387 */ /* 0x000fe20000100800 */
[----:B------:R-:W-:Y:S01]  /*7f900*/  IADD3.X R14, R14, UR5, RZ, P6, !PT ;  /* 0x000000050e0e7c10 */ /* 0x000fe2000b7fe4ff */
[----:B------:R-:W-:Y:S01]  /*7f910*/  STL [R1+0x2cc0], R11 ;  /* 0x002cc00b01007387 */ /* 0x000fe20000100800 */
[----:B------:R-:W-:Y:S01]  /*7f920*/  IADD3.X R22, R22, UR5, RZ, P1, !PT ;  /* 0x0000000516167c10 */ /* 0x000fe20008ffe4ff */
[----:B------:R-:W-:Y:S01]  /*7f930*/  STL [R1+0x2c94], R12 ;  /* 0x002c940c01007387 */ /* 0x000fe20000100800 */
[----:B------:R-:W-:Y:S01]  /*7f940*/  IADD3 R3, P6, R3, UR8, RZ ;  /* 0x0000000803037c10 */ /* 0x000fe2000ffde0ff */
[----:B------:R-:W-:Y:S01]  /*7f950*/  STL [R1+0x2cb8], R9 ;  /* 0x002cb80901007387 */ /* 0x000fe20000100800 */
[----:B------:R-:W-:Y:S01]  /*7f960*/  STL [R1+0x2c8c], R15 ;  /* 0x002c8c0f01007387 */ /* 0x000fe20000100800 */
[----:B------:R-:W-:Y:S01]  /*7f970*/  IADD3 R29, P1, R29, UR8, RZ ;  /* 0x000000081d1d7c10 */ /* 0x000fe2000ff3e0ff */
[----:B------:R-:W-:Y:S01]  /*7f980*/  STL [R1+0x2cb0], R14 ;  /* 0x002cb00e01007387 */ /* 0x000fe20000100800 */
[----:B------:R0:W-:Y:S01]  /*7f990*/  STL [R1+0x2ca8], R22 ;  /* 0x002ca81601007387 */ /* 0x0001e20000100800 */
[----:B------:R-:W-:Y:S01]  /*7f9a0*/  STL [R1+0x2c84], R3 ;  /* 0x002c840301007387 */ /* 0x000fe20000100800 */
[----:B------:R-:W-:Y:S01]  /*7f9b0*/  IADD3.X R13, R13, UR5, RZ, P2, !PT ;  /* 0x000000050d0d7c10 */ /* 0x000fe200097fe4ff */
[----:B------:R-:W-:Y:S01]  /*7f9c0*/  IADD3 R16, P2, R16, UR8, RZ ;  /* 0x0000000810107c10 */ /* 0x000fe2000ff5e0ff */
[----:B0-----:R-:W3:Y:S01]  /*7f9d0*/  LDL.LU R22, [R1+0x2c44] ;  /* 0x002c440001167983 */ /* 0x001ee20000300800 */
[----:B------:R0:W-:Y:S03]  /*7f9e0*/  STL [R1+0x2c7c], R29 ;  /* 0x002c7c1d01007387 */ /* 0x0001e60000100800 */
[----:B0-----:R-:W3:Y:S01]  /*7f9f0*/  LDL.LU R29, [R1+0x2c68] ;  /* 0x002c6800011d7983 */ /* 0x001ee20000300800 */
[----:B----4-:R-:W-:-:S03]  /*7fa00*/  IADD3.X R18, R18, UR5, RZ, P3, !PT ;  /* 0x0000000512127c10 */ /* 0x010fc60009ffe4ff */
[----:B------:R-:W-:Y:S01]  /*7fa10*/  STL [R1+0x2ca0], R13 ;  /* 0x002ca00d01007387 */ /* 0x000fe20000100800 */
[----:B------:R-:W-:Y:S01]  /*7fa20*/  STL [R1+0x2c74], R16 ;  /* 0x002c741001007387 */ /* 0x000fe20000100800 */
[----:B------:R-:W-:Y:S02]  /*7fa30*/  IADD3 R19, P3, R19, UR8, RZ ;  /* 0x0000000813137c10 */ /* 0x000fe4000ff7e0ff */
[----:B------:R-:W-:Y:S01]  /*7fa40*/  IADD3.X R24, R24, UR5, RZ, P4, !PT ;  /* 0x0000000518187c10 */ /* 0x000fe2000a7fe4ff */
[----:B------:R-:W-:Y:S01]  /*7fa50*/  IADD3 R25, P4, R25, UR8, RZ ;  /* 0x0000000819197c10 */ /* 0x000fe2000ff9e0ff */
[----:B------:R-:W-:Y:S01]  /*7fa60*/  IADD3.X R26, R26, UR5, RZ, P5, !PT ;  /* 0x000000051a1a7c10 */ /* 0x000fe2000affe4ff */
[----:B------:R-:W-:Y:S01]  /*7fa70*/  STL [R1+0x2c98], R18 ;  /* 0x002c981201007387 */ /* 0x000fe20000100800 */
[----:B------:R-:W-:Y:S01]  /*7fa80*/  IADD3.X R20, R20, UR5, RZ, P6, !PT ;  /* 0x0000000514147c10 */ /* 0x000fe2000b7fe4ff */
[----:B------:R-:W-:Y:S01]  /*7fa90*/  STL [R1+0x2c6c], R19 ;  /* 0x002c6c1301007387 */ /* 0x000fe20000100800 */
[----:B------:R-:W-:-:S02]  /*7faa0*/  IADD3 R27, P5, R27, UR8, RZ ;  /* 0x000000081b1b7c10 */ /* 0x000fc4000ffbe0ff */
[----:B------:R-:W-:Y:S01]  /*7fab0*/  IADD3 R2, P6, R2, UR8, RZ ;  /* 0x0000000802027c10 */ /* 0x000fe2000ffde0ff */
[----:B------:R-:W-:Y:S01]  /*7fac0*/  STL [R1+0x2c90], R24 ;  /* 0x002c901801007387 */ /* 0x000fe20000100800 */
[----:B------:R-:W-:Y:S02]  /*7fad0*/  STL [R1+0x2c64], R25 ;  /* 0x002c641901007387 */ /* 0x000fe40000100800 */
[----:B------:R-:W-:Y:S01]  /*7fae0*/  STL [R1+0x2c88], R26 ;  /* 0x002c881a01007387 */ /* 0x000fe20000100800 */
[----:B------:R0:W-:Y:S01]  /*7faf0*/  STL [R1+0x2c54], R2 ;  /* 0x002c540201007387 */ /* 0x0001e20000100800 */
[----:B------:R-:W-:Y:S03]  /*7fb00*/  STL [R1+0x2c5c], R27 ;  /* 0x002c5c1b01007387 */ /* 0x000fe60000100800 */
[----:B0-----:R-:W4:Y:S01]  /*7fb10*/  LDL.LU R2, [R1+0x2c3c] ;  /* 0x002c3c0001027983 */ /* 0x001f220000300800 */
[----:B------:R-:W-:Y:S01]  /*7fb20*/  IADD3.X R21, R21, UR5, RZ, P1, !PT ;  /* 0x0000000515157c10 */ /* 0x000fe20008ffe4ff */
[----:B------:R-:W-:-:S02]  /*7fb30*/  IADD3 R23, P1, R23, UR8, RZ ;  /* 0x0000000817177c10 */ /* 0x000fc4000ff3e0ff */
[----:B------:R-:W-:Y:S01]  /*7fb40*/  STL [R1+0x2c80], R20 ;  /* 0x002c801401007387 */ /* 0x000fe20000100800 */
[----:B------:R-:W4:Y:S01]  /*7fb50*/  LDL.LU R0, [R1+0x2c60] ;  /* 0x002c600001007983 */ /* 0x000f220000300800 */
[----:B------:R-:W-:Y:S02]  /*7fb60*/  STL [R1+0x2c78], R21 ;  /* 0x002c781501007387 */ /* 0x000fe40000100800 */
[----:B------:R-:W4:Y:S02]  /*7fb70*/  LDL.LU R28, [R1+0x2c34] ;  /* 0x002c3400011c7983 */ /* 0x000f240000300800 */
[----:B------:R0:W-:Y:S01]  /*7fb80*/  STL [R1+0x2c4c], R23 ;  /* 0x002c4c1701007387 */ /* 0x0001e20000100800 */
[----:B------:R-:W4:Y:S01]  /*7fb90*/  LDL.LU R5, [R1+0x2c58] ;  /* 0x002c580001057983 */ /* 0x000f220000300800 */
[----:B--2---:R-:W-:-:S05]  /*7fba0*/  IADD3.X R17, R17, UR5, RZ, P2, !PT ;  /* 0x0000000511117c10 */ /* 0x004fca00097fe4ff */
        /* <DEDUP_REMOVED lines=15> */
[----:B---3--:R-:W-:-:S05]  /*7fca0*/  IADD3 R22, P2, R22, UR8, RZ ;  /* 0x0000000816167c10 */ /* 0x008fca000ff5e0ff */
[----:B------:R-:W-:Y:S01]  /*7fcb0*/  STL [R1+0x2c44], R22 ;  /* 0x002c441601007387 */ /* 0x000fe20000100800 */
[----:B------:R-:W3:Y:S01]  /*7fcc0*/  LDL.LU R18, [R1+0x2bf4] ;  /* 0x002bf40001127983 */ /* 0x000ee20000300800 */
[----:B------:R-:W-:-:S05]  /*7fcd0*/  IADD3.X R29, R29, UR5, RZ, P3, !PT ;  /* 0x000000051d1d7c10 */ /* 0x000fca0009ffe4ff */
[----:B------:R0:W-:Y:S01]  /*7fce0*/  STL [R1+0x2c68], R29 ;  /* 0x002c681d01007387 */ /* 0x0001e20000100800 */
[----:B------:R-:W3:Y:S02]  /*7fcf0*/  LDL.LU R19, [R1+0x2c18] ;  /* 0x002c180001137983 */ /* 0x000ee40000300800 */
[----:B------:R-:W3:Y:S02]  /*7fd00*/  LDL.LU R24, [R1+0x2bec] ;  /* 0x002bec0001187983 */ /* 0x000ee40000300800 */
[----:B------:R-:W3:Y:S01]  /*7fd10*/  LDL.LU R25, [R1+0x2c10] ;  /* 0x002c100001197983 */ /* 0x000ee20000300800 */
[----:B------:R-:W3:Y:S01]  /*7fd20*/  LDL.LU R26, [R1+0x2be4] ;  /* 0x002be400011a7983 */ /* 0x000ee20000300800 */
[----:B------:R-:W3:Y:S02]  /*7fd30*/  LDL.LU R27, [R1+0x2c08] ;  /* 0x002c0800011b7983 */ /* 0x000ee40000300800 */
[----:B------:R-:W3:Y:S01]  /*7fd40*/  LDL.LU R20, [R1+0x2bdc] ;  /* 0x002bdc0001147983 */ /* 0x000ee20000300800 */
[----:B0-----:R-:W3:Y:S01]  /*7fd50*/  LDL.LU R29, [R1+0x2c00] ;  /* 0x002c0000011d7983 */ /* 0x001ee20000300800 */
[----:B------:R-:W3:Y:S02]  /*7fd60*/  LDL.LU R21, [R1+0x2bd4] ;  /* 0x002bd40001157983 */ /* 0x000ee40000300800 */
[----:B------:R-:W3:Y:S01]  /*7fd70*/  LDL.LU R22, [R1+0x2bf8] ;  /* 0x002bf80001167983 */ /* 0x000ee20000300800 */
[----:B----4-:R-:W-:-:S05]  /*7fd80*/  IADD3 R2, P3, R2, UR8, RZ ;  /* 0x0000000802027c10 */ /* 0x010fca000ff7e0ff */
[----:B------:R0:W-:Y:S04]  /*7fd90*/  STL [R1+0x2c3c], R2 ;  /* 0x002c3c0201007387 */ /* 0x0001e80000100800 */
[----:B0-----:R-:W4:Y:S01]  /*7fda0*/  LDL.LU R2, [R1+0x2bcc] ;  /* 0x002bcc0001027983 */ /* 0x001f220000300800 */
[----:B------:R-:W-:Y:S01]  /*7fdb0*/  IADD3.X R0, R0, UR5, RZ, P4, !PT ;  /* 0x0000000500007c10 */ /* 0x000fe2000a7fe4ff */
[----:B------:R-:W-:Y:S01]  /*7fdc0*/  IADD3 R28, P4, R28, UR8, RZ ;  /* 0x000000081c1c7c10 */ /* 0x000fe2000ff9e0ff */
[----:B------:R-:W-:-:S03]  /*7fdd0*/  IADD3.X R5, R5, UR5, RZ, P5, !PT ;  /* 0x0000000505057c10 */ /* 0x000fc6000affe4ff */
[----:B------:R-:W-:Y:S01]  /*7fde0*/  STL [R1+0x2c60], R0 ;  /* 0x002c600001007387 */ /* 0x000fe20000100800 */
[----:B------:R-:W-:Y:S02]  /*7fdf0*/  STL [R1+0x2c34], R28 ;  /* 0x002c341c01007387 */ /* 0x000fe40000100800 */
[----:B------:R-:W-:Y:S01]  /*7fe00*/  STL [R1+0x2c58], R5 ;  /* 0x002c580501007387 */ /* 0x000fe20000100800 */
[----:B--2---:R-:W-:Y:S02]  /*7fe10*/  IADD3 R4, P5, R4, UR8, RZ ;  /* 0x0000000804047c10 */ /* 0x004fe4000ffbe0ff */
[----:B------:R-:W-:Y:S01]  /*7fe20*/  IADD3.X R6, R6, UR5, RZ, P6, !PT ;  /* 0x0000000506067c10 */ /* 0x000fe2000b7fe4ff */
[----:B------:R-:W-:Y:S01]  /*7fe30*/  IADD3 R7, P6, R7, UR8, RZ ;  /* 0x0000000807077c10 */ /* 0x000fe2000ffde0ff */
[----:B------:R-:W-:Y:S01]  /*7fe40*/  IADD3.X R10, R10, UR5, RZ, P1, !PT ;  /* 0x000000050a0a7c10 */ /* 0x000fe20008ffe4ff */
        /* <DEDUP_REMOVED lines=8> */
[----:B------:R-:W-:-:S02]  /*7fed0*/  IADD3 R14, P3, R14, UR8, RZ ;  /* 0x000000080e0e7c10 */ /* 0x000fc4000ff7e0ff */
[----:B------:R-:W-:Y:S01]  /*7fee0*/  IADD3.X R3, R3, UR5, RZ, P4, !PT ;  /* 0x0000000503037c10 */ /* 0x000fe2000a7fe4ff */
[----:B------:R-:W-:Y:S01]  /*7fef0*/  STL [R1+0x2c1c], R11 ;  /* 0x002c1c0b01007387 */ /* 0x000fe20000100800 */
[----:B------:R-:W-:Y:S01]  /*7ff00*/  IADD3 R23, P4, R23, UR8, RZ ;  /* 0x0000000817177c10 */ /* 0x000fe2000ff9e0ff */
[----:B------:R-:W-:Y:S02]  /*7ff10*/  STL [R1+0x2c40], R12 ;  /* 0x002c400c01007387 */ /* 0x000fe40000100800 */
[----:B------:R-:W-:Y:S01]  /*7ff20*/  STL [R1+0x2c14], R9 ;  /* 0x002c140901007387 */ /* 0x000fe20000100800 */
[----:B------:R-:W-:Y:S01]  /*7ff30*/  STL [R1+0x2c38], R15 ;  /* 0x002c380f01007387 */ /* 0x000fe20000100800 */
[----:B------:R-:W-:Y:S01]  /*7ff40*/  IADD3.X R17, R17, UR5, RZ, P5, !PT ;  /* 0x0000000511117c10 */ /* 0x000fe2000affe4ff */
[----:B------:R-:W-:Y:S02]  /*7ff50*/  STL [R1+0x2c0c], R14 ;  /* 0x002c0c0e01007387 */ /* 0x000fe40000100800 */
[----:B------:R0:W-:Y:S01]  /*7ff60*/  STL [R1+0x2c04], R23 ;  /* 0x002c041701007387 */ /* 0x0001e20000100800 */
[----:B------:R-:W-:Y:S01]  /*7ff70*/  STL [R1+0x2c30], R3 ;  /* 0x002c300301007387 */ /* 0x000fe20000100800 */
[----:B------:R-:W-:-:S02]  /*7ff80*/  IADD3 R13, P5, R13, UR8, RZ ;  /* 0x000000080d0d7c10 */ /* 0x000fc4000ffbe0ff */
[----:B------:R-:W-:Y:S01]  /*7ff90*/  IADD3.X R16, R16, UR5, RZ, P6, !PT ;  /* 0x0000000510107c10 */ /* 0x000fe2000b7fe4ff */
[----:B0-----:R-:W2:Y:S01]  /*7ffa0*/  LDL.LU R23, [R1+0x2bf0] ;  /* 0x002bf00001177983 */ /* 0x001ea20000300800 */
[----:B------:R0:W-:Y:S01]  /*7ffb0*/  STL [R1+0x2c28], R17 ;  /* 0x002c281101007387 */ /* 0x0001e20000100800 */
[----:B---3--:R-:W-:Y:S02]  /*7ffc0*/  IADD3 R18, P6, R18, UR8, RZ ;  /* 0x0000000812127c10 */ /* 0x008fe4000ffde0ff */
[----:B0-----:R-:W3:Y:S01]  /*7ffd0*/  LDL.LU R17, [R1+0x2bc4] ;  /* 0x002bc40001117983 */ /* 0x001ee20000300800 */
[----:B------:R-:W-:Y:S02]  /*7ffe0*/  STL [R1+0x2bfc], R13 ;  /* 0x002bfc0d01007387 */ /* 0x000fe40000100800 */
[----:B------:R-:W-:Y:S01]  /*7fff0*/  STL [R1+0x2c20], R16 ;  /* 0x002c201001007387 */ /* 0x000fe20000100800 */
[----:B------:R-:W-:Y:S01]  /*80000*/  STL [R1+0x2bf4], R18 ;  /* 0x002bf41201007387 */ /* 0x000fe20000100800 */
[----:B------:R-:W-:Y:S01]  /*80010*/  IADD3.X R19, R19, UR5, RZ, P1, !PT ;  /* 0x0000000513137c10 */ /* 0x000fe20008ffe4ff */
[----:B------:R-:W-:Y:S01]  /*80020*/  IADD3 R24, P1, R24, UR8, RZ ;  /* 0x0000000818187c10 */ /* 0x000fe2000ff3e0ff */
[----:B------:R-:W-:Y:S01]  /*80030*/  IADD3.X R25, R25, UR5, RZ, P2, !PT ;  /* 0x0000000519197c10 */ /* 0x000fe200097fe4ff */
[----:B------:R-:W-:Y:S01]  /*80040*/  IADD3 R26, P2, R26, UR8, RZ ;  /* 0x000000081a1a7c10 */ /* 0x000fe2000ff5e0ff */
[----:B------:R-:W-:Y:S01]  /*80050*/  IADD3.X R27, R27, UR5, RZ, P3, !PT ;  /* 0x000000051b1b7c10 */ /* 0x000fe20009ffe4ff */
[----:B------:R-:W-:Y:S01]  /*80060*/  STL [R1+0x2c18], R19 ;  /* 0x002c181301007387 */ /* 0x000fe20000100800 */
[----:B------:R-:W-:Y:S01]  /*80070*/  STL [R1+0x2bec], R24 ;  /* 0x002bec1801007387 */ /* 0x000fe20000100800 */
[----:B------:R-:W-:-:S02]  /*80080*/  IADD3.X R29, R29, UR5, RZ, P4, !PT ;  /* 0x000000051d1d7c10 */ /* 0x000fc4000a7fe4ff */
[----:B------:R-:W-:Y:S01]  /*80090*/  IADD3 R20, P3, R20, UR8, RZ ;  /* 0x0000000814147c10 */ /* 0x000fe2000ff7e0ff */
[----:B------:R-:W-:Y:S01]  /*800a0*/  STL [R1+0x2c10], R25 ;  /* 0x002c101901007387 */ /* 0x000fe20000100800 */
[----:B------:R-:W-:Y:S02]  /*800b0*/  STL [R1+0x2be4], R26 ;  /* 0x002be41a01007387 */ /* 0x000fe40000100800 */
[----:B------:R0:W-:Y:S01]  /*800c0*/  STL [R1+0x2c00], R29 ;  /* 0x002c001d01007387 */ /* 0x0001e20000100800 */
[----:B------:R-:W-:Y:S01]  /*800d0*/  IADD3 R21, P4, R21, UR8, RZ ;  /* 0x0000000815157c10 */ /* 0x000fe2000ff9e0ff */
[----:B------:R-:W-:Y:S01]  /*800e0*/  STL [R1+0x2c08], R27 ;  /* 0x002c081b01007387 */ /* 0x000fe20000100800 */
[----:B------:R-:W-:-:S03]  /*800f0*/  IADD3.X R22, R22, UR5, RZ, P5, !PT ;  /* 0x0000000516167c10 */ /* 0x000fc6000affe4ff */
[----:B0-----:R-:W3:Y:S01]  /*80100*/  LDL.LU R29, [R1+0x2be8] ;  /* 0x002be800011d7983 */ /* 0x001ee20000300800 */
[----:B------:R-:W-:Y:S02]  /*80110*/  STL [R1+0x2bdc], R20 ;  /* 0x002bdc1401007387 */ /* 0x000fe40000100800 */
[----:B------:R-:W3:Y:S02]  /*80120*/  LDL.LU R0, [R1+0x2bbc] ;  /* 0x002bbc0001007983 */ /* 0x000ee40000300800 */
[----:B------:R-:W-:Y:S01]  /*80130*/  STL [R1+0x2bd4], R21 ;  /* 0x002bd41501007387 */ /* 0x000fe20000100800 */
[----:B------:R-:W3:Y:S01]  /*80140*/  LDL.LU R28, [R1+0x2be0] ;  /* 0x002be000011c7983 */ /* 0x000ee20000300800 */
[----:B------:R0:W-:Y:S02]  /*80150*/  STL [R1+0x2bf8], R22 ;  /* 0x002bf81601007387 */ /* 0x0001e40000100800 */
[----:B------:R-:W3:Y:S01]  /*80160*/  LDL.LU R5, [R1+0x2bb4] ;  /* 0x002bb40001057983 */ /* 0x000ee20000300800 */
[----:B----4-:R-:W-:-:S05]  /*80170*/  IADD3 R2, P5, R2, UR8, RZ ;  /* 0x0000000802027c10 */ /* 0x010fca000ffbe0ff */
        /* <DEDUP_REMOVED lines=15> */
[----:B--2---:R-:W-:-:S05]  /*80270*/  IADD3.X R23, R23, UR5, RZ, P6, !PT ;  /* 0x0000000517177c10 */ /* 0x004fca000b7fe4ff */
[----:B------:R-:W-:Y:S01]  /*80280*/  STL [R1+0x2bf0], R23 ;  /* 0x002bf01701007387 */ /* 0x000fe20000100800 */
        /* <DEDUP_REMOVED lines=12> */
[----:B------:R-:W-:-:S02]  /*80350*/  IADD3.X R29, R29, UR5, RZ, P1, !PT ;  /* 0x000000051d1d7c10 */ /* 0x000fc40008ffe4ff */
[----:B------:R-:W-:-:S03]  /*80360*/  IADD3 R0, P1, R0, UR8, RZ ;  /* 0x0000000800007c10 */ /* 0x000fc6000ff3e0ff */
[----:B------:R0:W-:Y:S01]  /*80370*/  STL [R1+0x2be8], R29 ;  /* 0x002be81d01007387 */ /* 0x0001e20000100800 */
[----:B------:R-:W-:Y:S01]  /*80380*/  IADD3.X R28, R28, UR5, RZ, P2, !PT ;  /* 0x000000051c1c7c10 */ /* 0x000fe200097fe4ff */
[----:B------:R-:W-:Y:S02]  /*80390*/  IADD3 R5, P2, R5, UR8, RZ ;  /* 0x0000000805057c10 */ /* 0x000fe4000ff5e0ff */
[----:B0-----:R-:W3:Y:S01]  /*803a0*/  LDL.LU R29, [R1+0x2b78] ;  /* 0x002b7800011d7983 */ /* 0x001ee20000300800 */
[----:B------:R-:W-:Y:S02]  /*803b0*/  STL [R1+0x2bbc], R0 ;  /* 0x002bbc0001007387 */ /* 0x000fe40000100800 */
[----:B------:R-:W-:Y:S02]  /*803c0*/  STL [R1+0x2be0], R28 ;  /* 0x002be01c01007387 */ /* 0x000fe40000100800 */
[----:B------:R-:W-:Y:S01]  /*803d0*/  STL [R1+0x2bb4], R5 ;  /* 0x002bb40501007387 */ /* 0x000fe20000100800 */
[----:B----4-:R-:W-:Y:S01]  /*803e0*/  IADD3.X R4, R4, UR5, RZ, P3, !PT ;  /* 0x0000000504047c10 */ /* 0x010fe20009ffe4ff */
        /* <DEDUP_REMOVED lines=21> */
[----:B------:R-:W-:Y:S03]  /*80540*/  STL [R1+0x2b8c], R3 ;  /* 0x002b8c0301007387 */ /* 0x000fe60000100800 */
[----:B0-----:R-:W4:Y:S01]  /*80550*/  LDL.LU R22, [R1+0x2b4c] ;  /* 0x002b4c0001167983 */ /* 0x001f220000300800 */
[----:B------:R0:W-:Y:S03]  /*80560*/  STL [R1+0x2b84], R2 ;  /* 0x002b840201007387 */ /* 0x0001e60000100800 */
[----:B0-----:R-:W4:Y:S01]  /*80570*/  LDL.LU R2, [R1+0x2b70] ;  /* 0x002b700001027983 */ /* 0x001f220000300800 */
[----:B------:R-:W-:Y:S01]  /*80580*/  IADD3.X R13, R13, UR5, RZ, P3, !PT ;  /* 0x000000050d0d7c10 */ /* 0x000fe20009ffe4ff */
[----:B------:R-:W-:-:S04]  /*80590*/  IADD3 R16, P3, R16, UR8, RZ ;  /* 0x0000000810107c10 */ /* 0x000fc8000ff7e0ff */
[----:B------:R-:W-:Y:S01]  /*805a0*/  STL [R1+0x2ba8], R13 ;  /* 0x002ba80d01007387 */ /* 0x000fe20000100800 */
[----:B------:R-:W-:Y:S01]  /*805b0*/  STL [R1+0x2b7c], R16 ;  /* 0x002b7c1001007387 */ /* 0x000fe20000100800 */
[----:B--2---:R-:W-:-:S05]  /*805c0*/  IADD3.X R18, R18, UR5, RZ, P4, !PT ;  /* 0x0000000512127c10 */ /* 0x004fca000a7fe4ff */
[----:B------:R-:W-:Y:S01]  /*805d0*/  STL [R1+0x2ba0], R18 ;  /* 0x002ba01201007387 */ /* 0x000fe20000100800 */
[----:B---3--:R-:W-:Y:S02]  /*805e0*/  IADD3 R19, P4, R19, UR8, RZ ;  /* 0x0000000813137c10 */ /* 0x008fe4000ff9e0ff */
[----:B------:R-:W-:Y:S01]  /*805f0*/  IADD3.X R24, R24, UR5, RZ, P5, !PT ;  /* 0x0000000518187c10 */ /* 0x000fe2000affe4ff */
[----:B------:R-:W-:Y:S01]  /*80600*/  IADD3 R25, P5, R25, UR8, RZ ;  /* 0x0000000819197c10 */ /* 0x000fe2000ffbe0ff */
[----:B------:R-:W-:Y:S02]  /*80610*/  IADD3.X R26, R26, UR5, RZ, P6, !PT ;  /* 0x000000051a1a7c10 */ /* 0x000fe4000b7fe4ff */
[----:B------:R-:W-:Y:S01]  /*80620*/  IADD3.X R20, R20, UR5, RZ, P1, !PT ;  /* 0x0000000514147c10 */ /* 0x000fe20008ffe4ff */
[----:B------:R-:W-:Y:S01]  /*80630*/  STL [R1+0x2b74], R19 ;  /* 0x002b741301007387 */ /* 0x000fe20000100800 */
[----:B------:R-:W-:Y:S02]  /*80640*/  IADD3 R27, P6, R27, UR8, RZ ;  /* 0x000000081b1b7c10 */ /* 0x000fe4000ffde0ff */
[----:B------:R-:W-:Y:S01]  /*80650*/  IADD3 R17, P1, R17, UR8, RZ ;  /* 0x0000000811117c10 */ /* 0x000fe2000ff3e0ff */
[----:B------:R-:W-:Y:S01]  /*80660*/  STL [R1+0x2b98], R24 ;  /* 0x002b981801007387 */ /* 0x000fe20000100800 */
[----:B------:R-:W-:Y:S02]  /*80670*/  STL [R1+0x2b6c], R25 ;  /* 0x002b6c1901007387 */ /* 0x000fe40000100800 */
[----:B------:R-:W-:Y:S01]  /*80680*/  STL [R1+0x2b90], R26 ;  /* 0x002b901a01007387 */ /* 0x000fe20000100800 */
[----:B------:R-:W-:Y:S01]  /*80690*/  IADD3.X R21, R21, UR5, RZ, P2, !PT ;  /* 0x0000000515157c10 */ /* 0x000fe200097fe4ff */
[----:B------:R0:W-:Y:S01]  /*806a0*/  STL [R1+0x2b5c], R17 ;  /* 0x002b5c1101007387 */ /* 0x0001e20000100800 */
[----:B------:R-:W-:Y:S01]  /*806b0*/  STL [R1+0x2b64], R27 ;  /* 0x002b641b01007387 */ /* 0x000fe20000100800 */
[----:B------:R-:W-:-:S02]  /*806c0*/  IADD3 R23, P2, R23, UR8, RZ ;  /* 0x0000000817177c10 */ /* 0x000fc4000ff5e0ff */
[----:B0-----:R-:W2:Y:S01]  /*806d0*/  LDL.LU R17, [R1+0x2b44] ;  /* 0x002b440001117983 */ /* 0x001ea20000300800 */
[----:B------:R-:W-:Y:S02]  /*806e0*/  STL [R1+0x2b88], R20 ;  /* 0x002b881401007387 */ /* 0x000fe40000100800 */
[----:B------:R-:W3:Y:S02]  /*806f0*/  LDL.LU R0, [R1+0x2b68] ;  /* 0x002b680001007983 */ /* 0x000ee40000300800 */
[----:B------:R-:W-:Y:S01]  /*80700*/  STL [R1+0x2b80], R21 ;  /* 0x002b801501007387 */ /* 0x000fe20000100800 */
[----:B------:R-:W3:Y:S01]  /*80710*/  LDL.LU R28, [R1+0x2b3c] ;  /* 0x002b3c00011c7983 */ /* 0x000ee20000300800 */
[----:B------:R0:W-:Y:S02]  /*80720*/  STL [R1+0x2b54], R23 ;  /* 0x002b541701007387 */ /* 0x0001e40000100800 */
        /* <DEDUP_REMOVED lines=17> */
[----:B----4-:R-:W-:-:S05]  /*80840*/  IADD3 R22, P3, R22, UR8, RZ ;  /* 0x0000000816167c10 */ /* 0x010fca000ff7e0ff */
[----:B------:R-:W-:Y:S01]  /*80850*/  STL [R1+0x2b4c], R22 ;  /* 0x002b4c1601007387 */ /* 0x000fe20000100800 */
[----:B------:R-:W4:Y:S01]  /*80860*/  LDL.LU R18, [R1+0x2afc] ;  /* 0x002afc0001127983 */ /* 0x000f220000300800 */
[----:B------:R-:W-:-:S05]  /*80870*/  IADD3.X R2, R2, UR5, RZ, P4, !PT ;  /* 0x0000000502027c10 */ /* 0x000fca000a7fe4ff */
        /* <DEDUP_REMOVED lines=10> */
[----:B--2---:R-:W-:-:S02]  /*80920*/  IADD3 R17, P4, R17, UR8, RZ ;  /* 0x0000000811117c10 */ /* 0x004fc4000ff9e0ff */
[----:B---3--:R-:W-:-:S03]  /*80930*/  IADD3.X R0, R0, UR5, RZ, P5, !PT ;  /* 0x0000000500007c10 */ /* 0x008fc6000affe4ff */
[----:B------:R0:W-:Y:S01]  /*80940*/  STL [R1+0x2b44], R17 ;  /* 0x002b441101007387 */ /* 0x0001e20000100800 */
[----:B------:R-:W-:Y:S02]  /*80950*/  IADD3 R28, P5, R28, UR8, RZ ;  /* 0x000000081c1c7c10 */ /* 0x000fe4000ffbe0ff */
[----:B------:R-:W-:Y:S01]  /*80960*/  IADD3.X R5, R5, UR5, RZ, P6, !PT ;  /* 0x0000000505057c10 */ /* 0x000fe2000b7fe4ff */
[----:B0-----:R-:W2:Y:S01]  /*80970*/  LDL.LU R17, [R1+0x2ad4] ;  /* 0x002ad40001117983 */ /* 0x001ea20000300800 */
[----:B------:R-:W-:Y:S02]  /*80980*/  STL [R1+0x2b68], R0 ;  /* 0x002b680001007387 */ /* 0x000fe40000100800 */
[----:B------:R-:W-:Y:S01]  /*80990*/  STL [R1+0x2b3c], R28 ;  /* 0x002b3c1c01007387 */ /* 0x000fe20000100800 */
[----:B------:R-:W-:Y:S02]  /*809a0*/  IADD3 R4, P6, R4, UR8, RZ ;  /* 0x0000000804047c10 */ /* 0x000fe4000ffde0ff */
        /* <DEDUP_REMOVED lines=16> */
[----:B------:R-:W-:Y:S01]  /*80ab0*/  STL [R1+0x2b48], R12 ;  /* 0x002b480c01007387 */ /* 0x000fe20000100800 */
[----:B------:R-:W-:Y:S02]  /*80ac0*/  STL [R1+0x2b1c], R9 ;  /* 0x002b1c0901007387 */ /* 0x000fe40000100800 */
[----:B------:R-:W-:Y:S01]  /*80ad0*/  STL [R1+0x2b40], R15 ;  /* 0x002b400f01007387 */ /* 0x000fe20000100800 */
[----:B------:R-:W-:Y:S01]  /*80ae0*/  IADD3.X R29, R29, UR5, RZ, P6, !PT ;  /* 0x000000051d1d7c10 */ /* 0x000fe2000b7fe4ff */
[----:B------:R-:W-:Y:S01]  /*80af0*/  STL [R1+0x2b14], R14 ;  /* 0x002b140e01007387 */ /* 0x000fe20000100800 */
[----:B------:R0:W-:Y:S02]  /*80b00*/  STL [R1+0x2b0c], R23 ;  /* 0x002b0c1701007387 */ /* 0x0001e40000100800 */
[----:B------:R-:W-:Y:S01]  /*80b10*/  STL [R1+0x2b38], R3 ;  /* 0x002b380301007387 */ /* 0x000fe20000100800 */
[----:B------:R-:W-:-:S02]  /*80b20*/  IADD3 R13, P6, R13, UR8, RZ ;  /* 0x000000080d0d7c10 */ /* 0x000fc4000ffde0ff */
[----:B------:R-:W-:Y:S01]  /*80b30*/  IADD3.X R16, R16, UR5, RZ, P1, !PT ;  /* 0x0000000510107c10 */ /* 0x000fe20008ffe4ff */
[----:B0-----:R-:W3:Y:S01]  /*80b40*/  LDL.LU R23, [R1+0x2af8] ;  /* 0x002af80001177983 */ /* 0x001ee20000300800 */
[----:B------:R0:W-:Y:S03]  /*80b50*/  STL [R1+0x2b30], R29 ;  /* 0x002b301d01007387 */ /* 0x0001e60000100800 */
[----:B0-----:R-:W3:Y:S01]  /*80b60*/  LDL.LU R29, [R1+0x2acc] ;  /* 0x002acc00011d7983 */ /* 0x001ee20000300800 */
[----:B----4-:R-:W-:Y:S01]  /*80b70*/  IADD3 R18, P1, R18, UR8, RZ ;  /* 0x0000000812127c10 */ /* 0x010fe2000ff3e0ff */
[----:B------:R-:W-:Y:S02]  /*80b80*/  STL [R1+0x2b04], R13 ;  /* 0x002b040d01007387 */ /* 0x000fe40000100800 */
[----:B------:R-:W-:Y:S01]  /*80b90*/  STL [R1+0x2b28], R16 ;  /* 0x002b281001007387 */ /* 0x000fe20000100800 */
[----:B------:R-:W-:Y:S01]  /*80ba0*/  IADD3.X R19, R19, UR5, RZ, P2, !PT ;  /* 0x0000000513137c10 */ /* 0x000fe200097fe4ff */
[----:B------:R-:W-:Y:S01]  /*80bb0*/  IADD3 R24, P2, R24, UR8, RZ ;  /* 0x0000000818187c10 */ /* 0x000fe2000ff5e0ff */
[----:B------:R-:W-:Y:S01]  /*80bc0*/  IADD3.X R25, R25, UR5, RZ, P3, !PT ;  /* 0x0000000519197c10 */ /* 0x000fe20009ffe4ff */
[----:B------:R-:W-:Y:S01]  /*80bd0*/  IADD3 R26, P3, R26, UR8, RZ ;  /* 0x000000081a1a7c10 */ /* 0x000fe2000ff7e0ff */
[----:B------:R-:W-:Y:S01]  /*80be0*/  STL [R1+0x2afc], R18 ;  /* 0x002afc1201007387 */ /* 0x000fe20000100800 */
[----:B------:R-:W-:Y:S01]  /*80bf0*/  STL [R1+0x2b20], R19 ;  /* 0x002b201301007387 */ /* 0x000fe20000100800 */
[----:B------:R-:W-:Y:S01]  /*80c00*/  IADD3.X R27, R27, UR5, RZ, P4, !PT ;  /* 0x000000051b1b7c10 */ /* 0x000fe2000a7fe4ff */
[----:B------:R-:W-:Y:S01]  /*80c10*/  STL [R1+0x2af4], R24 ;  /* 0x002af41801007387 */ /* 0x000fe20000100800 */
[----:B------:R-:W-:Y:S01]  /*80c20*/  IADD3.X R2, R2, UR5, RZ, P5, !PT ;  /* 0x0000000502027c10 */ /* 0x000fe2000affe4ff */
[----:B------:R-:W-:Y:S01]  /*80c30*/  STL [R1+0x2b18], R25 ;  /* 0x002b181901007387 */ /* 0x000fe20000100800 */
[----:B------:R-:W-:Y:S03]  /*80c40*/  STL [R1+0x2aec], R26 ;  /* 0x002aec1a01007387 */ /* 0x000fe60000100800 */
[----:B------:R0:W-:Y:S01]  /*80c50*/  STL [R1+0x2b08], R2 ;  /* 0x002b080201007387 */ /* 0x0001e20000100800 */
[----:B------:R-:W-:Y:S03]  /*80c60*/  STL [R1+0x2b10], R27 ;  /* 0x002b101b01007387 */ /* 0x000fe60000100800 */
[----:B0-----:R-:W4:Y:S01]  /*80c70*/  LDL.LU R2, [R1+0x2af0] ;  /* 0x002af00001027983 */ /* 0x001f220000300800 */
[----:B------:R-:W-:-:S02]  /*80c80*/  IADD3 R20, P4, R20, UR8, RZ ;  /* 0x0000000814147c10 */ /* 0x000fc4000ff9e0ff */
[----:B------:R-:W-:Y:S02]  /*80c90*/  IADD3 R21, P5, R21, UR8, RZ ;  /* 0x0000000815157c10 */ /* 0x000fe4000ffbe0ff */
[----:B------:R-:W-:Y:S01]  /*80ca0*/  IADD3.X R22, R22, UR5, RZ, P6, !PT ;  /* 0x0000000516167c10 */ /* 0x000fe2000b7fe4ff */
[----:B------:R-:W-:Y:S01]  /*80cb0*/  STL [R1+0x2ae4], R20 ;  /* 0x002ae41401007387 */ /* 0x000fe20000100800 */
[----:B------:R-:W4:Y:S02]  /*80cc0*/  LDL.LU R0, [R1+0x2ac4] ;  /* 0x002ac40001007983 */ /* 0x000f240000300800 */
[----:B------:R-:W-:Y:S02]  /*80cd0*/  STL [R1+0x2adc], R21 ;  /* 0x002adc1501007387 */ /* 0x000fe40000100800 */
[----:B------:R-:W4:Y:S01]  /*80ce0*/  LDL.LU R28, [R1+0x2ae8] ;  /* 0x002ae800011c7983 */ /* 0x000f220000300800 */
[----:B------:R0:W-:Y:S01]  /*80cf0*/  STL [R1+0x2b00], R22 ;  /* 0x002b001601007387 */ /* 0x0001e20000100800 */
[----:B------:R-:W4:Y:S01]  /*80d00*/  LDL.LU R5, [R1+0x2abc] ;  /* 0x002abc0001057983 */ /* 0x000f220000300800 */
[----:B--2---:R-:W-:-:S05]  /*80d10*/  IADD3 R17, P6, R17, UR8, RZ ;  /* 0x0000000811117c10 */ /* 0x004fca000ffde0ff */
        /* <DEDUP_REMOVED lines=15> */
[----:B---3--:R-:W-:-:S05]  /*80e10*/  IADD3.X R23, R23, UR5, RZ, P1, !PT ;  /* 0x0000000517177c10 */ /* 0x008fca0008ffe4ff */
[----:B------:R-:W-:Y:S01]  /*80e20*/  STL [R1+0x2af8], R23 ;  /* 0x002af81701007387 */ /* 0x000fe20000100800 */
[----:B------:R-:W3:Y:S01]  /*80e30*/  LDL.LU R18, [R1+0x2aa8] ;  /* 0x002aa80001127983 */ /* 0x000ee20000300800 */
[----:B------:R-:W-:-:S05]  /*80e40*/  IADD3 R29, P1, R29, UR8, RZ ;  /* 0x000000081d1d7c10 */ /* 0x000fca000ff3e0ff */
        /* <DEDUP_REMOVED lines=10> */
[----:B----4-:R-:W-:-:S05]  /*80ef0*/  IADD3.X R2, R2, UR5, RZ, P2, !PT ;  /* 0x0000000502027c10 */ /* 0x010fca00097fe4ff */
[----:B------:R0:W-:Y:S04]  /*80f00*/  STL [R1+0x2af0], R2 ;  /* 0x002af00201007387 */ /* 0x0001e80000100800 */
[----:B0-----:R-:W4:Y:S01]  /*80f10*/  LDL.LU R2, [R1+0x2a80] ;  /* 0x002a800001027983 */ /* 0x001f220000300800 */
[----:B------:R-:W-:Y:S02]  /*80f20*/  IADD3 R0, P2, R0, UR8, RZ ;  /* 0x0000000800007c10 */ /* 0x000fe4000ff5e0ff */
[----:B------:R-:W-:Y:S01]  /*80f30*/  IADD3.X R28, R28, UR5, RZ, P3, !PT ;  /* 0x000000051c1c7c10 */ /* 0x000fe20009ffe4ff */
[----:B------:R-:W-:Y:S02]  /*80f40*/  IADD3 R5, P3, R5, UR8, RZ ;  /* 0x0000000805057c10 */ /* 0x000fe4000ff7e0ff */
[----:B------:R-:W-:Y:S02]  /*80f50*/  STL [R1+0x2ac4], R0 ;  /* 0x002ac40001007387 */ /* 0x000fe40000100800 */
[----:B------:R-:W-:Y:S02]  /*80f60*/  STL [R1+0x2ae8], R28 ;  /* 0x002ae81c01007387 */ /* 0x000fe40000100800 */
[----:B------:R-:W-:Y:S01]  /*80f70*/  STL [R1+0x2abc], R5 ;  /* 0x002abc0501007387 */ /* 0x000fe20000100800 */
[----:B--2---:R-:W-:Y:S01]  /*80f80*/  IADD3.X R4, R4, UR5, RZ, P4, !PT ;  /* 0x0000000504047c10 */ /* 0x004fe2000a7fe4ff */
        /* <DEDUP_REMOVED lines=24> */
[----:B0-----:R-:W2:Y:S01]  /*81110*/  LDL.LU R22, [R1+0x2a54] ;  /* 0x002a540001167983 */ /* 0x001ea20000300800 */
[----:B------:R0:W-:Y:S01]  /*81120*/  STL [R1+0x2a8c], R17 ;  /* 0x002a8c1101007387 */ /* 0x0001e20000100800 */
[----:B---3--:R-:W-:-:S02]  /*81130*/  IADD3.X R18, R18, UR5, RZ, P5, !PT ;  /* 0x0000000512127c10 */ /* 0x008fc4000affe4ff */
[----:B0-----:R-:W3:Y:S01]  /*81140*/  LDL.LU R17, [R1+0x2a78] ;  /* 0x002a780001117983 */ /* 0x001ee20000300800 */
[----:B------:R-:W-:Y:S02]  /*81150*/  STL [R1+0x2ab0], R13 ;  /* 0x002ab00d01007387 */ /* 0x000fe40000100800 */
[----:B------:R-:W-:Y:S01]  /*81160*/  STL [R1+0x2a84], R16 ;  /* 0x002a841001007387 */ /* 0x000fe20000100800 */
[----:B------:R-:W-:Y:S01]  /*81170*/  STL [R1+0x2aa8], R18 ;  /* 0x002aa81201007387 */ /* 0x000fe20000100800 */
[----:B------:R-:W-:Y:S02]  /*81180*/  IADD3 R19, P5, R19, UR8, RZ ;  /* 0x0000000813137c10 */ /* 0x000fe4000ffbe0ff */
[----:B------:R-:W-:Y:S01]  /*81190*/  IADD3.X R24, R24, UR5, RZ, P6, !PT ;  /* 0x0000000518187c10 */ /* 0x000fe2000b7fe4ff */
[----:B------:R-:W-:Y:S01]  /*811a0*/  IADD3 R25, P6, R25, UR8, RZ ;  /* 0x0000000819197c10 */ /* 0x000fe2000ffde0ff */
[----:B------:R-:W-:Y:S02]  /*811b0*/  IADD3.X R26, R26, UR5, RZ, P1, !PT ;  /* 0x000000051a1a7c10 */ /* 0x000fe40008ffe4ff */
[----:B------:R-:W-:Y:S01]  /*811c0*/  IADD3.X R20, R20, UR5, RZ, P2, !PT ;  /* 0x0000000514147c10 */ /* 0x000fe200097fe4ff */
[----:B------:R-:W-:Y:S01]  /*811d0*/  STL [R1+0x2a7c], R19 ;  /* 0x002a7c1301007387 */ /* 0x000fe20000100800 */
[----:B------:R-:W-:-:S02]  /*811e0*/  IADD3 R27, P1, R27, UR8, RZ ;  /* 0x000000081b1b7c10 */ /* 0x000fc4000ff3e0ff */
[----:B------:R-:W-:Y:S01]  /*811f0*/  IADD3 R29, P2, R29, UR8, RZ ;  /* 0x000000081d1d7c10 */ /* 0x000fe2000ff5e0ff */
[----:B------:R-:W-:Y:S01]  /*81200*/  STL [R1+0x2aa0], R24 ;  /* 0x002aa01801007387 */ /* 0x000fe20000100800 */
[----:B------:R-:W-:Y:S02]  /*81210*/  STL [R1+0x2a74], R25 ;  /* 0x002a741901007387 */ /* 0x000fe40000100800 */
[----:B------:R-:W-:Y:S01]  /*81220*/  STL [R1+0x2a98], R26 ;  /* 0x002a981a01007387 */ /* 0x000fe20000100800 */
[----:B------:R-:W-:Y:S01]  /*81230*/  IADD3.X R21, R21, UR5, RZ, P3, !PT ;  /* 0x0000000515157c10 */ /* 0x000fe20009ffe4ff */
[----:B------:R0:W-:Y:S01]  /*81240*/  STL [R1+0x2a64], R29 ;  /* 0x002a641d01007387 */ /* 0x0001e20000100800 */
[----:B------:R-:W-:Y:S01]  /*81250*/  STL [R1+0x2a6c], R27 ;  /* 0x002a6c1b01007387 */ /* 0x000fe20000100800 */
[----:B------:R-:W-:Y:S02]  /*81260*/  IADD3 R23, P3, R23, UR8, RZ ;  /* 0x0000000817177c10 */ /* 0x000fe4000ff7e0ff */
[----:B0-----:R-:W3:Y:S01]  /*81270*/  LDL.LU R29, [R1+0x2a4c] ;  /* 0x002a4c00011d7983 */ /* 0x001ee20000300800 */
[----:B------:R-:W-:Y:S02]  /*81280*/  STL [R1+0x2a90], R20 ;  /* 0x002a901401007387 */ /* 0x000fe40000100800 */
[----:B------:R-:W3:Y:S02]  /*81290*/  LDL.LU R0, [R1+0x2a70] ;  /* 0x002a700001007983 */ /* 0x000ee40000300800 */
[----:B------:R-:W-:Y:S01]  /*812a0*/  STL [R1+0x2a88], R21 ;  /* 0x002a881501007387 */ /* 0x000fe20000100800 */
[----:B------:R-:W3:Y:S01]  /*812b0*/  LDL.LU R28, [R1+0x2a44] ;  /* 0x002a4400011c7983 */ /* 0x000ee20000300800 */
[----:B------:R0:W-:Y:S02]  /*812c0*/  STL [R1+0x2a5c], R23 ;  /* 0x002a5c1701007387 */ /* 0x0001e40000100800 */
[----:B------:R-:W3:Y:S01]  /*812d0*/  LDL.LU R5, [R1+0x2a68] ;  /* 0x002a680001057983 */ /* 0x000ee20000300800 */
[----:B----4-:R-:W-:-:S05]  /*812e0*/  IADD3.X R2, R2, UR5, RZ, P4, !PT ;  /* 0x0000000502027c10 */ /* 0x010fca000a7fe4ff */
        /* <DEDUP_REMOVED lines=15> */
[----:B--2---:R-:W-:-:S05]  /*813e0*/  IADD3 R22, P4, R22, UR8, RZ ;  /* 0x0000000816167c10 */ /* 0x004fca000ff9e0ff */
[----:B------:R-:W-:Y:S01]  /*813f0*/  STL [R1+0x2a54], R22 ;  /* 0x002a541601007387 */ /* 0x000fe20000100800 */
[----:B------:R-:W2:Y:S01]  /*81400*/  LDL.LU R18, [R1+0x2a04] ;  /* 0x002a040001127983 */ /* 0x000ea20000300800 */
[----:B---3--:R-:W-:-:S05]  /*81410*/  IADD3.X R17, R17, UR5, RZ, P5, !PT ;  /* 0x0000000511117c10 */ /* 0x008fca000affe4ff */
        /* <DEDUP_REMOVED lines=10> */
[----:B------:R-:W-:-:S02]  /*814c0*/  IADD3 R29, P5, R29, UR8, RZ ;  /* 0x000000081d1d7c10 */ /* 0x000fc4000ffbe0ff */
[----:B------:R-:W-:-:S03]  /*814d0*/  IADD3.X R0, R0, UR5, RZ, P6, !PT ;  /* 0x0000000500007c10 */ /* 0x000fc6000b7fe4ff */
[----:B------:R0:W-:Y:S01]  /*814e0*/  STL [R1+0x2a4c], R29 ;  /* 0x002a4c1d01007387 */ /* 0x0001e20000100800 */
[----:B------:R-:W-:Y:S02]  /*814f0*/  IADD3 R28, P6, R28, UR8, RZ ;  /* 0x000000081c1c7c10 */ /* 0x000fe4000ffde0ff */
[----:B------:R-:W-:Y:S01]  /*81500*/  IADD3.X R5, R5, UR5, RZ, P1, !PT ;  /* 0x0000000505057c10 */ /* 0x000fe20008ffe4ff */
[----:B0-----:R-:W3:Y:S01]  /*81510*/  LDL.LU R29, [R1+0x29dc] ;  /* 0x0029dc00011d7983 */ /* 0x001ee20000300800 */
[----:B------:R-:W-:Y:S02]  /*81520*/  STL [R1+0x2a70], R0 ;  /* 0x002a700001007387 */ /* 0x000fe40000100800 */
[----:B------:R-:W-:Y:S02]  /*81530*/  STL [R1+0x2a44], R28 ;  /* 0x002a441c01007387 */ /* 0x000fe40000100800 */
[----:B------:R-:W-:Y:S01]  /*81540*/  STL [R1+0x2a68], R5 ;  /* 0x002a680501007387 */ /* 0x000fe20000100800 */
[----:B----4-:R-:W-:-:S02]  /*81550*/  IADD3 R4, P1, R4, UR8, RZ ;  /* 0x0000000804047c10 */ /* 0x010fc4000ff3e0ff */
        /* <DEDUP_REMOVED lines=21> */
[----:B------:R-:W-:Y:S04]  /*816b0*/  STL [R1+0x2a40], R3 ;  /* 0x002a400301007387 */ /* 0x000fe80000100800 */
[----:B0-----:R-:W4:Y:S01]  /*816c0*/  LDL.LU R23, [R1+0x2a00] ;  /* 0x002a000001177983 */ /* 0x001f220000300800 */
[----:B------:R0:W-:Y:S03]  /*816d0*/  STL [R1+0x2a38], R2 ;  /* 0x002a380201007387 */ /* 0x0001e60000100800 */
[----:B0-----:R-:W4:Y:S01]  /*816e0*/  LDL.LU R2, [R1+0x29d4] ;  /* 0x0029d40001027983 */ /* 0x001f220000300800 */
[----:B------:R-:W-:-:S02]  /*816f0*/  IADD3 R13, P1, R13, UR8, RZ ;  /* 0x000000080d0d7c10 */ /* 0x000fc4000ff3e0ff */
[----:B------:R-:W-:-:S03]  /*81700*/  IADD3.X R16, R16, UR5, RZ, P2, !PT ;  /* 0x0000000510107c10 */ /* 0x000fc600097fe4ff */
[----:B------:R-:W-:Y:S02]  /*81710*/  STL [R1+0x2a0c], R13 ;  /* 0x002a0c0d01007387 */ /* 0x000fe40000100800 */
[----:B------:R-:W-:Y:S01]  /*81720*/  STL [R1+0x2a30], R16 ;  /* 0x002a301001007387 */ /* 0x000fe20000100800 */
[----:B--2---:R-:W-:-:S05]  /*81730*/  IADD3 R18, P2, R18, UR8, RZ ;  /* 0x0000000812127c10 */ /* 0x004fca000ff5e0ff */
[----:B------:R-:W-:Y:S01]  /*81740*/  STL [R1+0x2a04], R18 ;  /* 0x002a041201007387 */ /* 0x000fe20000100800 */
[----:B---3--:R-:W-:Y:S01]  /*81750*/  IADD3.X R19, R19, UR5, RZ, P3, !PT ;  /* 0x0000000513137c10 */ /* 0x008fe20009ffe4ff */
[----:B------:R-:W-:Y:S01]  /*81760*/  IADD3 R24, P3, R24, UR8, RZ ;  /* 0x0000000818187c10 */ /* 0x000fe2000ff7e0ff */
[----:B------:R-:W-:Y:S01]  /*81770*/  IADD3.X R25, R25, UR5, RZ, P4, !PT ;  /* 0x0000000519197c10 */ /* 0x000fe2000a7fe4ff */
[----:B------:R-:W-:Y:S01]  /*81780*/  IADD3 R26, P4, R26, UR8, RZ ;  /* 0x000000081a1a7c10 */ /* 0x000fe2000ff9e0ff */
[----:B------:R-:W-:Y:S01]  /*81790*/  IADD3.X R27, R27, UR5, RZ, P5, !PT ;  /* 0x000000051b1b7c10 */ /* 0x000fe2000affe4ff */
[----:B------:R-:W-:Y:S01]  /*817a0*/  STL [R1+0x2a28], R19 ;  /* 0x002a281301007387 */ /* 0x000fe20000100800 */
[----:B------:R-:W-:Y:S01]  /*817b0*/  STL [R1+0x29fc], R24 ;  /* 0x0029fc1801007387 */ /* 0x000fe20000100800 */
[----:B------:R-:W-:Y:S02]  /*817c0*/  IADD3.X R17, R17, UR5, RZ, P6, !PT ;  /* 0x0000000511117c10 */ /* 0x000fe4000b7fe4ff */
[----:B------:R-:W-:Y:S01]  /*817d0*/  IADD3 R20, P5, R20, UR8, RZ ;  /* 0x0000000814147c10 */ /* 0x000fe2000ffbe0ff */
[----:B------:R-:W-:Y:S01]  /*817e0*/  STL [R1+0x2a20], R25 ;  /* 0x002a201901007387 */ /* 0x000fe20000100800 */
[----:B------:R-:W-:Y:S02]  /*817f0*/  STL [R1+0x29f4], R26 ;  /* 0x0029f41a01007387 */ /* 0x000fe40000100800 */
[----:B------:R0:W-:Y:S01]  /*81800*/  STL [R1+0x2a10], R17 ;  /* 0x002a101101007387 */ /* 0x0001e20000100800 */
[----:B------:R-:W-:Y:S01]  /*81810*/  IADD3 R21, P6, R21, UR8, RZ ;  /* 0x0000000815157c10 */ /* 0x000fe2000ffde0ff */
[----:B------:R-:W-:Y:S01]  /*81820*/  STL [R1+0x2a18], R27 ;  /* 0x002a181b01007387 */ /* 0x000fe20000100800 */
[----:B------:R-:W-:-:S03]  /*81830*/  IADD3.X R22, R22, UR5, RZ, P1, !PT ;  /* 0x0000000516167c10 */ /* 0x000fc60008ffe4ff */
[----:B0-----:R-:W2:Y:S01]  /*81840*/  LDL.LU R17, [R1+0x29f8] ;  /* 0x0029f80001117983 */ /* 0x001ea20000300800 */
[----:B------:R-:W-:Y:S02]  /*81850*/  STL [R1+0x29ec], R20 ;  /* 0x0029ec1401007387 */ /* 0x000fe40000100800 */
[----:B------:R-:W3:Y:S02]  /*81860*/  LDL.LU R0, [R1+0x29cc] ;  /* 0x0029cc0001007983 */ /* 0x000ee40000300800 */
[----:B------:R-:W-:Y:S01]  /*81870*/  STL [R1+0x29e4], R21 ;  /* 0x0029e41501007387 */ /* 0x000fe20000100800 */
[----:B------:R-:W3:Y:S01]  /*81880*/  LDL.LU R28, [R1+0x29f0] ;  /* 0x0029f000011c7983 */ /* 0x000ee20000300800 */
[----:B------:R0:W-:Y:S02]  /*81890*/  STL [R1+0x2a08], R22 ;  /* 0x002a081601007387 */ /* 0x0001e40000100800 */
        /* <DEDUP_REMOVED lines=32> */
[----:B---3--:R-:W-:Y:S02]  /*81aa0*/  IADD3 R0, P3, R0, UR8, RZ ;  /* 0x0000000800007c10 */ /* 0x008fe4000ff7e0ff */
[----:B------:R-:W-:Y:S01]  /*81ab0*/  IADD3.X R28, R28, UR5, RZ, P4, !PT ;  /* 0x000000051c1c7c10 */ /* 0x000fe2000a7fe4ff */
[----:B------:R0:W-:Y:S01]  /*81ac0*/  STL [R1+0x29f8], R17 ;  /* 0x0029f81101007387 */ /* 0x0001e20000100800 */
[----:B------:R-:W-:-:S03]  /*81ad0*/  IADD3 R5, P4, R5, UR8, RZ ;  /* 0x0000000805057c10 */ /* 0x000fc6000ff9e0ff */
[----:B0-----:R-:W2:Y:S01]  /*81ae0*/  LDL.LU R17, [R1+0x2988] ;  /* 0x0029880001117983 */ /* 0x001ea20000300800 */
[----:B------:R-:W-:Y:S02]  /*81af0*/  STL [R1+0x29cc], R0 ;  /* 0x0029cc0001007387 */ /* 0x000fe40000100800 */
[----:B------:R-:W-:Y:S02]  /*81b00*/  STL [R1+0x29f0], R28 ;  /* 0x0029f01c01007387 */ /* 0x000fe40000100800 */
[----:B------:R-:W-:Y:S01]  /*81b10*/  STL [R1+0x29c4], R5 ;  /* 0x0029c40501007387 */ /* 0x000fe20000100800 */
[----:B------:R-:W-:Y:S01]  /*81b20*/  IADD3.X R4, R4, UR5, RZ, P5, !PT ;  /* 0x0000000504047c10 */ /* 0x000fe2000affe4ff */
        /* <DEDUP_REMOVED lines=27> */
[----:B----4-:R-:W-:Y:S01]  /*81ce0*/  IADD3.X R18, R18, UR5, RZ, P6, !PT ;  /* 0x0000000512127c10 */ /* 0x010fe2000b7fe4ff */
[----:B------:R-:W-:Y:S02]  /*81cf0*/  STL [R1+0x29b8], R13 ;  /* 0x0029b80d01007387 */ /* 0x000fe40000100800 */
[----:B------:R-:W-:Y:S01]  /*81d00*/  STL [R1+0x298c], R16 ;  /* 0x00298c1001007387 */ /* 0x000fe20000100800 */
[----:B------:R-:W-:-:S02]  /*81d10*/  IADD3 R19, P6, R19, UR8, RZ ;  /* 0x0000000813137c10 */ /* 0x000fc4000ffde0ff */
[----:B------:R-:W-:Y:S01]  /*81d20*/  IADD3.X R24, R24, UR5, RZ, P1, !PT ;  /* 0x0000000518187c10 */ /* 0x000fe20008ffe4ff */
[----:B------:R-:W-:Y:S01]  /*81d30*/  IADD3 R25, P1, R25, UR8, RZ ;  /* 0x0000000819197c10 */ /* 0x000fe2000ff3e0ff */
[----:B------:R-:W-:Y:S01]  /*81d40*/  IADD3.X R26, R26, UR5, RZ, P2, !PT ;  /* 0x000000051a1a7c10 */ /* 0x000fe200097fe4ff */
[----:B------:R-:W-:Y:S01]  /*81d50*/  STL [R1+0x29b0], R18 ;  /* 0x0029b01201007387 */ /* 0x000fe20000100800 */
[----:B------:R-:W-:Y:S01]  /*81d60*/  IADD3.X R20, R20, UR5, RZ, P3, !PT ;  /* 0x0000000514147c10 */ /* 0x000fe20009ffe4ff */
[----:B------:R-:W-:Y:S01]  /*81d70*/  STL [R1+0x2984], R19 ;  /* 0x0029841301007387 */ /* 0x000fe20000100800 */
[----:B------:R-:W-:Y:S02]  /*81d80*/  IADD3 R27, P2, R27, UR8, RZ ;  /* 0x000000081b1b7c10 */ /* 0x000fe4000ff5e0ff */
        /* <DEDUP_REMOVED lines=125> */
[----:B------:R0:W-:Y:S01]  /*82560*/  STL [R1+0x2908], R23 ;  /* 0x0029081701007387 */ /* 0x0001e20000100800 */
        /* <DEDUP_REMOVED lines=9> */
[----:B0-----:R-:W3:Y:S01]  /*82600*/  LDL.LU R23, [R1+0x2874] ;  /* 0x0028740001177983 */ /* 0x001ee20000300800 */
[----:B------:R-:W3:Y:S01]  /*82610*/  LDL.LU R21, [R1+0x2898] ;  /* 0x0028980001157983 */ /* 0x000ee20000300800 */
[----:B-1----:R-:W3:Y:S01]  /*82620*/  LDL.LU R17, [R1+0x286c] ;  /* 0x00286c0001117983 */ /* 0x002ee20000300800 */
[----:B------:R-:W-:-:S02]  /*82630*/  IADD3.X R29, R29, UR5, RZ, P4, !PT ;  /* 0x000000051d1d7c10 */ /* 0x000fc4000a7fe4ff */
[----:B------:R-:W-:Y:S02]  /*82640*/  IADD3 R0, P4, R0, UR8, RZ ;  /* 0x0000000800007c10 */ /* 0x000fe4000ff9e0ff */
[----:B------:R-:W-:Y:S01]  /*82650*/  IADD3.X R28, R28, UR5, RZ, P5, !PT ;  /* 0x000000051c1c7c10 */ /* 0x000fe2000affe4ff */
[----:B------:R0:W-:Y:S01]  /*82660*/  STL [R1+0x2900], R29 ;  /* 0x0029001d01007387 */ /* 0x0001e20000100800 */
[----:B------:R-:W-:-:S03]  /*82670*/  IADD3 R5, P5, R5, UR8, RZ ;  /* 0x0000000805057c10 */ /* 0x000fc6000ffbe0ff */
        /* <DEDUP_REMOVED lines=41> */
[----:B------:R-:W-:Y:S01]  /*82910*/  IADD3 R23, P4, R23, UR8, RZ ;  /* 0x0000000817177c10 */ /* 0x000fe2000ff9e0ff */
[----:B------:R-:W-:Y:S01]  /*82920*/  STL [R1+0x288c], R19 ;  /* 0x00288c1301007387 */ /* 0x000fe20000100800 */
[----:B------:R-:W-:Y:S01]  /*82930*/  IADD3 R27, P3, R27, UR8, RZ ;  /* 0x000000081b1b7c10 */ /* 0x000fe2000ff7e0ff */
[----:B------:R-:W-:Y:S02]  /*82940*/  STL [R1+0x28b0], R24 ;  /* 0x0028b01801007387 */ /* 0x000fe40000100800 */
[----:B------:R-:W-:Y:S01]  /*82950*/  STL [R1+0x2884], R25 ;  /* 0x0028841901007387 */ /* 0x000fe20000100800 */
[----:B------:R-:W-:Y:S01]  /*82960*/  STL [R1+0x28a8], R26 ;  /* 0x0028a81a01007387 */ /* 0x000fe20000100800 */
[----:B------:R0:W-:Y:S01]  /*82970*/  STL [R1+0x2874], R23 ;  /* 0x0028741701007387 */ /* 0x0001e20000100800 */
[----:B------:R-:W-:Y:S01]  /*82980*/  IADD3.X R21, R21, UR5, RZ, P5, !PT ;  /* 0x0000000515157c10 */ /* 0x000fe2000affe4ff */
[----:B------:R-:W-:Y:S01]  /*82990*/  STL [R1+0x287c], R27 ;  /* 0x00287c1b01007387 */ /* 0x000fe20000100800 */
[----:B------:R-:W-:Y:S01]  /*829a0*/  IADD3 R17, P5, R17, UR8, RZ ;  /* 0x0000000811117c10 */ /* 0x000fe2000ffbe0ff */
        /* <DEDUP_REMOVED lines=38> */
[----:B---3--:R-:W-:Y:S02]  /*82c10*/  IADD3.X R0, R0, UR5, RZ, P2, !PT ;  /* 0x0000000500007c10 */ /* 0x008fe400097fe4ff */
[----:B------:R-:W-:Y:S01]  /*82c20*/  IADD3 R28, P2, R28, UR8, RZ ;  /* 0x000000081c1c7c10 */ /* 0x000fe2000ff5e0ff */
[----:B------:R0:W-:Y:S01]  /*82c30*/  STL [R1+0x285c], R23 ;  /* 0x00285c1701007387 */ /* 0x0001e20000100800 */
[----:B------:R-:W-:-:S03]  /*82c40*/  IADD3.X R5, R5, UR5, RZ, P3, !PT ;  /* 0x0000000505057c10 */ /* 0x000fc60009ffe4ff */
[----:B0-----:R-:W2:Y:S01]  /*82c50*/  LDL.LU R23, [R1+0x27ec] ;  /* 0x0027ec0001177983 */ /* 0x001ea20000300800 */
[----:B------:R-:W-:Y:S02]  /*82c60*/  STL [R1+0x2880], R0 ;  /* 0x0028800001007387 */ /* 0x000fe40000100800 */
[----:B------:R-:W-:Y:S02]  /*82c70*/  STL [R1+0x2854], R28 ;  /* 0x0028541c01007387 */ /* 0x000fe40000100800 */
[----:B------:R-:W-:Y:S01]  /*82c80*/  STL [R1+0x2878], R5 ;  /* 0x0028780501007387 */ /* 0x000fe20000100800 */
[----:B------:R-:W-:Y:S02]  /*82c90*/  IADD3 R4, P3, R4, UR8, RZ ;  /* 0x0000000804047c10 */ /* 0x000fe4000ff7e0ff */
        /* <DEDUP_REMOVED lines=21> */
[----:B------:R-:W-:Y:S01]  /*82df0*/  IADD3 R13, P3, R13, UR8, RZ ;  /* 0x000000080d0d7c10 */ /* 0x000fe2000ff7e0ff */
[----:B------:R-:W-:Y:S01]  /*82e00*/  STL [R1+0x2850], R3 ;  /* 0x0028500301007387 */ /* 0x000fe20000100800 */
[----:B------:R-:W-:-:S03]  /*82e10*/  IADD3.X R16, R16, UR5, RZ, P4, !PT ;  /* 0x0000000510107c10 */ /* 0x000fc6000a7fe4ff */
[----:B0-----:R-:W3:Y:S01]  /*82e20*/  LDL.LU R17, [R1+0x2810] ;  /* 0x0028100001117983 */ /* 0x001ee20000300800 */
[----:B------:R0:W-:Y:S01]  /*82e30*/  STL [R1+0x2848], R29 ;  /* 0x0028481d01007387 */ /* 0x0001e20000100800 */
[----:B----4-:R-:W-:Y:S02]  /*82e40*/  IADD3 R18, P4, R18, UR8, RZ ;  /* 0x0000000812127c10 */ /* 0x010fe4000ff9e0ff */
[----:B0-----:R-:W4:Y:S01]  /*82e50*/  LDL.LU R29, [R1+0x27e4] ;  /* 0x0027e400011d7983 */ /* 0x001f220000300800 */
        /* <DEDUP_REMOVED lines=16> */
[----:B------:R1:W-:Y:S01]  /*82f60*/  STL [R1+0x2828], R27 ;  /* 0x0028281b01007387 */ /* 0x0003e20000100800 */
[----:B------:R-:W-:-:S03]  /*82f70*/  IADD3.X R22, R22, UR5, RZ, P3, !PT ;  /* 0x0000000516167c10 */ /* 0x000fc60009ffe4ff */
[----:B0-----:R-:W4:Y:S01]  /*82f80*/  LDL.LU R2, [R1+0x2808] ;  /* 0x0028080001027983 */ /* 0x001f220000300800 */
[----:B------:R0:W-:Y:S02]  /*82f90*/  STL [R1+0x27fc], R20 ;  /* 0x0027fc1401007387 */ /* 0x0001e40000100800 */
[----:B------:R-:W4:Y:S02]  /*82fa0*/  LDL.LU R3, [R1+0x27dc] ;  /* 0x0027dc0001037983 */ /* 0x000f240000300800 */
[----:B------:R0:W-:Y:S01]  /*82fb0*/  STL [R1+0x27f4], R21 ;  /* 0x0027f41501007387 */ /* 0x0001e20000100800 */
[----:B------:R-:W4:Y:S01]  /*82fc0*/  LDL.LU R13, [R1+0x2800] ;  /* 0x00280000010d7983 */ /* 0x000f220000300800 */
[----:B------:R0:W-:Y:S02]  /*82fd0*/  STL [R1+0x2818], R22 ;  /* 0x0028181601007387 */ /* 0x0001e40000100800 */
[----:B------:R-:W4:Y:S01]  /*82fe0*/  LDL.LU R16, [R1+0x27d4] ;  /* 0x0027d40001107983 */ /* 0x000f220000300800 */
[----:B--2---:R-:W-:-:S05]  /*82ff0*/  IADD3 R23, P3, R23, UR8, RZ ;  /* 0x0000000817177c10 */ /* 0x004fca000ff7e0ff */
[----:B------:R-:W-:Y:S01]  /*83000*/  STL [R1+0x27ec], R23 ;  /* 0x0027ec1701007387 */ /* 0x000fe20000100800 */
        /* <DEDUP_REMOVED lines=13> */
[----:B------:R-:W2:Y:S01]  /*830e0*/  LDL.LU R19, [R1+0x279c] ;  /* 0x00279c0001137983 */ /* 0x000ea20000300800 */
[----:B---3--:R-:W-:-:S05]  /*830f0*/  IADD3.X R17, R17, UR5, RZ, P4, !PT ;  /* 0x0000000511117c10 */ /* 0x008fca000a7fe4ff */
[----:B------:R-:W-:Y:S01]  /*83100*/  STL [R1+0x2810], R17 ;  /* 0x0028101101007387 */ /* 0x000fe20000100800 */
[----:B------:R-:W3:Y:S01]  /*83110*/  LDL.LU R24, [R1+0x27c0] ;  /* 0x0027c00001187983 */ /* 0x000ee20000300800 */
[----:B----4-:R-:W-:-:S05]  /*83120*/  IADD3 R29, P4, R29, UR8, RZ ;  /* 0x000000081d1d7c10 */ /* 0x010fca000ff9e0ff */
[----:B------:R4:W-:Y:S01]  /*83130*/  STL [R1+0x27e4], R29 ;  /* 0x0027e41d01007387 */ /* 0x0009e20000100800 */
[----:B------:R-:W3:Y:S02]  /*83140*/  LDL.LU R25, [R1+0x2794] ;  /* 0x0027940001197983 */ /* 0x000ee40000300800 */
[----:B------:R-:W3:Y:S02]  /*83150*/  LDL.LU R26, [R1+0x27b8] ;  /* 0x0027b800011a7983 */ /* 0x000ee40000300800 */
[----:B-1----:R-:W3:Y:S01]  /*83160*/  LDL.LU R27, [R1+0x278c] ;  /* 0x00278c00011b7983 */ /* 0x002ee20000300800 */
[----:B0-----:R-:W3:Y:S01]  /*83170*/  LDL.LU R20, [R1+0x27b0] ;  /* 0x0027b00001147983 */ /* 0x001ee20000300800 */
[----:B------:R-:W3:Y:S02]  /*83180*/  LDL.LU R21, [R1+0x2784] ;  /* 0x0027840001157983 */ /* 0x000ee40000300800 */
[----:B------:R-:W3:Y:S01]  /*83190*/  LDL.LU R22, [R1+0x27a8] ;  /* 0x0027a80001167983 */ /* 0x000ee20000300800 */
[----:B----4-:R-:W4:Y:S01]  /*831a0*/  LDL.LU R29, [R1+0x277c] ;  /* 0x00277c00011d7983 */ /* 0x010f220000300800 */
[----:B------:R-:W4:Y:S02]  /*831b0*/  LDL.LU R23, [R1+0x27a0] ;  /* 0x0027a00001177983 */ /* 0x000f240000300800 */
[----:B------:R-:W4:Y:S01]  /*831c0*/  LDL.LU R17, [R1+0x2774] ;  /* 0x0027740001117983 */ /* 0x000f220000300800 */
[----:B------:R-:W-:-:S02]  /*831d0*/  IADD3.X R2, R2, UR5, RZ, P5, !PT ;  /* 0x0000000502027c10 */ /* 0x000fc4000affe4ff */
[----:B------:R-:W-:Y:S02]  /*831e0*/  IADD3 R3, P5, R3, UR8, RZ ;  /* 0x0000000803037c10 */ /* 0x000fe4000ffbe0ff */
[----:B------:R-:W-:Y:S01]  /*831f0*/  IADD3.X R13, R13, UR5, RZ, P6, !PT ;  /* 0x000000050d0d7c10 */ /* 0x000fe2000b7fe4ff */
[----:B------:R0:W-:Y:S01]  /*83200*/  STL [R1+0x2808], R2 ;  /* 0x0028080201007387 */ /* 0x0001e20000100800 */
[----:B------:R-:W-:-:S03]  /*83210*/  IADD3 R16, P6, R16, UR8, RZ ;  /* 0x0000000810107c10 */ /* 0x000fc6000ffde0ff */
[----:B0-----:R-:W4:Y:S01]  /*83220*/  LDL.LU R2, [R1+0x2798] ;  /* 0x0027980001027983 */ /* 0x001f220000300800 */
[----:B------:R0:W-:Y:S03]  /*83230*/  STL [R1+0x27dc], R3 ;  /* 0x0027dc0301007387 */ /* 0x0001e60000100800 */
[----:B0-----:R-:W4:Y:S01]  /*83240*/  LDL.LU R3, [R1+0x3238] ;  /* 0x0032380001037983 */ /* 0x001f220000300800 */
[----:B------:R0:W-:Y:S03]  /*83250*/  STL [R1+0x2800], R13 ;  /* 0x0028000d01007387 */ /* 0x0001e60000100800 */
[----:B0-----:R-:W4:Y:S01]  /*83260*/  LDL.LU R13, [R1+0x3234] ;  /* 0x00323400010d7983 */ /* 0x001f220000300800 */
[----:B------:R0:W-:Y:S03]  /*83270*/  STL [R1+0x27d4], R16 ;  /* 0x0027d41001007387 */ /* 0x0001e60000100800 */
[----:B0-----:R-:W4:Y:S01]  /*83280*/  LDL.LU R16, [R1+0x3230] ;  /* 0x0032300001107983 */ /* 0x001f220000300800 */
        /* <DEDUP_REMOVED lines=9> */
[----:B------:R0:W-:Y:S01]  /*83320*/  STL [R1+0x27f0], R5 ;  /* 0x0027f00501007387 */ /* 0x0001e20000100800 */
[----:B------:R-:W-:Y:S01]  /*83330*/  IADD3 R11, P4, R11, UR8, RZ ;  /* 0x000000080b0b7c10 */ /* 0x000fe2000ff9e0ff */
[----:B------:R-:W-:Y:S01]  /*83340*/  STL [R1+0x27c4], R4 ;  /* 0x0027c40401007387 */ /* 0x000fe20000100800 */
[----:B------:R-:W-:Y:S01]  /*83350*/  IADD3.X R12, R12, UR5, RZ, P5, !PT ;  /* 0x000000050c0c7c10 */ /* 0x000fe2000affe4ff */
[----:B------:R-:W-:Y:S01]  /*83360*/  STL [R1+0x27e8], R6 ;  /* 0x0027e80601007387 */ /* 0x000fe20000100800 */
[----:B------:R-:W-:Y:S01]  /*83370*/  IADD3 R9, P5, R9, UR8, RZ ;  /* 0x0000000809097c10 */ /* 0x000fe2000ffbe0ff */
[----:B------:R1:W-:Y:S01]  /*83380*/  STL [R1+0x27bc], R7 ;  /* 0x0027bc0701007387 */ /* 0x0003e20000100800 */
[----:B------:R-:W-:Y:S01]  /*83390*/  IADD3.X R15, R15, UR5, RZ, P6, !PT ;  /* 0x000000050f0f7c10 */ /* 0x000fe2000b7fe4ff */
[----:B------:R-:W-:Y:S01]  /*833a0*/  STL [R1+0x27e0], R10 ;  /* 0x0027e00a01007387 */ /* 0x000fe20000100800 */
[----:B------:R-:W-:Y:S01]  /*833b0*/  IADD3 R14, P6, R14, UR8, RZ ;  /* 0x000000080e0e7c10 */ /* 0x000fe2000ffde0ff */
[----:B------:R-:W-:Y:S02]  /*833c0*/  STL [R1+0x27b4], R11 ;  /* 0x0027b40b01007387 */ /* 0x000fe40000100800 */
[----:B------:R-:W-:Y:S02]  /*833d0*/  STL [R1+0x27d8], R12 ;  /* 0x0027d80c01007387 */ /* 0x000fe40000100800 */
[----:B0-----:R-:W-:Y:S01]  /*833e0*/  IMAD.MOV.U32 R5, RZ, RZ, R8 ;  /* 0x000000ffff057224 */ /* 0x001fe200078e0008 */
[----:B------:R-:W-:Y:S01]  /*833f0*/  STL [R1+0x27ac], R9 ;  /* 0x0027ac0901007387 */ /* 0x000fe20000100800 */
[----:B------:R-:W-:Y:S01]  /*83400*/  IADD3.X R18, R18, UR5, RZ, P1, !PT ;  /* 0x0000000512127c10 */ /* 0x000fe20008ffe4ff */
[----:B------:R-:W-:Y:S01]  /*83410*/  STL [R1+0x27d0], R15 ;  /* 0x0027d00f01007387 */ /* 0x000fe20000100800 */
[----:B------:R-:W-:Y:S01]  /*83420*/  IADD3 R19, P1, R19, UR8, RZ ;  /* 0x0000000813137c10 */ /* 0x000fe2000ff3e0ff */
[----:B------:R-:W-:Y:S01]  /*83430*/  STL [R1+0x27a4], R14 ;  /* 0x0027a40e01007387 */ /* 0x000fe20000100800 */
[----:B---3--:R-:W-:-:S02]  /*83440*/  IADD3.X R24, R24, UR5, RZ, P2, !PT ;  /* 0x0000000518187c10 */ /* 0x008fc400097fe4ff */
[----:B------:R-:W-:Y:S02]  /*83450*/  IADD3 R25, P2, R25, UR8, RZ ;  /* 0x0000000819197c10 */ /* 0x000fe4000ff5e0ff */
[----:B------:R-:W-:Y:S01]  /*83460*/  IADD3.X R26, R26, UR5, RZ, P3, !PT ;  /* 0x000000051a1a7c10 */ /* 0x000fe20009ffe4ff */
[----:B------:R-:W-:Y:S01]  /*83470*/  IADD3 R27, P3, R27, UR8, RZ ;  /* 0x000000081b1b7c10 */ /* 0x000fe2000ff7e0ff */
[----:B------:R-:W-:Y:S02]  /*83480*/  IADD3.X R20, R20, UR5, RZ, P4, !PT ;  /* 0x0000000514147c10 */ /* 0x000fe4000a7fe4ff */
[----:B------:R-:W-:Y:S01]  /*83490*/  IADD3.X R22, R22, UR5, RZ, P5, !PT ;  /* 0x0000000516167c10 */ /* 0x000fe2000affe4ff */
[----:B------:R-:W-:Y:S01]  /*834a0*/  IADD3 R21, P4, R21, UR8, RZ ;  /* 0x0000000815157c10 */ /* 0x000fe2000ff9e0ff */
[----:B----4-:R-:W-:Y:S01]  /*834b0*/  IADD3 R29, P5, R29, UR8, RZ ;  /* 0x000000081d1d7c10 */ /* 0x010fe2000ffbe0ff */
[----:B-1----:R-:W-:Y:S02]  /*834c0*/  IMAD.MOV.U32 R7, RZ, RZ, R3 ;  /* 0x000000ffff077224 */ /* 0x002fe400078e0003 */
[----:B------:R-:W-:-:S02]  /*834d0*/  IMAD.MOV.U32 R4, RZ, RZ, R13 ;  /* 0x000000ffff047224 */ /* 0x000fc400078e000d */
[----:B------:R-:W-:-:S05]  /*834e0*/  IMAD.MOV.U32 R6, RZ, RZ, R16 ;  /* 0x000000ffff067224 */ /* 0x000fca00078e0010 */
[----:B------:R-:W-:Y:S01]  /*834f0*/  STL.64 [R1+0x1db0], R6 ;  /* 0x001db00601007387 */ /* 0x000fe20000100a00 */
[----:B------:R-:W-:Y:S02]  /*83500*/  STL.64 [R1+0x1da8], R4 ;  /* 0x001da80401007387 */ /* 0x000fe40000100a00 */
[----:B------:R-:W-:Y:S02]  /*83510*/  STL [R1+0x27c8], R18 ;  /* 0x0027c81201007387 */ /* 0x000fe40000100800 */
[----:B------:R-:W-:Y:S01]  /*83520*/  STL [R1+0x279c], R19 ;  /* 0x00279c1301007387 */ /* 0x000fe20000100800 */
[----:B------:R-:W-:Y:S01]  /*83530*/  STL [R1+0x27c0], R24 ;  /* 0x0027c01801007387 */ /* 0x000fe20000100800 */
[----:B------:R-:W-:Y:S02]  /*83540*/  STL [R1+0x2794], R25 ;  /* 0x0027941901007387 */ /* 0x000fe40000100800 */
[----:B------:R-:W-:Y:S02]  /*83550*/  STL [R1+0x27b8], R26 ;  /* 0x0027b81a01007387 */ /* 0x000fe40000100800 */
[----:B------:R-:W-:Y:S01]  /*83560*/  STL [R1+0x278c], R27 ;  /* 0x00278c1b01007387 */ /* 0x000fe20000100800 */
[----:B------:R-:W-:Y:S01]  /*83570*/  STL [R1+0x27b0], R20 ;  /* 0x0027b01401007387 */ /* 0x000fe20000100800 */
[----:B------:R0:W-:Y:S02]  /*83580*/  STL [R1+0x277c], R29 ;  /* 0x00277c1d01007387 */ /* 0x0001e40000100800 */
[----:B------:R-:W-:Y:S01]  /*83590*/  STL [R1+0x2784], R21 ;  /* 0x0027841501007387 */ /* 0x000fe20000100800 */
[----:B0-----:R-:W2:Y:S01]  /*835a0*/  LDL.LU R29, [R1+0x276c] ;  /* 0x00276c00011d7983 */ /* 0x001ea20000300800 */
[----:B------:R-:W-:Y:S02]  /*835b0*/  STL [R1+0x27a8], R22 ;  /* 0x0027a81601007387 */ /* 0x000fe40000100800 */
[----:B------:R-:W3:Y:S01]  /*835c0*/  LDL.LU R13, [R1+0x2764] ;  /* 0x00276400010d7983 */ /* 0x000ee20000300800 */
[----:B------:R-:W-:Y:S01]  /*835d0*/  IADD3.X R23, R23, UR5, RZ, P6, !PT ;  /* 0x0000000517177c10 */ /* 0x000fe2000b7fe4ff */
[----:B------:R-:W-:-:S04]  /*835e0*/  IADD3 R17, P6, R17, UR8, RZ ;  /* 0x0000000811117c10 */ /* 0x000fc8000ffde0ff */
[----:B------:R-:W-:Y:S01]  /*835f0*/  STL [R1+0x27a0], R23 ;  /* 0x0027a01701007387 */ /* 0x000fe20000100800 */
[----:B------:R-:W-:-:S03]  /*83600*/  IADD3.X R2, R2, UR5, RZ, P1, !PT ;  /* 0x0000000502027c10 */ /* 0x000fc60008ffe4ff */
[----:B---3--:R0:W-:Y:S01]  /*83610*/  STL [R1+0x322c], R13 ;  /* 0x00322c0d01007387 */ /* 0x0081e20000100800 */
[----:B------:R-:W-:Y:S03]  /*83620*/  STL [R1+0x2774], R17 ;  /* 0x0027741101007387 */ /* 0x000fe60000100800 */
[----:B0-----:R-:W3:Y:S01]  /*83630*/  LDL.LU R13, [R1+0x2790] ;  /* 0x00279000010d7983 */ /* 0x001ee20000300800 */
[----:B------:R0:W-:Y:S02]  /*83640*/  STL [R1+0x2798], R2 ;  /* 0x0027980201007387 */ /* 0x0001e40000100800 */
        /* <DEDUP_REMOVED lines=23> */
[----:B--2---:R-:W-:Y:S01]  /*837c0*/  IADD3 R29, P1, R29, UR8, RZ ;  /* 0x000000081d1d7c10 */ /* 0x004fe2000ff3e0ff */
[----:B0-----:R-:W2:Y:S02]  /*837d0*/  LDL.LU R2, [R1+0x2704] ;  /* 0x0027040001027983 */ /* 0x001ea40000300800 */
[----:B------:R-:W2:Y:S01]  /*837e0*/  LDL.LU R22, [R1+0x2728] ;  /* 0x0027280001167983 */ /* 0x000ea20000300800 */
[----:B------:R-:W2:Y:S01]  /*837f0*/  LDL.LU R23, [R1+0x26fc] ;  /* 0x0026fc0001177983 */ /* 0x000ea20000300800 */
[----:B------:R-:W2:Y:S02]  /*83800*/  LDL.LU R17, [R1+0x2720] ;  /* 0x0027200001117983 */ /* 0x000ea40000300800 */
[----:B------:R0:W-:Y:S02]  /*83810*/  STL [R1+0x276c], R29 ;  /* 0x00276c1d01007387 */ /* 0x0001e40000100800 */
[----:B0-----:R-:W2:Y:S01]  /*83820*/  LDL.LU R29, [R1+0x26f4] ;  /* 0x0026f400011d7983 */ /* 0x001ea20000300800 */
[----:B---3--:R-:W-:-:S05]  /*83830*/  IADD3.X R13, R13, UR5, RZ, P2, !PT ;  /* 0x000000050d0d7c10 */ /* 0x008fca00097fe4ff */
[----:B------:R0:W-:Y:S04]  /*83840*/  STL [R1+0x2790], R13 ;  /* 0x0027900d01007387 */ /* 0x0001e80000100800 */
[----:B0-----:R-:W3:Y:S01]  /*83850*/  LDL.LU R13, [R1+0x322c] ;  /* 0x00322c00010d7983 */ /* 0x001ee20000300800 */
[----:B----4-:R-:W-:Y:S01]  /*83860*/  IADD3.X R8, R8, UR5, RZ, P3, !PT ;  /* 0x0000000508087c10 */ /* 0x010fe20009ffe4ff */
[----:B------:R-:W-:Y:S01]  /*83870*/  IADD3 R16, P3, R16, UR8, RZ ;  /* 0x0000000810107c10 */ /* 0x000fe2000ff7e0ff */
[----:B------:R-:W-:Y:S01]  /*83880*/  IADD3.X R3, R3, UR5, RZ, P4, !PT ;  /* 0x0000000503037c10 */ /* 0x000fe2000a7fe4ff */
        /* <DEDUP_REMOVED lines=17> */
[----:B--2---:R-:W-:-:S02]  /*839a0*/  IADD3.X R22, R22, UR5, RZ, P3, !PT ;  /* 0x0000000516167c10 */ /* 0x004fc40009ffe4ff */
[----:B---3--:R-:W-:-:S05]  /*839b0*/  IADD3 R13, P2, R13, UR8, RZ ;  /* 0x000000080d0d7c10 */ /* 0x008fca000ff5e0ff */
[----:B------:R-:W-:Y:S01]  /*839c0*/  STL [R1+0x2764], R13 ;  /* 0x0027640d01007387 */ /* 0x000fe20000100800 */
[----:B------:R-:W-:Y:S02]  /*839d0*/  STL [R1+0x2788], R8 ;  /* 0x0027880801007387 */ /* 0x000fe40000100800 */
[----:B------:R-:W-:Y:S02]  /*839e0*/  STL [R1+0x275c], R16 ;  /* 0x00275c1001007387 */ /* 0x000fe40000100800 */
[----:B------:R-:W-:Y:S01]  /*839f0*/  STL [R1+0x2780], R3 ;  /* 0x0027800301007387 */ /* 0x000fe20000100800 */
[----:B------:R-:W-:Y:S01]  /*83a00*/  STL [R1+0x2754], R0 ;  /* 0x0027540001007387 */ /* 0x000fe20000100800 */
[----:B------:R-:W-:Y:S02]  /*83a10*/  STL [R1+0x2778], R28 ;  /* 0x0027781c01007387 */ /* 0x000fe40000100800 */
[----:B------:R-:W-:Y:S01]  /*83a20*/  STL [R1+0x274c], R5 ;  /* 0x00274c0501007387 */ /* 0x000fe20000100800 */
[----:B------:R-:W-:Y:S01]  /*83a30*/  IADD3.X R11, R11, UR5, RZ, P2, !PT ;  /* 0x000000050b0b7c10 */ /* 0x000fe200097fe4ff */
[----:B------:R-:W-:Y:S01]  /*83a40*/  STL [R1+0x2770], R4 ;  /* 0x0027700401007387 */ /* 0x000fe20000100800 */
[----:B------:R-:W-:Y:S01]  /*83a50*/  IADD3 R12, P2, R12, UR8, RZ ;  /* 0x000000080c0c7c10 */ /* 0x000fe2000ff5e0ff */
        /* <DEDUP_REMOVED lines=16> */
[----:B------:R0:W-:Y:S02]  /*83b60*/  STL [R1+0x2704], R2 ;  /* 0x0027040201007387 */ /* 0x0001e40000100800 */
[----:B------:R-:W-:Y:S01]  /*83b70*/  STL [R1+0x270c], R20 ;  /* 0x00270c1401007387 */ /* 0x000fe20000100800 */
[----:B0-----:R-:W2:Y:S01]  /*83b80*/  LDL.LU R2, [R1+0x2718] ;  /* 0x0027180001027983 */ /* 0x001ea20000300800 */
[----:B------:R-:W-:Y:S02]  /*83b90*/  STL [R1+0x2730], R21 ;  /* 0x0027301501007387 */ /* 0x000fe40000100800 */
[----:B------:R-:W-:Y:S02]  /*83ba0*/  STL [R1+0x2728], R22 ;  /* 0x0027281601007387 */ /* 0x000fe40000100800 */
[----:B------:R-:W3:Y:S01]  /*83bb0*/  LDL.LU R13, [R1+0x2710] ;  /* 0x00271000010d7983 */ /* 0x000ee20000300800 */
[----:B------:R-:W-:-:S02]  /*83bc0*/  IADD3 R23, P3, R23, UR8, RZ ;  /* 0x0000000817177c10 */ /* 0x000fc4000ff7e0ff */
[----:B------:R-:W-:-:S03]  /*83bd0*/  IADD3.X R17, R17, UR5, RZ, P4, !PT ;  /* 0x0000000511117c10 */ /* 0x000fc6000a7fe4ff */
[----:B------:R-:W-:Y:S01]  /*83be0*/  STL [R1+0x26fc], R23 ;  /* 0x0026fc1701007387 */ /* 0x000fe20000100800 */
[----:B------:R-:W-:-:S03]  /*83bf0*/  IADD3 R29, P4, R29, UR8, RZ ;  /* 0x000000081d1d7c10 */ /* 0x000fc6000ff9e0ff */
        /* <DEDUP_REMOVED lines=26> */
[----:B--2---:R-:W-:Y:S01]  /*83da0*/  IADD3.X R2, R2, UR5, RZ, P5, !PT ;  /* 0x0000000502027c10 */ /* 0x004fe2000affe4ff */
[----:B0-----:R-:W2:Y:S01]  /*83db0*/  LDL.LU R29, [R1+0x268c] ;  /* 0x00268c00011d7983 */ /* 0x001ea20000300800 */
[----:B------:R-:W2:Y:S02]  /*83dc0*/  LDL.LU R21, [R1+0x26b0] ;  /* 0x0026b00001157983 */ /* 0x000ea40000300800 */
[----:B------:R-:W2:Y:S02]  /*83dd0*/  LDL.LU R22, [R1+0x2684] ;  /* 0x0026840001167983 */ /* 0x000ea40000300800 */
[----:B------:R-:W2:Y:S01]  /*83de0*/  LDL.LU R23, [R1+0x26a8] ;  /* 0x0026a80001177983 */ /* 0x000ea20000300800 */
[----:B------:R0:W-:Y:S01]  /*83df0*/  STL [R1+0x2718], R2 ;  /* 0x0027180201007387 */ /* 0x0001e20000100800 */
[----:B------:R-:W2:Y:S03]  /*83e00*/  LDL.LU R17, [R1+0x267c] ;  /* 0x00267c0001117983 */ /* 0x000ea60000300800 */
[----:B0-----:R-:W2:Y:S01]  /*83e10*/  LDL.LU R2, [R1+0x26a0] ;  /* 0x0026a00001027983 */ /* 0x001ea20000300800 */
[----:B---3--:R-:W-:-:S05]  /*83e20*/  IADD3 R13, P5, R13, UR8, RZ ;  /* 0x000000080d0d7c10 */ /* 0x008fca000ffbe0ff */
        /* <DEDUP_REMOVED lines=18> */
[----:B------:R-:W-:-:S02]  /*83f50*/  IADD3.X R26, R26, UR5, RZ, P4, !PT ;  /* 0x000000051a1a7c10 */ /* 0x000fc4000a7fe4ff */
[----:B------:R-:W-:Y:S01]  /*83f60*/  IADD3.X R20, R20, UR5, RZ, P5, !PT ;  /* 0x0000000514147c10 */ /* 0x000fe2000affe4ff */
[----:B--2---:R-:W-:Y:S01]  /*83f70*/  IADD3 R29, P5, R29, UR8, RZ ;  /* 0x000000081d1d7c10 */ /* 0x004fe2000ffbe0ff */
[----:B------:R-:W-:Y:S02]  /*83f80*/  IADD3 R27, P4, R27, UR8, RZ ;  /* 0x000000081b1b7c10 */ /* 0x000fe4000ff9e0ff */
[----:B---3--:R-:W-:Y:S01]  /*83f90*/  IADD3.X R13, R13, UR5, RZ, P6, !PT ;  /* 0x000000050d0d7c10 */ /* 0x008fe2000b7fe4ff */
[----:B------:R-:W-:-:S04]  /*83fa0*/  IADD3 R8, P6, R8, UR8, RZ ;  /* 0x0000000808087c10 */ /* 0x000fc8000ffde0ff */
        /* <DEDUP_REMOVED lines=21> */
[----:B------:R-:W-:Y:S01]  /*84100*/  STL [R1+0x269c], R25 ;  /* 0x00269c1901007387 */ /* 0x000fe20000100800 */
[----:B------:R-:W-:Y:S01]  /*84110*/  STL [R1+0x26c0], R26 ;  /* 0x0026c01a01007387 */ /* 0x000fe20000100800 */
[----:B------:R-:W-:Y:S01]  /*84120*/  IADD3.X R21, R21, UR5, RZ, P6, !PT ;  /* 0x0000000515157c10 */ /* 0x000fe2000b7fe4ff */
[----:B------:R0:W-:Y:S01]  /*84130*/  STL [R1+0x268c], R29 ;  /* 0x00268c1d01007387 */ /* 0x0001e20000100800 */
[----:B------:R-:W-:Y:S01]  /*84140*/  IADD3 R22, P6, R22, UR8, RZ ;  /* 0x0000000816167c10 */ /* 0x000fe2000ffde0ff */
[----:B------:R-:W-:Y:S04]  /*84150*/  STL [R1+0x2694], R27 ;  /* 0x0026941b01007387 */ /* 0x000fe80000100800 */
[----:B0-----:R-:W2:Y:S01]  /*84160*/  LDL.LU R29, [R1+0x2674] ;  /* 0x00267400011d7983 */ /* 0x001ea20000300800 */
[----:B------:R-:W-:Y:S02]  /*84170*/  STL [R1+0x26b8], R20 ;  /* 0x0026b81401007387 */ /* 0x000fe40000100800 */
[----:B------:R-:W-:Y:S02]  /*84180*/  STL [R1+0x26b0], R21 ;  /* 0x0026b01501007387 */ /* 0x000fe40000100800 */
[----:B------:R-:W-:Y:S01]  /*84190*/  STL [R1+0x2684], R22 ;  /* 0x0026841601007387 */ /* 0x000fe20000100800 */
        /* <DEDUP_REMOVED lines=29> */
[----:B------:R-:W4:Y:S01]  /*84370*/  LDL.LU R27, [R1+0x2640] ;  /* 0x00264000011b7983 */ /* 0x000f220000300800 */
[----:B--2---:R-:W-:Y:S01]  /*84380*/  IADD3 R29, P2, R29, UR8, RZ ;  /* 0x000000081d1d7c10 */ /* 0x004fe2000ff5e0ff */
[----:B0-----:R-:W2:Y:S01]  /*84390*/  LDL.LU R2, [R1+0x2614] ;  /* 0x0026140001027983 */ /* 0x001ea20000300800 */
[----:B------:R-:W2:Y:S02]  /*843a0*/  LDL.LU R20, [R1+0x2638] ;  /* 0x0026380001147983 */ /* 0x000ea40000300800 */
[----:B------:R-:W2:Y:S02]  /*843b0*/  LDL.LU R21, [R1+0x260c] ;  /* 0x00260c0001157983 */ /* 0x000ea40000300800 */
[----:B------:R-:W2:Y:S01]  /*843c0*/  LDL.LU R22, [R1+0x2630] ;  /* 0x0026300001167983 */ /* 0x000ea20000300800 */
[----:B------:R0:W-:Y:S01]  /*843d0*/  STL [R1+0x2674], R29 ;  /* 0x0026741d01007387 */ /* 0x0001e20000100800 */
[----:B------:R-:W2:Y:S02]  /*843e0*/  LDL.LU R23, [R1+0x2cec] ;  /* 0x002cec0001177983 */ /* 0x000ea40000300800 */
[----:B------:R-:W2:Y:S01]  /*843f0*/  LDL.LU R17, [R1+0x2628] ;  /* 0x0026280001117983 */ /* 0x000ea20000300800 */
        /* <DEDUP_REMOVED lines=24> */
[----:B------:R-:W-:Y:S02]  /*84580*/  IADD3.X R22, R22, UR5, RZ, P4, !PT ;  /* 0x0000000516167c10 */ /* 0x000fe4000a7fe4ff */
        /* <DEDUP_REMOVED lines=31> */
[----:B------:R-:W-:Y:S01]  /*84780*/  STL [R1+0x2630], R22 ;  /* 0x0026301601007387 */ /* 0x000fe20000100800 */
[----:B------:R-:W3:Y:S01]  /*84790*/  LDL.LU R13, [R1+0x2618] ;  /* 0x00261800010d7983 */ /* 0x000ee20000300800 */
[----:B------:R-:W-:-:S02]  /*847a0*/  IADD3 R23, P4, R23, UR8, RZ ;  /* 0x0000000817177c10 */ /* 0x000fc4000ff9e0ff */
[----:B------:R-:W-:-:S03]  /*847b0*/  IADD3.X R17, R17, UR5, RZ, P5, !PT ;  /* 0x0000000511117c10 */ /* 0x000fc6000affe4ff */
[----:B------:R-:W-:Y:S01]  /*847c0*/  STL [R1+0x2cec], R23 ;  /* 0x002cec1701007387 */ /* 0x000fe20000100800 */
[----:B------:R-:W-:-:S03]  /*847d0*/  IADD3 R29, P5, R29, UR8, RZ ;  /* 0x000000081d1d7c10 */ /* 0x000fc6000ffbe0ff */
[----:B---3--:R0:W-:Y:S01]  /*847e0*/  STL [R1+0x3220], R13 ;  /* 0x0032200d01007387 */ /* 0x0081e20000100800 */
[----:B------:R1:W-:Y:S03]  /*847f0*/  STL [R1+0x2628], R17 ;  /* 0x0026281101007387 */ /* 0x0003e60000100800 */
        /* <DEDUP_REMOVED lines=22> */
[----:B--2---:R-:W-:Y:S01]  /*84960*/  IADD3.X R2, R2, UR5, RZ, P6, !PT ;  /* 0x0000000502027c10 */ /* 0x004fe2000b7fe4ff */
[----:B------:R-:W2:Y:S01]  /*84970*/  LDL.LU R23, [R1+0x2d54] ;  /* 0x002d540001177983 */ /* 0x000ea20000300800 */
[----:B------:R-:W2:Y:S01]  /*84980*/  LDL.LU R27, [R1+0x2cf0] ;  /* 0x002cf000011b7983 */ /* 0x000ea20000300800 */
[----:B------:R-:W2:Y:S02]  /*84990*/  LDL.LU R20, [R1+0x2d5c] ;  /* 0x002d5c0001147983 */ /* 0x000ea40000300800 */
[----:B------:R-:W2:Y:S02]  /*849a0*/  LDL.LU R21, [R1+0x2cf8] ;  /* 0x002cf80001157983 */ /* 0x000ea40000300800 */
[----:B------:R0:W-:Y:S01]  /*849b0*/  STL [R1+0x2620], R2 ;  /* 0x0026200201007387 */ /* 0x0001e20000100800 */
[----:B------:R-:W2:Y:S01]  /*849c0*/  LDL.LU R22, [R1+0x2d64] ;  /* 0x002d640001167983 */ /* 0x000ea20000300800 */
[----:B-1----:R-:W2:Y:S02]  /*849d0*/  LDL.LU R17, [R1+0x2d00] ;  /* 0x002d000001117983 */ /* 0x002ea40000300800 */
[----:B0-----:R-:W2:Y:S01]  /*849e0*/  LDL.LU R29, [R1+0x2d6c] ;  /* 0x002d6c00011d7983 */ /* 0x001ea20000300800 */
[----:B------:R-:W2:Y:S01]  /*849f0*/  LDL.LU R2, [R1+0x2d08] ;  /* 0x002d080001027983 */ /* 0x000ea20000300800 */
        /* <DEDUP_REMOVED lines=21> */
[----:B------:R-:W-:Y:S01]  /*84b50*/  IADD3.X R27, R27, UR5, RZ, P6, !PT ;  /* 0x000000051b1b7c10 */ /* 0x000fe2000b7fe4ff */
[----:B------:R-:W-:Y:S01]  /*84b60*/  IADD3 R20, P6, R20, UR8, RZ ;  /* 0x0000000814147c10 */ /* 0x000fe2000ffde0ff */
        /* <DEDUP_REMOVED lines=24> */
[----:B------:R-:W-:Y:S01]  /*84cf0*/  STL [R1+0x2d4c], R25 ;  /* 0x002d4c1901007387 */ /* 0x000fe20000100800 */
[----:B------:R-:W-:Y:S01]  /*84d00*/  IADD3.X R21, R21, UR5, RZ, P1, !PT ;  /* 0x0000000515157c10 */ /* 0x000fe20008ffe4ff */
[----:B------:R-:W-:Y:S01]  /*84d10*/  IADD3 R22, P1, R22, UR8, RZ ;  /* 0x0000000816167c10 */ /* 0x000fe2000ff3e0ff */
[----:B0-----:R-:W2:Y:S01]  /*84d20*/  LDL.LU R23, [R1+0x2d74] ;  /* 0x002d740001177983 */ /* 0x001ea20000300800 */
[----:B------:R-:W-:Y:S02]  /*84d30*/  STL [R1+0x2ce8], R26 ;  /* 0x002ce81a01007387 */ /* 0x000fe40000100800 */
[----:B------:R-:W-:Y:S02]  /*84d40*/  STL [R1+0x2cf0], R27 ;  /* 0x002cf01b01007387 */ /* 0x000fe40000100800 */
[----:B------:R-:W-:Y:S01]  /*84d50*/  STL [R1+0x2d5c], R20 ;  /* 0x002d5c1401007387 */ /* 0x000fe20000100800 */
[----:B------:R-:W-:Y:S01]  /*84d60*/  STL [R1+0x2cf8], R21 ;  /* 0x002cf81501007387 */ /* 0x000fe20000100800 */
[----:B------:R-:W-:Y:S02]  /*84d70*/  STL [R1+0x2d64], R22 ;  /* 0x002d641601007387 */ /* 0x000fe40000100800 */
[----:B------:R-:W3:Y:S01]  /*84d80*/  LDL.LU R0, [R1+0x2d7c] ;  /* 0x002d7c0001007983 */ /* 0x000ee20000300800 */
[----:B------:R-:W-:Y:S01]  /*84d90*/  IADD3.X R17, R17, UR5, RZ, P2, !PT ;  /* 0x0000000511117c10 */ /* 0x000fe200097fe4ff */
[----:B------:R-:W-:-:S04]  /*84da0*/  IADD3 R29, P2, R29, UR8, RZ ;  /* 0x000000081d1d7c10 */ /* 0x000fc8000ff5e0ff */
[----:B------:R-:W-:Y:S01]  /*84db0*/  STL [R1+0x2d00], R17 ;  /* 0x002d001101007387 */ /* 0x000fe20000100800 */
[----:B------:R-:W-:-:S03]  /*84dc0*/  IADD3.X R2, R2, UR5, RZ, P3, !PT ;  /* 0x0000000502027c10 */ /* 0x000fc60009ffe4ff */
        /* <DEDUP_REMOVED lines=11> */
[----:B-1----:R-:W4:Y:S02]  /*84e80*/  LDL.LU R29, [R1+0x2d9c] ;  /* 0x002d9c00011d7983 */ /* 0x002f240000300800 */
[----:B0-----:R-:W4:Y:S02]  /*84e90*/  LDL.LU R2, [R1+0x2d38] ;  /* 0x002d380001027983 */ /* 0x001f240000300800 */
        /* <DEDUP_REMOVED lines=11> */
[----:B------:R-:W2:Y:S02]  /*84f50*/  LDL.LU R19, [R1+0x2dc4] ;  /* 0x002dc40001137983 */ /* 0x000ea40000300800 */
[----:B------:R-:W2:Y:S01]  /*84f60*/  LDL.LU R24, [R1+0x2dc0] ;  /* 0x002dc00001187983 */ /* 0x000ea20000300800 */
[----:B------:R-:W2:Y:S01]  /*84f70*/  LDL.LU R25, [R1+0x2d70] ;  /* 0x002d700001197983 */ /* 0x000ea20000300800 */
[----:B------:R-:W2:Y:S02]  /*84f80*/  LDL.LU R26, [R1+0x2dbc] ;  /* 0x002dbc00011a7983 */ /* 0x000ea40000300800 */
[----:B------:R0:W-:Y:S02]  /*84f90*/  STL [R1+0x2d74], R23 ;  /* 0x002d741701007387 */ /* 0x0001e40000100800 */
[----:B------:R-:W2:Y:S01]  /*84fa0*/  LDL.LU R27, [R1+0x2d78] ;  /* 0x002d7800011b7983 */ /* 0x000ea20000300800 */
[----:B------:R-:W2:Y:S01]  /*84fb0*/  LDL.LU R20, [R1+0x2db8] ;  /* 0x002db80001147983 */ /* 0x000ea20000300800 */
        /* <DEDUP_REMOVED lines=15> */
[----:B---3--:R-:W-:-:S05]  /*850b0*/  IADD3 R0, P4, R0, UR8, RZ ;  /* 0x0000000800007c10 */ /* 0x008fca000ff9e0ff */
[----:B------:R0:W-:Y:S04]  /*850c0*/  STL [R1+0x2d7c], R0 ;  /* 0x002d7c0001007387 */ /* 0x0001e80000100800 */
[----:B0-----:R0:W5:Y:S01]  /*850d0*/  LDL.LU R0, [R1+0x3218] ;  /* 0x0032180001007983 */ /* 0x0011620000300800 */
[----:B------:R1:W-:Y:S03]  /*850e0*/  STL [R1+0x2d18], R4 ;  /* 0x002d180401007387 */ /* 0x0003e60000100800 */
[----:B-1----:R0:W5:Y:S01]  /*850f0*/  LDL.LU R4, [R1+0x3214] ;  /* 0x0032140001047983 */ /* 0x0021620000300800 */
        /* <DEDUP_REMOVED lines=15> */
[----:B-1----:R-:W3:Y:S01]  /*851f0*/  LDL.LU R2, [R1+0x31f4] ;  /* 0x0031f40001027983 */ /* 0x002ee20000300800 */
[----:B------:R-:W-:-:S02]  /*85200*/  IADD3 R28, P3, R28, UR8, RZ ;  /* 0x000000081c1c7c10 */ /* 0x000fc4000ff7e0ff */
        /* <DEDUP_REMOVED lines=13> */
[----:B------:R-:W-:Y:S01]  /*852e0*/  STL [R1+0x2d50], R6 ;  /* 0x002d500601007387 */ /* 0x000fe20000100800 */
[----:B------:R-:W-:Y:S01]  /*852f0*/  IADD3.X R18, R18, UR5, RZ, P2, !PT ;  /* 0x0000000512127c10 */ /* 0x000fe200097fe4ff */
[----:B------:R-:W-:Y:S01]  /*85300*/  STL [R1+0x2db0], R7 ;  /* 0x002db00701007387 */ /* 0x000fe20000100800 */
[----:B------:R-:W-:Y:S01]  /*85310*/  STL [R1+0x2d58], R10 ;  /* 0x002d580a01007387 */ /* 0x000fe20000100800 */
[----:B------:R-:W-:Y:S01]  /*85320*/  STL [R1+0x2dc8], R11 ;  /* 0x002dc80b01007387 */ /* 0x000fe20000100800 */
[----:B---3--:R-:W-:-:S05]  /*85330*/  IADD3.X R2, R2, UR5, RZ, P3, !PT ;  /* 0x0000000502027c10 */ /* 0x008fca0009ffe4ff */
[----:B------:R1:W-:Y:S01]  /*85340*/  STL [R1+0x2d68], R2 ;  /* 0x002d680201007387 */ /* 0x0003e20000100800 */
[----:B------:R-:W-:Y:S03]  /*85350*/  STL [R1+0x2d60], R18 ;  /* 0x002d601201007387 */ /* 0x000fe60000100800 */
[----:B-1----:R-:W3:Y:S01]  /*85360*/  LDL.LU R2, [R1+0x31f0] ;  /* 0x0031f00001027983 */ /* 0x002ee20000300800 */
[----:B--2---:R-:W-:Y:S02]  /*85370*/  IADD3 R19, P2, R19, UR8, RZ ;  /* 0x0000000813137c10 */ /* 0x004fe4000ff5e0ff */
        /* <DEDUP_REMOVED lines=9> */
[----:B------:R-:W-:Y:S02]  /*85410*/  STL [R1+0x2dbc], R26 ;  /* 0x002dbc1a01007387 */ /* 0x000fe40000100800 */
[----:B------:R-:W-:Y:S02]  /*85420*/  STL [R1+0x2d78], R27 ;  /* 0x002d781b01007387 */ /* 0x000fe40000100800 */
[----:B------:R-:W-:Y:S01]  /*85430*/  STL [R1+0x2db8], R20 ;  /* 0x002db81401007387 */ /* 0x000fe20000100800 */
[----:B------:R-:W-:Y:S01]  /*85440*/  STL [R1+0x2d80], R21 ;  /* 0x002d801501007387 */ /* 0x000fe20000100800 */
[----:B------:R-:W-:-:S02]  /*85450*/  IADD3.X R22, R22, UR5, RZ, P1, !PT ;  /* 0x0000000516167c10 */ /* 0x000fc40008ffe4ff */
[----:B------:R-:W-:Y:S01]  /*85460*/  IADD3.X R23, R23, UR5, RZ, P2, !PT ;  /* 0x0000000517177c10 */ /* 0x000fe200097fe4ff */
[----:B------:R-:W-:-:S04]  /*85470*/  IMAD.MOV.U32 R28, RZ, RZ, c[0x0][0x188] ;  /* 0x00006200ff1c7624 */ /* 0x000fc800078e00ff */
[----:B------:R-:W-:-:S04]  /*85480*/  IMAD.SHL.U32 R28, R28, 0x40, RZ ;  /* 0x000000401c1c7824 */ /* 0x000fc800078e00ff */
[----:B------:R-:W-:Y:S01]  /*85490*/  IMAD.SHL.U32 R28, R28, 0x2, RZ ;  /* 0x000000021c1c7824 */ /* 0x000fe200078e00ff */
[----:B---3--:R-:W-:-:S05]  /*854a0*/  IADD3.X R2, R2, UR5, RZ, P3, !PT ;  /* 0x0000000502027c10 */ /* 0x008fca0009ffe4ff */
[----:B------:R1:W-:Y:S01]  /*854b0*/  STL [R1+0x2d98], R2 ;  /* 0x002d980201007387 */ /* 0x0003e20000100800 */
[----:B------:R0:W-:Y:S03]  /*854c0*/  STL [R1+0x2d88], R22 ;  /* 0x002d881601007387 */ /* 0x0001e60000100800 */
[----:B-1----:R-:W1:Y:S01]  /*854d0*/  S2R R2, SR_TID.X ;  /* 0x0000000000027919 */ /* 0x002e620000002100 */
[----:B------:R0:W-:Y:S01]  /*854e0*/  STL [R1+0x2d90], R23 ;  /* 0x002d901701007387 */ /* 0x0001e20000100800 */
[----:B-1----:R-:W-:-:S05]  /*854f0*/  LOP3.LUT R2, R2, 0x3f, RZ, 0xc0, !PT ;  /* 0x0000003f02027812 */ /* 0x002fca00078ec0ff */
[----:B------:R-:W-:Y:S02]  /*85500*/  IMAD.SHL.U32 R2, R2, 0x2, RZ ;  /* 0x0000000202027824 */ /* 0x000fe400078e00ff */
[----:B0-----:R-:W2:Y:S04]  /*85510*/  LDL.LU R22, [R1+0x2da0] ;  /* 0x002da00001167983 */ /* 0x001ea80000300800 */
[----:B------:R-:W3:Y:S01]  /*85520*/  LDL.LU R23, [R1+0x2da8] ;  /* 0x002da80001177983 */ /* 0x000ee20000300800 */
[----:B-----5:R-:W-:Y:S02]  /*85530*/  IMAD.MOV.U32 R6, RZ, RZ, R15 ;  /* 0x000000ffff067224 */ /* 0x020fe400078e000f */
[----:B------:R-:W-:Y:S02]  /*85540*/  IMAD.MOV.U32 R7, RZ, RZ, R12 ;  /* 0x000000ffff077224 */ /* 0x000fe400078e000c */
[----:B------:R-:W-:Y:S01]  /*85550*/  IMAD.MOV.U32 R8, RZ, RZ, R14 ;  /* 0x000000ffff087224 */ /* 0x000fe200078e000e */
[----:B--2---:R-:W-:-:S02]  /*85560*/  IADD3.X R22, R22, UR5, RZ, P4, !PT ;  /* 0x0000000516167c10 */ /* 0x004fc4000a7fe4ff */
[----:B---3--:R-:W-:-:S03]  /*85570*/  IADD3.X R23, R23, UR5, RZ, P5, !PT ;  /* 0x0000000517177c10 */ /* 0x008fc6000affe4ff */
[----:B------:R0:W-:Y:S04]  /*85580*/  STL [R1+0x2da0], R22 ;  /* 0x002da01601007387 */ /* 0x0001e80000100800 */
[----:B------:R0:W-:Y:S04]  /*85590*/  STL.64 [R1+0x1da0], R6 ;  /* 0x001da00601007387 */ /* 0x0001e80000100a00 */
[----:B------:R0:W-:Y:S04]  /*855a0*/  STL [R1+0x2da8], R23 ;  /* 0x002da81701007387 */ /* 0x0001e80000100800 */
[----:B------:R0:W-:Y:S01]  /*855b0*/  STL.64 [R1+0x1db8], R8 ;  /* 0x001db80801007387 */ /* 0x0001e20000100a00 */
[----:B------:R-:W-:Y:S01]  /*855c0*/  @!P0 CALL.REL.NOINC `(.L_x_2) ;  /* 0x0000001000008944 */ /* 0x000fe20003c00000 */
[----:B------:R-:W-:Y:S05]  /*855d0*/  BRA `(.L_x_3) ;  /* 0xfffa305000007947 */ /* 0x000fea000383ffff */
.L_x_2:
[----:B------:R-:W2:Y:S04]  /*855e0*/  LDL.LU R2, [R1+0xa2c] ;  /* 0x000a2c0001027983 */ /* 0x000ea80000300800 */
[----:B--2---:R1:W-:Y:S04]  /*855f0*/  STL [R1+0x3a24], R2 ;  /* 0x003a240201007387 */ /* 0x0043e80000100800 */
[----:B-1----:R-:W2:Y:S04]  /*85600*/  LDL.LU R2, [R1+0xa1c] ;  /* 0x000a1c0001027983 */ /* 0x002ea80000300800 */
        /* <DEDUP_REMOVED lines=33> */
[----:B------:R-:W2:Y:S01]  /*85820*/  LDL.LU R0, [R1+0xa28] ;  /* 0x000a280001007983 */ /* 0x000ea20000300800 */
[----:B-1----:R-:W-:-:S03]  /*85830*/  IMAD.MOV.U32 R2, RZ, RZ, R5 ;  /* 0x000000ffff027224 */ /* 0x002fc600078e0005 */
        /* <DEDUP_REMOVED lines=33> */
[----:B------:R-:W2:Y:S04]  /*85a50*/  LDL.LU R28, [R1+0xa3c] ;  /* 0x000a3c00011c7983 */ /* 0x000ea80000300800 */
[----:B------:R-:W2:Y:S04]  /*85a60*/  LDL.LU R29, [R1+0xa38] ;  /* 0x000a3800011d7983 */ /* 0x000ea80000300800 */
[----:B------:R-:W3:Y:S04]  /*85a70*/  LDL.LU R15, [R1+0x364] ;  /* 0x00036400010f7983 */ /* 0x000ee80000300800 */
[----:B------:R-:W3:Y:S04]  /*85a80*/  LDL.LU R12, [R1+0x360] ;  /* 0x00036000010c7983 */ /* 0x000ee80000300800 */
[----:B------:R-:W4:Y:S04]  /*85a90*/  LDL.LU R14, [R1+0xa14] ;  /* 0x000a1400010e7983 */ /* 0x000f280000300800 */
[----:B0-----:R-:W4:Y:S01]  /*85aa0*/  LDL.LU R9, [R1+0xa10] ;  /* 0x000a100001097983 */ /* 0x001f220000300800 */
[----:B-1----:R-:W-:-:S03]  /*85ab0*/  IMAD.MOV.U32 R0, RZ, RZ, R4 ;  /* 0x000000ffff007224 */ /* 0x002fc600078e0004 */
[----:B------:R-:W5:Y:S04]  /*85ac0*/  LDL.LU R13, [R1+0xa24] ;  /* 0x000a2400010d7983 */ /* 0x000f680000300800 */
[----:B------:R-:W5:Y:S04]  /*85ad0*/  LDL.LU R8, [R1+0xa20] ;  /* 0x000a200001087983 */ /* 0x000f680000300800 */
[----:B------:R-:W2:Y:S04]  /*85ae0*/  LDL.LU R16, [R1+0xa34] ;  /* 0x000a340001107983 */ /* 0x000ea80000300800 */
        /* <DEDUP_REMOVED lines=11> */
[----:B------:R-:W2:Y:S01]  /*85ba0*/  LDL.LU R26, [R1+0x11b4] ;  /* 0x0011b400011a7983 */ /* 0x000ea20000300800 */
[----:B------:R-:W-:-:S03]  /*85bb0*/  F2FP.BF16.PACK_AB R2, R0, R2 ;  /* 0x000000020002723e */ /* 0x000fc600000010ff */
[----:B------:R-:W2:Y:S04]  /*85bc0*/  LDL.LU R27, [R1+0x11b0] ;  /* 0x0011b000011b7983 */ /* 0x000ea80000300800 */
[----:B------:R-:W2:Y:S04]  /*85bd0*/  LDL.LU R20, [R1+0x11c4] ;  /* 0x0011c40001147983 */ /* 0x000ea80000300800 */
[----:B------:R-:W2:Y:S04]  /*85be0*/  LDL.LU R21, [R1+0x11c0] ;  /* 0x0011c00001157983 */ /* 0x000ea80000300800 */
[----:B------:R-:W2:Y:S04]  /*85bf0*/  LDL.LU R22, [R1+0x11d4] ;  /* 0x0011d40001167983 */ /* 0x000ea80000300800 */
[----:B------:R-:W2:Y:S04]  /*85c00*/  LDL.LU R23, [R1+0x11d0] ;  /* 0x0011d00001177983 */ /* 0x000ea80000300800 */
[----:B------:R0:W-:Y:S04]  /*85c10*/  STL [R1+0x3204], R17 ;  /* 0x0032041101007387 */ /* 0x0001e80000100800 */
[----:B0-----:R-:W2:Y:S04]  /*85c20*/  LDL.LU R17, [R1+0xa18] ;  /* 0x000a180001117983 */ /* 0x001ea80000300800 */
[----:B------:R-:W2:Y:S04]  /*85c30*/  LDL.LU R0, [R1+0x3aac] ;  /* 0x003aac0001007983 */ /* 0x000ea80000300800 */
[----:B------:R0:W-:Y:S04]  /*85c40*/  STL [R1+0x87c], R2 ;  /* 0x00087c0201007387 */ /* 0x0001e80000100800 */
[----:B0-----:R-:W2:Y:S02]  /*85c50*/  LDL.LU R2, [R1+0x3aa8] ;  /* 0x003aa80001027983 */ /* 0x001ea40000300800 */
[----:B--2---:R-:W-:-:S02]  /*85c60*/  F2FP.BF16.PACK_AB R2, R0, R2 ;  /* 0x000000020002723e */ /* 0x004fc400000010ff */
        /* <DEDUP_REMOVED lines=64> */
[----:B------:R-:W2:Y:S01]  /*86070*/  LDL.LU R2, [R1+0x3a24] ;  /* 0x003a240001027983 */ /* 0x000ea20000300800 */
[----:B---3--:R-:W-:-:S03]  /*86080*/  F2FP.BF16.PACK_AB R12, R15, R12 ;  /* 0x0000000c0f0c723e */ /* 0x008fc600000010ff */
[----:B------:R-:W-:Y:S01]  /*86090*/  STL [R1+0x828], R17 ;  /* 0x0008281101007387 */ /* 0x000fe20000100800 */
[----:B------:R-:W-:Y:S02]  /*860a0*/  F2FP.BF16.PACK_AB R3, R16, R3 ;  /* 0x000000031003723e */ /* 0x000fe400000010ff */
[----:B--2---:R-:W-:Y:S02]  /*860b0*/  F2FP.BF16.PACK_AB R2, R2, R0 ;  /* 0x000000000202723e */ /* 0x004fe400000010ff */
[----:B------:R-:W-:-:S03]  /*860c0*/  F2FP.BF16.PACK_AB R0, R28, R29 ;  /* 0x0000001d1c00723e */ /* 0x000fc600000010ff */
[----:B------:R4:W-:Y:S04]  /*860d0*/  STL [R1+0x824], R2 ;  /* 0x0008240201007387 */ /* 0x0009e80000100800 */
[----:B------:R5:W-:Y:S01]  /*860e0*/  STL [R1+0x820], R0 ;  /* 0x0008200001007387 */ /* 0x000be20000100800 */
[----:B----4-:R-:W-:-:S03]  /*860f0*/  F2FP.BF16.PACK_AB R2, R14, R9 ;  /* 0x000000090e02723e */ /* 0x010fc600000010ff */
[----:B------:R-:W-:Y:S01]  /*86100*/  STL [R1+0x81c], R12 ;  /* 0x00081c0c01007387 */ /* 0x000fe20000100800 */
[----:B-----5:R-:W-:-:S03]  /*86110*/  F2FP.BF16.PACK_AB R0, R13, R8 ;  /* 0x000000080d00723e */ /* 0x020fc600000010ff */
[----:B------:R0:W-:Y:S04]  /*86120*/  STL [R1+0x818], R2 ;  /* 0x0008180201007387 */ /* 0x0001e80000100800 */
[----:B------:R1:W-:Y:S04]  /*86130*/  STL [R1+0x814], R0 ;  /* 0x0008140001007387 */ /* 0x0003e80000100800 */
[----:B------:R2:W-:Y:S01]  /*86140*/  STL [R1+0x810], R3 ;  /* 0x0008100301007387 */ /* 0x0005e20000100800 */
[----:B0-----:R-:W-:Y:S02]  /*86150*/  F2FP.BF16.PACK_AB R2, R4, R5 ;  /* 0x000000050402723e */ /* 0x001fe400000010ff */
[----:B-1----:R-:W-:-:S03]  /*86160*/  F2FP.BF16.PACK_AB R0, R6, R7 ;  /* 0x000000070600723e */ /* 0x002fc600000010ff */
[----:B------:R0:W-:Y:S01]  /*86170*/  STL [R1+0x80c], R2 ;  /* 0x00080c0201007387 */ /* 0x0001e20000100800 */
[----:B--2---:R-:W-:-:S03]  /*86180*/  F2FP.BF16.PACK_AB R3, R10, R11 ;  /* 0x0000000b0a03723e */ /* 0x004fc600000010ff */
[----:B------:R1:W-:Y:S04]  /*86190*/  STL [R1+0x808], R0 ;  /* 0x0008080001007387 */ /* 0x0003e80000100800 */
[----:B------:R2:W-:Y:S01]  /*861a0*/  STL [R1+0x804], R3 ;  /* 0x0008040301007387 */ /* 0x0005e20000100800 */
[----:B0-----:R-:W-:Y:S02]  /*861b0*/  F2FP.BF16.PACK_AB R2, R18, R19 ;  /* 0x000000131202723e */ /* 0x001fe400000010ff */
[----:B-1----:R-:W-:-:S03]  /*861c0*/  F2FP.BF16.PACK_AB R0, R24, R25 ;  /* 0x000000191800723e */ /* 0x002fc600000010ff */
[----:B------:R0:W-:Y:S01]  /*861d0*/  STL [R1+0x800], R2 ;  /* 0x0008000201007387 */ /* 0x0001e20000100800 */
[----:B--2---:R-:W-:-:S03]  /*861e0*/  F2FP.BF16.PACK_AB R3, R26, R27 ;  /* 0x0000001b1a03723e */ /* 0x004fc600000010ff */
[----:B------:R1:W-:Y:S04]  /*861f0*/  STL [R1+0x7fc], R0 ;  /* 0x0007fc0001007387 */ /* 0x0003e80000100800 */
[----:B------:R-:W-:Y:S04]  /*86200*/  STL [R1+0x7f8], R3 ;  /* 0x0007f80301007387 */ /* 0x000fe80000100800 */
[----:B------:R-:W2:Y:S01]  /*86210*/  LDL.LU R17, [R1+0x1358] ;  /* 0x0013580001117983 */ /* 0x000ea20000300800 */
[----:B0-----:R-:W-:Y:S02]  /*86220*/  F2FP.BF16.PACK_AB R2, R20, R21 ;  /* 0x000000151402723e */ /* 0x001fe400000010ff */
[----:B-1----:R-:W-:-:S03]  /*86230*/  F2FP.BF16.PACK_AB R0, R22, R23 ;  /* 0x000000171600723e */ /* 0x002fc600000010ff */
        /* <DEDUP_REMOVED lines=36> */
[----:B------:R-:W3:Y:S04]  /*86480*/  LDL.LU R2, [R1+0x136c] ;  /* 0x00136c0001027983 */ /* 0x000ee80000300800 */
[----:B---3--:R0:W-:Y:S04]  /*86490*/  STL [R1+0x3998], R2 ;  /* 0x0039980201007387 */ /* 0x0081e80000100800 */
[----:B0-----:R-:W3:Y:S04]  /*864a0*/  LDL.LU R2, [R1+0x135c] ;  /* 0x00135c0001027983 */ /* 0x001ee80000300800 */
        /* <DEDUP_REMOVED lines=33> */
[----:B0-----:R-:W2:Y:S04]  /*866c0*/  LDL.LU R2, [R1+0x10fc] ;  /* 0x0010fc0001027983 */ /* 0x001ea80000300800 */
[----:B------:R-:W3:Y:S04]  /*866d0*/  LDL.LU R0, [R1+0x1368] ;  /* 0x0013680001007983 */ /* 0x000ee80000300800 */
[----:B------:R-:W4:Y:S04]  /*866e0*/  LDL.LU R28, [R1+0x137c] ;  /* 0x00137c00011c7983 */ /* 0x000f280000300800 */
[----:B------:R-:W4:Y:S04]  /*866f0*/  LDL.LU R29, [R1+0x1378] ;  /* 0x00137800011d7983 */ /* 0x000f280000300800 */
[----:B------:R-:W5:Y:S04]  /*86700*/  LDL.LU R15, [R1+0x594] ;  /* 0x00059400010f7983 */ /* 0x000f680000300800 */
        /* <DEDUP_REMOVED lines=23> */
[----:B--2---:R-:W-:-:S03]  /*86880*/  F2FP.BF16.PACK_AB R17, R2, R17 ;  /* 0x000000110211723e */ /* 0x004fc600000010ff */
        /* <DEDUP_REMOVED lines=69> */
[----:B-----5:R-:W-:-:S03]  /*86ce0*/  F2FP.BF16.PACK_AB R12, R15, R12 ;  /* 0x0000000c0f0c723e */ /* 0x020fc600000010ff */
[----:B------:R-:W-:Y:S01]  /*86cf0*/  STL [R1+0x7a8], R17 ;  /* 0x0007a81101007387 */ /* 0x000fe20000100800 */
[----:B---3--:R-:W-:Y:S02]  /*86d00*/  F2FP.BF16.PACK_AB R3, R16, R3 ;  /* 0x000000031003723e */ /* 0x008fe400000010ff */
[----:B--2---:R-:W-:Y:S02]  /*86d10*/  F2FP.BF16.PACK_AB R2, R2, R0 ;  /* 0x000000000202723e */ /* 0x004fe400000010ff */
[----:B----4-:R-:W-:-:S03]  /*86d20*/  F2FP.BF16.PACK_AB R0, R28, R29 ;  /* 0x0000001d1c00723e */ /* 0x010fc600000010ff */
[----:B------:R0:W-:Y:S04]  /*86d30*/  STL [R1+0x7a4], R2 ;  /* 0x0007a40201007387 */ /* 0x0001e80000100800 */
[----:B------:R1:W-:Y:S01]  /*86d40*/  STL [R1+0x7a0], R0 ;  /* 0x0007a00001007387 */ /* 0x0003e20000100800 */
[----:B0-----:R-:W-:-:S03]  /*86d50*/  F2FP.BF16.PACK_AB R2, R14, R9 ;  /* 0x000000090e02723e */ /* 0x001fc600000010ff */
[----:B------:R-:W-:Y:S01]  /*86d60*/  STL [R1+0x79c], R12 ;  /* 0x00079c0c01007387 */ /* 0x000fe20000100800 */
[----:B-1----:R-:W-:-:S03]  /*86d70*/  F2FP.BF16.PACK_AB R0, R13, R8 ;  /* 0x000000080d00723e */ /* 0x002fc600000010ff */
        /* <DEDUP_REMOVED lines=773> */
[----:B------:R-:W2:Y:S03]  /*89dd0*/  LDL.LU R2, [R1+0x3778] ;  /* 0x0037780001027983 */ /* 0x000ea60000300800 */
[----:B------:R0:W-:Y:S02]  /*89de0*/  STL [R1+0x510], R17 ;  /* 0x0005101101007387 */ /* 0x0001e40000100800 */
[----:B0-----:R-:W2:Y:S02]  /*89df0*/  LDL.LU R17, [R1+0x3774] ;  /* 0x0037740001117983 */ /* 0x001ea40000300800 */
[----:B--2---:R-:W-:Y:S02]  /*89e00*/  F2FP.BF16.PACK_AB R17, R2, R17 ;  /* 0x000000110211723e */ /* 0x004fe400000010ff */
[----:B------:R-:W2:Y:S03]  /*89e10*/  LDL.LU R2, [R1+0x3770] ;  /* 0x0037700001027983 */ /* 0x000ea60000300800 */
[----:B------:R0:W-:Y:S02]  /*89e20*/  STL [R1+0x50c], R17 ;  /* 0x00050c1101007387 */ /* 0x0001e40000100800 */
[----:B0-----:R-:W2:Y:S02]  /*89e30*/  LDL.LU R17, [R1+0x376c] ;  /* 0x00376c0001117983 */ /* 0x001ea40000300800 */
[----:B--2---:R-:W-:-:S02]  /*89e40*/  F2FP.BF16.PACK_AB R17, R2, R17 ;  /* 0x000000110211723e */ /* 0x004fc400000010ff */
[----:B------:R-:W2:Y:S03]  /*89e50*/  LDL.LU R2, [R1+0x3768] ;  /* 0x0037680001027983 */ /* 0x000ea60000300800 */
[----:B------:R-:W-:Y:S01]  /*89e60*/  STL [R1+0x508], R17 ;  /* 0x0005081101007387 */ /* 0x000fe20000100800 */
[----:B-----5:R-:W-:Y:S02]  /*89e70*/  F2FP.BF16.PACK_AB R12, R15, R12 ;  /* 0x0000000c0f0c723e */ /* 0x020fe400000010ff */
[----:B---3--:R-:W-:Y:S02]  /*89e80*/  F2FP.BF16.PACK_AB R3, R16, R3 ;  /* 0x000000031003723e */ /* 0x008fe400000010ff */
[----:B--2---:R-:W-:Y:S01]  /*89e90*/  F2FP.BF16.PACK_AB R2, R2, R0 ;  /* 0x000000000202723e */ /* 0x004fe200000010ff */
[----:B----4-:R-:W-:-:S04]  /*89ea0*/  F2FP.BF16.PACK_AB R0, R28, R29 ;  /* 0x0000001d1c00723e */ /* 0x010fc800000010ff */
[----:B------:R0:W-:Y:S01]  /*89eb0*/  STL [R1+0x504], R2 ;  /* 0x0005040201007387 */ /* 0x0001e20000100800 */
[----:B------:R1:W-:Y:S02]  /*89ec0*/  STL [R1+0x500], R0 ;  /* 0x0005000001007387 */ /* 0x0003e40000100800 */
[----:B------:R-:W-:Y:S01]  /*89ed0*/  STL [R1+0x4fc], R12 ;  /* 0x0004fc0c01007387 */ /* 0x000fe20000100800 */
[----:B0-----:R-:W-:Y:S02]  /*89ee0*/  F2FP.BF16.PACK_AB R2, R14, R9 ;  /* 0x000000090e02723e */ /* 0x001fe400000010ff */
[----:B-1----:R-:W-:-:S03]  /*89ef0*/  F2FP.BF16.PACK_AB R0, R13, R8 ;  /* 0x000000080d00723e */ /* 0x002fc600000010ff */
[----:B------:R0:W-:Y:S02]  /*89f00*/  STL [R1+0x4f8], R2 ;  /* 0x0004f80201007387 */ /* 0x0001e40000100800 */
[----:B------:R1:W-:Y:S02]  /*89f10*/  STL [R1+0x4f4], R0 ;  /* 0x0004f40001007387 */ /* 0x0003e40000100800 */
[----:B------:R2:W-:Y:S01]  /*89f20*/  STL [R1+0x4f0], R3 ;  /* 0x0004f00301007387 */ /* 0x0005e20000100800 */
[----:B0-----:R-:W-:Y:S02]  /*89f30*/  F2FP.BF16.PACK_AB R2, R4, R5 ;  /* 0x000000050402723e */ /* 0x001fe400000010ff */
[----:B-1----:R-:W-:Y:S02]  /*89f40*/  F2FP.BF16.PACK_AB R0, R6, R7 ;  /* 0x000000070600723e */ /* 0x002fe400000010ff */
[----:B--2---:R-:W-:Y:S01]  /*89f50*/  F2FP.BF16.PACK_AB R3, R10, R11 ;  /* 0x0000000b0a03723e */ /* 0x004fe200000010ff */
[----:B------:R0:W-:Y:S02]  /*89f60*/  STL [R1+0x4ec], R2 ;  /* 0x0004ec0201007387 */ /* 0x0001e40000100800 */
[----:B------:R1:W-:Y:S02]  /*89f70*/  STL [R1+0x4e8], R0 ;  /* 0x0004e80001007387 */ /* 0x0003e40000100800 */
[----:B------:R2:W-:Y:S01]  /*89f80*/  STL [R1+0x4e4], R3 ;  /* 0x0004e40301007387 */ /* 0x0005e20000100800 */
[----:B0-----:R-:W-:-:S02]  /*89f90*/  F2FP.BF16.PACK_AB R2, R18, R19 ;  /* 0x000000131202723e */ /* 0x001fc400000010ff */
[----:B-1----:R-:W-:Y:S02]  /*89fa0*/  F2FP.BF16.PACK_AB R0, R24, R25 ;  /* 0x000000191800723e */ /* 0x002fe400000010ff */
[----:B--2---:R-:W-:Y:S01]  /*89fb0*/  F2FP.BF16.PACK_AB R3, R26, R27 ;  /* 0x0000001b1a03723e */ /* 0x004fe200000010ff */
[----:B------:R0:W-:Y:S02]  /*89fc0*/  STL [R1+0x4e0], R2 ;  /* 0x0004e00201007387 */ /* 0x0001e40000100800 */
[----:B------:R1:W-:Y:S02]  /*89fd0*/  STL [R1+0x4dc], R0 ;  /* 0x0004dc0001007387 */ /* 0x0003e40000100800 */
[----:B------:R-:W-:Y:S02]  /*89fe0*/  STL [R1+0x4d8], R3 ;  /* 0x0004d80301007387 */ /* 0x000fe40000100800 */
[----:B------:R-:W2:Y:S01]  /*89ff0*/  LDL.LU R17, [R1+0x15d8] ;  /* 0x0015d80001117983 */ /* 0x000ea20000300800 */
[----:B0-----:R-:W-:-:S02]  /*8a000*/  F2FP.BF16.PACK_AB R2, R20, R21 ;  /* 0x000000151402723e */ /* 0x001fc400000010ff */
[----:B-1----:R-:W-:-:S03]  /*8a010*/  F2FP.BF16.PACK_AB R0, R22, R23 ;  /* 0x000000171600723e */ /* 0x002fc600000010ff */
[----:B------:R-:W-:Y:S04]  /*8a020*/  STL [R1+0x4d4], R2 ;  /* 0x0004d40201007387 */ /* 0x000fe80000100800 */
[----:B--2---:R0:W-:Y:S01]  /*8a030*/  STL [R1+0x36e0], R17 ;  /* 0x0036e01101007387 */ /* 0x0041e20000100800 */
[----:B------:R-:W-:Y:S03]  /*8a040*/  STL [R1+0x4d0], R0 ;  /* 0x0004d00001007387 */ /* 0x000fe60000100800 */
        /* <DEDUP_REMOVED lines=32> */
[----:B0-----:R-:W2:Y:S01]  /*8a250*/  LDL.LU R17, [R1+0x14a8] ;  /* 0x0014a80001117983 */ /* 0x001ea20000300800 */
[----:B------:R-:W3:Y:S03]  /*8a260*/  LDL.LU R2, [R1+0x15ec] ;  /* 0x0015ec0001027983 */ /* 0x000ee60000300800 */
        /* <DEDUP_REMOVED lines=35> */
[----:B0-----:R-:W2:Y:S01]  /*8a4a0*/  LDL.LU R2, [R1+0x14ac] ;  /* 0x0014ac0001027983 */ /* 0x001ea20000300800 */
[----:B------:R-:W3:Y:S02]  /*8a4b0*/  LDL.LU R0, [R1+0x15e8] ;  /* 0x0015e80001007983 */ /* 0x000ee40000300800 */
[----:B------:R-:W4:Y:S02]  /*8a4c0*/  LDL.LU R28, [R1+0x15fc] ;  /* 0x0015fc00011c7983 */ /* 0x000f240000300800 */
[----:B------:R-:W4:Y:S01]  /*8a4d0*/  LDL.LU R29, [R1+0x15f8] ;  /* 0x0015f800011d7983 */ /* 0x000f220000300800 */
[----:B------:R-:W5:Y:S01]  /*8a4e0*/  LDL.LU R15, [R1+0x15c4] ;  /* 0x0015c400010f7983 */ /* 0x000f620000300800 */
[----:B------:R-:W5:Y:S02]  /*8a4f0*/  LDL.LU R12, [R1+0x15c0] ;  /* 0x0015c000010c7983 */ /* 0x000f640000300800 */
        /* <DEDUP_REMOVED lines=92> */
[----:B------:R-:W-:Y:S01]  /*8aac0*/  STL [R1+0x488], R17 ;  /* 0x0004881101007387 */ /* 0x000fe20000100800 */
[----:B-----5:R-:W-:-:S02]  /*8aad0*/  F2FP.BF16.PACK_AB R12, R15, R12 ;  /* 0x0000000c0f0c723e */ /* 0x020fc400000010ff */
        /* <DEDUP_REMOVED lines=1647> */
[----:B------:R-:W3:Y:S03]  /*911d0*/  LDL.LU R5, [R1+0x1d08] ;  /* 0x001d080001057983 */ /* 0x000ee60000300800 */
[----:B---3--:R0:W-:Y:S04]  /*911e0*/  STL [R1+0x3234], R5 ;  /* 0x0032340501007387 */ /* 0x0081e80000100800 */
[----:B0-----:R-:W3:Y:S01]  /*911f0*/  LDL.LU R5, [R1+0x1cfc] ;  /* 0x001cfc0001057983 */ /* 0x001ee20000300800 */
[----:B------:R-:W4:Y:S03]  /*91200*/  LDL.LU R4, [R1+0x1d18] ;  /* 0x001d180001047983 */ /* 0x000f260000300800 */
[----:B----4-:R0:W-:Y:S04]  /*91210*/  STL [R1+0x3230], R4 ;  /* 0x0032300401007387 */ /* 0x0101e80000100800 */
[----:B0-----:R-:W4:Y:S01]  /*91220*/  LDL.LU R4, [R1+0x1d0c] ;  /* 0x001d0c0001047983 */ /* 0x001f220000300800 */
[----:B------:R-:W5:Y:S03]  /*91230*/  LDL.LU R11, [R1+0x1ce0] ;  /* 0x001ce000010b7983 */ /* 0x000f660000300800 */
[----:B-----5:R0:W-:Y:S04]  /*91240*/  STL [R1+0x322c], R11 ;  /* 0x00322c0b01007387 */ /* 0x0201e80000100800 */
[----:B0-----:R-:W5:Y:S01]  /*91250*/  LDL.LU R11, [R1+0x1d1c] ;  /* 0x001d1c00010b7983 */ /* 0x001f620000300800 */
[----:B------:R-:W2:Y:S03]  /*91260*/  LDL.LU R10, [R1+0x1cf0] ;  /* 0x001cf000010a7983 */ /* 0x000ea60000300800 */
[----:B--2---:R0:W-:Y:S04]  /*91270*/  STL [R1+0x3228], R10 ;  /* 0x0032280a01007387 */ /* 0x0041e80000100800 */
[----:B0-----:R-:W2:Y:S01]  /*91280*/  LDL.LU R10, [R1+0x1ce4] ;  /* 0x001ce400010a7983 */ /* 0x001ea20000300800 */
        /* <DEDUP_REMOVED lines=24> */
[----:B------:R-:W2:Y:S02]  /*91410*/  LDL.LU R18, [R1+0x1d30] ;  /* 0x001d300001127983 */ /* 0x000ea40000300800 */
[----:B------:R-:W2:Y:S02]  /*91420*/  LDL.LU R16, [R1+0x1d50] ;  /* 0x001d500001107983 */ /* 0x000ea40000300800 */
        /* <DEDUP_REMOVED lines=11> */
[----:B------:R-:W2:Y:S01]  /*914e0*/  LDL.LU R2, [R1+0x1d9c] ;  /* 0x001d9c0001027983 */ /* 0x000ea20000300800 */
[----:B------:R-:W-:-:S02]  /*914f0*/  F2FP.BF16.PACK_AB R7, R6, R7 ;  /* 0x000000070607723e */ /* 0x000fc400000010ff */
        /* <DEDUP_REMOVED lines=40> */
[----:B------:R0:W-:Y:S02]  /*91780*/  STL [R1], R7 ;  /* 0x0000000701007387 */ /* 0x0001e40000100800 */
[----:B0-----:R-:W2:Y:S02]  /*91790*/  LDL.LU R7, [R1+0x323c] ;  /* 0x00323c0001077983 */ /* 0x001ea40000300800 */
[----:B--2---:R-:W-:Y:S02]  /*917a0*/  F2FP.BF16.PACK_AB R7, R6, R7 ;  /* 0x000000070607723e */ /* 0x004fe400000010ff */
[----:B------:R-:W3:Y:S02]  /*917b0*/  LDL.LU R6, [R1+0x3238] ;  /* 0x0032380001067983 */ /* 0x000ee40000300800 */
[----:B---3--:R-:W-:-:S02]  /*917c0*/  F2FP.BF16.PACK_AB R6, R5, R6 ;  /* 0x000000060506723e */ /* 0x008fc400000010ff */
[----:B------:R-:W4:Y:S02]  /*917d0*/  LDL.LU R5, [R1+0x3234] ;  /* 0x0032340001057983 */ /* 0x000f240000300800 */
[----:B----4-:R-:W-:Y:S02]  /*917e0*/  F2FP.BF16.PACK_AB R5, R4, R5 ;  /* 0x000000050405723e */ /* 0x010fe400000010ff */
[----:B------:R-:W5:Y:S02]  /*917f0*/  LDL.LU R4, [R1+0x3230] ;  /* 0x0032300001047983 */ /* 0x000f640000300800 */
[----:B-----5:R-:W-:Y:S02]  /*91800*/  F2FP.BF16.PACK_AB R4, R11, R4 ;  /* 0x000000040b04723e */ /* 0x020fe400000010ff */
[----:B------:R-:W2:Y:S02]  /*91810*/  LDL.LU R11, [R1+0x322c] ;  /* 0x00322c00010b7983 */ /* 0x000ea40000300800 */
[----:B--2---:R-:W-:-:S02]  /*91820*/  F2FP.BF16.PACK_AB R11, R10, R11 ;  /* 0x0000000b0a0b723e */ /* 0x004fc400000010ff */
[----:B------:R-:W2:Y:S02]  /*91830*/  LDL.LU R10, [R1+0x3228] ;  /* 0x00322800010a7983 */ /* 0x000ea40000300800 */
[----:B--2---:R-:W-:Y:S02]  /*91840*/  F2FP.BF16.PACK_AB R10, R9, R10 ;  /* 0x0000000a090a723e */ /* 0x004fe400000010ff */
[----:B------:R-:W2:Y:S02]  /*91850*/  LDL.LU R9, [R1+0x3224] ;  /* 0x0032240001097983 */ /* 0x000ea40000300800 */
[----:B--2---:R-:W-:Y:S02]  /*91860*/  F2FP.BF16.PACK_AB R9, R8, R9 ;  /* 0x000000090809723e */ /* 0x004fe400000010ff */
        /* <DEDUP_REMOVED lines=24> */
[----:B------:R-:W2:Y:S01]  /*919f0*/  LDL.LU R2, [R1+0x31f0] ;  /* 0x0031f00001027983 */ /* 0x000ea20000300800 */
[----:B------:R-:W-:Y:S02]  /*91a00*/  F2FP.BF16.PACK_AB R27, R0, R27 ;  /* 0x0000001b001b723e */ /* 0x000fe400000010ff */
[----:B------:R-:W-:-:S02]  /*91a10*/  F2FP.BF16.PACK_AB R26, R28, R26 ;  /* 0x0000001a1c1a723e */ /* 0x000fc400000010ff */
[----:B------:R-:W-:Y:S02]  /*91a20*/  F2FP.BF16.PACK_AB R25, R29, R25 ;  /* 0x000000191d19723e */ /* 0x000fe400000010ff */
[----:B------:R-:W-:Y:S02]  /*91a30*/  F2FP.BF16.PACK_AB R24, R3, R24 ;  /* 0x000000180318723e */ /* 0x000fe400000010ff */
[----:B--2---:R-:W-:Y:S02]  /*91a40*/  F2FP.BF16.PACK_AB R20, R2, R20 ;  /* 0x000000140214723e */ /* 0x004fe400000010ff */
.L_x_1:
[----:B0-----:R-:W2:Y:S04]  /*91a50*/  LDL.LU R0, [R1+0x2dec] ;  /* 0x002dec0001007983 */ /* 0x001ea80000300800 */
[----:B------:R-:W3:Y:S04]  /*91a60*/  LDL.LU R2, [R1+0x2df0] ;  /* 0x002df00001027983 */ /* 0x000ee80000300800 */
[----:B------:R-:W0:Y:S04]  /*91a70*/  S2R R28, SR_TID.X ;  /* 0x00000000001c7919 */ /* 0x000e280000002100 */
[----:B------:R-:W-:Y:S01]  /*91a80*/  BAR.SYNC.DEFER_BLOCKING 0x0 ;  /* 0x0000000000007b1d */ /* 0x000fe20000010000 */
[----:B--2---:R-:W-:-:S04]  /*91a90*/  LOP3.LUT R0, R0, 0x1800, RZ, 0xc0, !PT ;  /* 0x0000180000007812 */ /* 0x004fc800078ec0ff */
[----:B---3--:R-:W-:Y:S01]  /*91aa0*/  LOP3.LUT R0, R0, 0x460, R2, 0xf8, !PT ;  /* 0x0000046000007812 */ /* 0x008fe200078ef802 */
[----:B0-----:R-:W-:-:S05]  /*91ab0*/  IMAD.SHL.U32 R2, R28, 0x4, RZ ;  /* 0x000000041c027824 */ /* 0x001fca00078e00ff */
[----:B------:R-:W-:-:S05]  /*91ac0*/  LOP3.LUT R0, R0, 0x70, R2, 0x78, !PT ;  /* 0x0000007000007812 */ /* 0x000fca00078e7802 */
[----:B------:R0:W-:Y:S04]  /*91ad0*/  STS.128 [R0], R24 ;  /* 0x0000001800007388 */ /* 0x0001e80000000c00 */
[----:B------:R1:W-:Y:S04]  /*91ae0*/  STS.128 [R0+0x80], R20 ;  /* 0x0000801400007388 */ /* 0x0003e80000000c00 */
[----:B------:R-:W-:Y:S04]  /*91af0*/  STS.128 [R0+0x180], R12 ;  /* 0x0001800c00007388 */ /* 0x000fe80000000c00 */
[----:B0-----:R-:W2:Y:S04]  /*91b00*/  LDL.LU R24, [R1+0x10] ;  /* 0x0000100001187983 */ /* 0x001ea80000300800 */
[----:B------:R-:W2:Y:S04]  /*91b10*/  LDL.LU R25, [R1+0x14] ;  /* 0x0000140001197983 */ /* 0x000ea80000300800 */
[----:B------:R-:W2:Y:S04]  /*91b20*/  LDL.LU R26, [R1+0x18] ;  /* 0x00001800011a7983 */ /* 0x000ea80000300800 */
[----:B------:R-:W2:Y:S04]  /*91b30*/  LDL.LU R27, [R1+0x1c] ;  /* 0x00001c00011b7983 */ /* 0x000ea80000300800 */
[----:B------:R0:W-:Y:S04]  /*91b40*/  STL [R1+0x3384], R22 ;  /* 0x0033841601007387 */ /* 0x0001e80000100800 */
[----:B-1----:R-:W3:Y:S04]  /*91b50*/  LDL.LU R20, [R1] ;  /* 0x0000000001147983 */ /* 0x002ee80000300800 */
[----:B------:R-:W3:Y:S04]  /*91b60*/  LDL.LU R21, [R1+0x4] ;  /* 0x0000040001157983 */ /* 0x000ee80000300800 */
[----:B0-----:R-:W3:Y:S04]  /*91b70*/  LDL.LU R22, [R1+0x8] ;  /* 0x0000080001167983 */ /* 0x001ee80000300800 */
[----:B------:R-:W3:Y:S01]  /*91b80*/  LDL.LU R23, [R1+0xc] ;  /* 0x00000c0001177983 */ /* 0x000ee20000300800 */
[C---:B------:R-:W-:Y:S01]  /*91b90*/  IMAD.SHL.U32 R2, R28.reuse, 0x400, RZ ;  /* 0x000004001c027824 */ /* 0x040fe200078e00ff */
[----:B------:R-:W-:-:S02]  /*91ba0*/  LOP3.LUT R3, R28, 0x3f, RZ, 0xc0, !PT ;  /* 0x0000003f1c037812 */ /* 0x000fc400078ec0ff */
[----:B------:R-:W4:Y:S02]  /*91bb0*/  LDL.LU R12, [R1+0x90] ;  /* 0x00009000010c7983 */ /* 0x000f240000300800 */
[----:B------:R-:W-:Y:S02]  /*91bc0*/  LOP3.LUT R2, R2, 0x1800, RZ, 0xc0, !PT ;  /* 0x0000180002027812 */ /* 0x000fe400078ec0ff */
[----:B------:R-:W4:Y:S03]  /*91bd0*/  LDL.LU R13, [R1+0x94] ;  /* 0x00009400010d7983 */ /* 0x000f260000300800 */
[----:B------:R-:W-:Y:S01]  /*91be0*/  IMAD R2, R3, 0x10, R2 ;  /* 0x0000001003027824 */ /* 0x000fe200078e0202 */
[----:B------:R-:W5:Y:S04]  /*91bf0*/  LDL.LU R14, [R1+0x98] ;  /* 0x00009800010e7983 */ /* 0x000f680000300800 */
[----:B------:R-:W5:Y:S04]  /*91c00*/  LDL.LU R15, [R1+0x9c] ;  /* 0x00009c00010f7983 */ /* 0x000f680000300800 */
[----:B------:R0:W-:Y:S04]  /*91c10*/  STS.128 [R0+0x200], R8 ;  /* 0x0002000800007388 */ /* 0x0001e80000000c00 */
[----:B------:R1:W-:Y:S04]  /*91c20*/  STS.128 [R0+0x280], R4 ;  /* 0x0002800400007388 */ /* 0x0003e80000000c00 */
[----:B------:R-:W-:Y:S04]  /*91c30*/  STS.128 [R0+0x100], R16 ;  /* 0x0001001000007388 */ /* 0x000fe80000000c00 */
[----:B--2---:R-:W-:Y:S04]  /*91c40*/  STS.128 [R0+0x380], R24 ;  /* 0x0003801800007388 */ /* 0x004fe80000000c00 */
[----:B---3--:R-:W-:Y:S04]  /*91c50*/  STS.128 [R0+0x300], R20 ;  /* 0x0003001400007388 */ /* 0x008fe80000000c00 */
[----:B-----5:R-:W-:Y:S04]  /*91c60*/  STL.64 [R1+0x3808], R14 ;  /* 0x0038080e01007387 */ /* 0x020fe80000100a00 */
[----:B----4-:R2:W-:Y:S04]  /*91c70*/  STL.64 [R1+0x3800], R12 ;  /* 0x0038000c01007387 */ /* 0x0105e80000100a00 */
[----:B0-----:R-:W3:Y:S04]  /*91c80*/  LDL.LU R8, [R1+0x80] ;  /* 0x0000800001087983 */ /* 0x001ee80000300800 */
[----:B------:R-:W3:Y:S04]  /*91c90*/  LDL.LU R9, [R1+0x84] ;  /* 0x0000840001097983 */ /* 0x000ee80000300800 */
[----:B------:R-:W4:Y:S04]  /*91ca0*/  LDL.LU R10, [R1+0x88] ;  /* 0x00008800010a7983 */ /* 0x000f280000300800 */
[----:B------:R-:W4:Y:S01]  /*91cb0*/  LDL.LU R11, [R1+0x8c] ;  /* 0x00008c00010b7983 */ /* 0x000f220000300800 */
[----:B------:R-:W-:-:S03]  /*91cc0*/  LOP3.LUT R28, R2, 0x20, RZ, 0x3c, !PT ;  /* 0x00000020021c7812 */ /* 0x000fc600078e3cff */
[----:B------:R-:W-:Y:S06]  /*91cd0*/  BAR.SYNC.DEFER_BLOCKING 0x0 ;  /* 0x0000000000007b1d */ /* 0x000fec0000010000 */
[----:B------:R-:W-:Y:S04]  /*91ce0*/  LDS.128 R16, [R28] ;  /* 0x000000001c107984 */ /* 0x000fe80000000c00 */
[----:B----4-:R-:W-:Y:S04]  /*91cf0*/  STL.64 [R1+0x3818], R10 ;  /* 0x0038180a01007387 */ /* 0x010fe80000100a00 */
[----:B---3--:R0:W-:Y:S04]  /*91d00*/  STL.64 [R1+0x3810], R8 ;  /* 0x0038100801007387 */ /* 0x0081e80000100a00 */
[----:B-1----:R-:W3:Y:S04]  /*91d10*/  LDL.LU R4, [R1+0x70] ;  /* 0x0000700001047983 */ /* 0x002ee80000300800 */
[----:B------:R-:W3:Y:S04]  /*91d20*/  LDL.LU R5, [R1+0x74] ;  /* 0x0000740001057983 */ /* 0x000ee80000300800 */
[----:B------:R-:W4:Y:S04]  /*91d30*/  LDL.LU R6, [R1+0x78] ;  /* 0x0000780001067983 */ /* 0x000f280000300800 */
[----:B------:R-:W4:Y:S04]  /*91d40*/  LDL.LU R7, [R1+0x7c] ;  /* 0x00007c0001077983 */ /* 0x000f280000300800 */
[----:B----4-:R-:W-:Y:S04]  /*91d50*/  STL.64 [R1+0x3828], R6 ;  /* 0x0038280601007387 */ /* 0x010fe80000100a00 */
[----:B---3--:R1:W-:Y:S04]  /*91d60*/  STL.64 [R1+0x3820], R4 ;  /* 0x0038200401007387 */ /* 0x0083e80000100a00 */
[----:B--2---:R-:W2:Y:S04]  /*91d70*/  LDL.LU R12, [R1+0x50] ;  /* 0x00005000010c7983 */ /* 0x004ea80000300800 */
[----:B------:R-:W2:Y:S04]  /*91d80*/  LDL.LU R13, [R1+0x54] ;  /* 0x00005400010d7983 */ /* 0x000ea80000300800 */
[----:B------:R-:W3:Y:S04]  /*91d90*/  LDL.LU R14, [R1+0x58] ;  /* 0x00005800010e7983 */ /* 0x000ee80000300800 */
[----:B------:R-:W3:Y:S04]  /*91da0*/  LDL.LU R15, [R1+0x5c] ;  /* 0x00005c00010f7983 */ /* 0x000ee80000300800 */
[----:B---3--:R-:W-:Y:S04]  /*91db0*/  STL.64 [R1+0x3838], R14 ;  /* 0x0038380e01007387 */ /* 0x008fe80000100a00 */
[----:B--2---:R2:W-:Y:S04]  /*91dc0*/  STL.64 [R1+0x3830], R12 ;  /* 0x0038300c01007387 */ /* 0x0045e80000100a00 */
[----:B0-----:R-:W3:Y:S04]  /*91dd0*/  LDL.LU R8, [R1+0x40] ;  /* 0x0000400001087983 */ /* 0x001ee80000300800 */
[----:B------:R-:W3:Y:S04]  /*91de0*/  LDL.LU R9, [R1+0x44] ;  /* 0x0000440001097983 */ /* 0x000ee80000300800 */
[----:B------:R-:W4:Y:S04]  /*91df0*/  LDL.LU R10, [R1+0x48] ;  /* 0x00004800010a7983 */ /* 0x000f280000300800 */
[----:B------:R-:W4:Y:S01]  /*91e00*/  LDL.LU R11, [R1+0x4c] ;  /* 0x00004c00010b7983 */ /* 0x000f220000300800 */
[----:B------:R-:W-:-:S02]  /*91e10*/  LOP3.LUT R29, R2, 0x40, RZ, 0x3c, !PT ;  /* 0x00000040021d7812 */ /* 0x000fc400078e3cff */
[----:B------:R-:W-:Y:S01]  /*91e20*/  LOP3.LUT R3, R2, 0x60, RZ, 0x3c, !PT ;  /* 0x0000006002037812 */ /* 0x000fe200078e3cff */
[----:B----4-:R-:W-:Y:S04]  /*91e30*/  STL.64 [R1+0x3848], R10 ;  /* 0x0038480a01007387 */ /* 0x010fe80000100a00 */
[----:B---3--:R-:W-:Y:S04]  /*91e40*/  STL.64 [R1+0x3840], R8 ;  /* 0x0038400801007387 */ /* 0x008fe80000100a00 */
[----:B-1----:R-:W3:Y:S04]  /*91e50*/  LDL.LU R4, [R1+0x30] ;  /* 0x0000300001047983 */ /* 0x002ee80000300800 */
[----:B------:R-:W3:Y:S04]  /*91e60*/  LDL.LU R5, [R1+0x34] ;  /* 0x0000340001057983 */ /* 0x000ee80000300800 */
[----:B------:R-:W3:Y:S04]  /*91e70*/  LDL.LU R6, [R1+0x38] ;  /* 0x0000380001067983 */ /* 0x000ee80000300800 */
[----:B------:R-:W3:Y:S04]  /*91e80*/  LDL.LU R7, [R1+0x3c] ;  /* 0x00003c0001077983 */ /* 0x000ee80000300800 */
[----:B--2---:R-:W2:Y:S04]  /*91e90*/  LDL.LU R12, [R1+0x20] ;  /* 0x00002000010c7983 */ /* 0x004ea80000300800 */
[----:B------:R-:W2:Y:S04]  /*91ea0*/  LDL.LU R13, [R1+0x24] ;  /* 0x00002400010d7983 */ /* 0x000ea80000300800 */
[----:B------:R-:W2:Y:S04]  /*91eb0*/  LDL.LU R14, [R1+0x28] ;  /* 0x00002800010e7983 */ /* 0x000ea80000300800 */
[----:B------:R-:W2:Y:S04]  /*91ec0*/  LDL.LU R15, [R1+0x2c] ;  /* 0x00002c00010f7983 */ /* 0x000ea80000300800 */
[----:B------:R-:W0:Y:S04]  /*91ed0*/  LDS.128 R8, [R2] ;  /* 0x0000000002087984 */ /* 0x000e280000000c00 */
[----:B0-----:R-:W-:Y:S01]  /*91ee0*/  STL.64 [R1+0x370], R8 ;  /* 0x0003700801007387 */ /* 0x001fe20000100a00 */
[----:B------:R-:W-:-:S03]  /*91ef0*/  IMAD.MOV.U32 R23, RZ, RZ, R11 ;  /* 0x000000ffff177224 */ /* 0x000fc600078e000b */
[----:B------:R-:W-:Y:S04]  /*91f00*/  STL [R1+0x378], R10 ;  /* 0x0003780a01007387 */ /* 0x000fe80000100800 */
[----:B------:R-:W0:Y:S04]  /*91f10*/  LDS.128 R8, [R2+0x400] ;  /* 0x0004000002087984 */ /* 0x000e280000000c00 */
[----:B------:R-:W-:Y:S04]  /*91f20*/  STL [R1+0x3374], R23 ;  /* 0x0033741701007387 */ /* 0x000fe80000100800 */
[----:B0-----:R-:W-:Y:S01]  /*91f30*/  STL [R1+0x5d4], R9 ;  /* 0x0005d40901007387 */ /* 0x001fe20000100800 */
[----:B------:R-:W-:-:S03]  /*91f40*/  IMAD.MOV.U32 R21, RZ, RZ, R8 ;  /* 0x000000ffff157224 */ /* 0x000fc600078e0008 */
[----:B------:R-:W-:Y:S04]  /*91f50*/  STL.64 [R1+0x5d8], R10 ;  /* 0x0005d80a01007387 */ /* 0x000fe80000100a00 */
[----:B------:R-:W0:Y:S04]  /*91f60*/  LDS.128 R8, [R28+0x400] ;  /* 0x000400001c087984 */ /* 0x000e280000000c00 */
[----:B------:R-:W-:Y:S04]  /*91f70*/  STL [R1+0x3388], R21 ;  /* 0x0033881501007387 */ /* 0x000fe80000100800 */
[----:B------:R-:W-:Y:S04]  /*91f80*/  STL.64 [R1+0x380], R16 ;  /* 0x0003801001007387 */ /* 0x000fe80000100a00 */
[----:B------:R-:W-:Y:S04]  /*91f90*/  STL.64 [R1+0x388], R18 ;  /* 0x0003881201007387 */ /* 0x000fe80000100a00 */
[----:B------:R-:W1:Y:S04]  /*91fa0*/  LDS.128 R20, [R29] ;  /* 0x000000001d147984 */ /* 0x000e680000000c00 */
[----:B------:R-:W-:Y:S04]  /*91fb0*/  LDS.128 R16, [R29+0x400] ;  /* 0x000400001d107984 */ /* 0x000fe80000000c00 */
[----:B0-----:R-:W-:Y:S04]  /*91fc0*/  STL.64 [R1+0x700], R8 ;  /* 0x0007000801007387 */ /* 0x001fe80000100a00 */
[----:B------:R-:W-:Y:S04]  /*91fd0*/  STL.64 [R1+0x708], R10 ;  /* 0x0007080a01007387 */ /* 0x000fe80000100a00 */
[----:B------:R-:W0:Y:S04]  /*91fe0*/  LDS.128 R8, [R3] ;  /* 0x0000000003087984 */ /* 0x000e280000000c00 */
[----:B-1----:R1:W-:Y:S04]  /*91ff0*/  STL.64 [R1+0x3a0], R20 ;  /* 0x0003a01401007387 */ /* 0x0023e80000100a00 */
[----:B------:R-:W-:Y:S04]  /*92000*/  STL.64 [R1+0x3a8], R22 ;  /* 0x0003a81601007387 */ /* 0x000fe80000100a00 */
[----:B0-----:R-:W-:Y:S01]  /*92010*/  STL [R1+0x5a4], R9 ;  /* 0x0005a40901007387 */ /* 0x001fe20000100800 */
[----:B-1----:R-:W-:-:S03]  /*92020*/  IMAD.MOV.U32 R21, RZ, RZ, R8 ;  /* 0x000000ffff157224 */ /* 0x002fc600078e0008 */
[----:B------:R0:W-:Y:S04]  /*92030*/  STL.64 [R1+0x720], R16 ;  /* 0x0007201001007387 */ /* 0x0001e80000100a00 */
[----:B------:R1:W-:Y:S04]  /*92040*/  STL.64 [R1+0x728], R18 ;  /* 0x0007281201007387 */ /* 0x0003e80000100a00 */
[----:B------:R-:W-:Y:S04]  /*92050*/  STL.64 [R1+0x5a8], R10 ;  /* 0x0005a80a01007387 */ /* 0x000fe80000100a00 */
[----:B------:R-:W4:Y:S04]  /*92060*/  LDS.128 R8, [R3+0x400] ;  /* 0x0004000003087984 */ /* 0x000f280000000c00 */
[----:B------:R-:W-:Y:S06]  /*92070*/  BAR.SYNC.DEFER_BLOCKING 0x0 ;  /* 0x0000000000007b1d */ /* 0x000fec0000010000 */
[----:B0-----:R-:W5:Y:S04]  /*92080*/  LDL.LU R16, [R1+0xa0] ;  /* 0x0000a00001107983 */ /* 0x001f680000300800 */
[----:B------:R-:W5:Y:S04]  /*92090*/  LDL.LU R17, [R1+0xa4] ;  /* 0x0000a40001117983 */ /* 0x000f680000300800 */
[----:B-1----:R-:W5:Y:S04]  /*920a0*/  LDL.LU R18, [R1+0xa8] ;  /* 0x0000a80001127983 */ /* 0x002f680000300800 */
[----:B------:R-:W5:Y:S04]  /*920b0*/  LDL.LU R19, [R1+0xac] ;  /* 0x0000ac0001137983 */ /* 0x000f680000300800 */
[----:B------:R-:W5:Y:S04]  /*920c0*/  LDL.LU R24, [R1+0xb0] ;  /* 0x0000b00001187983 */ /* 0x000f680000300800 */
[----:B------:R-:W5:Y:S04]  /*920d0*/  LDL.LU R25, [R1+0xb4] ;  /* 0x0000b40001197983 */ /* 0x000f680000300800 */
[----:B------:R-:W5:Y:S04]  /*920e0*/  LDL.LU R26, [R1+0xb8] ;  /* 0x0000b800011a7983 */ /* 0x000f680000300800 */
[----:B------:R-:W5:Y:S04]  /*920f0*/  LDL.LU R27, [R1+0xbc] ;  /* 0x0000bc00011b7983 */ /* 0x000f680000300800 */
[----:B------:R0:W-:Y:S04]  /*92100*/  STL [R1+0x338c], R21 ;  /* 0x00338c1501007387 */ /* 0x0001e80000100800 */
[----:B------:R-:W5:Y:S04]  /*92110*/  LDL.LU R20, [R1+0x60] ;  /* 0x0000600001147983 */ /* 0x000f680000300800 */
[----:B0-----:R-:W5:Y:S04]  /*92120*/  LDL.LU R21, [R1+0x64] ;  /* 0x0000640001157983 */ /* 0x001f680000300800 */
[----:B------:R-:W5:Y:S04]  /*92130*/  LDL.LU R22, [R1+0x68] ;  /* 0x0000680001167983 */ /* 0x000f680000300800 */
[----:B------:R-:W5:Y:S04]  /*92140*/  LDL.LU R23, [R1+0x6c] ;  /* 0x00006c0001177983 */ /* 0x000f680000300800 */
[----:B----4-:R-:W-:Y:S04]  /*92150*/  STL.64 [R1+0x740], R8 ;  /* 0x0007400801007387 */ /* 0x010fe80000100a00 */
[----:B------:R0:W-:Y:S04]  /*92160*/  STL.64 [R1+0x748], R10 ;  /* 0x0007480a01007387 */ /* 0x0001e80000100a00 */
[----:B0-----:R-:W4:Y:S04]  /*92170*/  LDL.LU.64 R10, [R1+0x3848] ;  /* 0x00384800010a7983 */ /* 0x001f280000300a00 */
[----:B------:R-:W4:Y:S04]  /*92180*/  LDL.LU.64 R8, [R1+0x3840] ;  /* 0x0038400001087983 */ /* 0x000f280000300a00 */
[----:B--2---:R0:W-:Y:S04]  /*92190*/  STS.128 [R0], R12 ;  /* 0x0000000c00007388 */ /* 0x0041e80000000c00 */
[----:B0-----:R-:W2:Y:S04]  /*921a0*/  LDL.LU.64 R14, [R1+0x3838] ;  /* 0x00383800010e7983 */ /* 0x001ea80000300a00 */
[----:B------:R-:W2:Y:S04]  /*921b0*/  LDL.LU.64 R12, [R1+0x3830] ;  /* 0x00383000010c7983 */ /* 0x000ea80000300a00 */
[----:B---3--:R0:W-:Y:S04]  /*921c0*/  STS.128 [R0+0x80], R4 ;  /* 0x0000800400007388 */ /* 0x0081e80000000c00 */
[----:B0-----:R-:W3:Y:S04]  /*921d0*/  LDL.LU.64 R6, [R1+0x3828] ;  /* 0x0038280001067983 */ /* 0x001ee80000300a00 */
[----:B------:R-:W3:Y:S04]  /*921e0*/  LDL.LU.64 R4, [R1+0x3820] ;  /* 0x0038200001047983 */ /* 0x000ee80000300a00 */
[----:B----4-:R0:W-:Y:S04]  /*921f0*/  STS.128 [R0+0x100], R8 ;  /* 0x0001000800007388 */ /* 0x0101e80000000c00 */
[----:B0-----:R-:W4:Y:S04]  /*92200*/  LDL.LU.64 R10, [R1+0x3818] ;  /* 0x00381800010a7983 */ /* 0x001f280000300a00 */
[----:B------:R-:W4:Y:S04]  /*92210*/  LDL.LU.64 R8, [R1+0x3810] ;  /* 0x0038100001087983 */ /* 0x000f280000300a00 */
[----:B--2---:R0:W-:Y:S04]  /*92220*/  STS.128 [R0+0x180], R12 ;  /* 0x0001800c00007388 */ /* 0x0041e80000000c00 */
[----:B0-----:R-:W2:Y:S04]  /*92230*/  LDL.LU.64 R14, [R1+0x3808] ;  /* 0x00380800010e7983 */ /* 0x001ea80000300a00 */
[----:B------:R-:W2:Y:S04]  /*92240*/  LDL.LU.64 R12, [R1+0x3800] ;  /* 0x00380000010c7983 */ /* 0x000ea80000300a00 */
[----:B-----5:R-:W-:Y:S04]  /*92250*/  STS.128 [R0+0x200], R20 ;  /* 0x0002001400007388 */ /* 0x020fe80000000c00 */
[----:B---3--:R-:W-:Y:S04]  /*92260*/  STS.128 [R0+0x280], R4 ;  /* 0x0002800400007388 */ /* 0x008fe80000000c00 */
[----:B----4-:R-:W-:Y:S04]  /*92270*/  STS.128 [R0+0x300], R8 ;  /* 0x0003000800007388 */ /* 0x010fe80000000c00 */
[----:B--2---:R-:W-:Y:S04]  /*92280*/  STS.128 [R0+0x380], R12 ;  /* 0x0003800c00007388 */ /* 0x004fe80000000c00 */
[----:B------:R-:W-:Y:S06]  /*92290*/  BAR.SYNC.DEFER_BLOCKING 0x0 ;  /* 0x0000000000007b1d */ /* 0x000fec0000010000 */
[----:B------:R-:W0:Y:S04]  /*922a0*/  LDS.128 R4, [R2+0x400] ;  /* 0x0004000002047984 */ /* 0x000e280000000c00 */
[----:B------:R-:W1:Y:S04]  /*922b0*/  LDS.128 R8, [R2] ;  /* 0x0000000002087984 */ /* 0x000e680000000c00 */
[----:B------:R-:W2:Y:S04]  /*922c0*/  LDS.128 R12, [R28] ;  /* 0x000000001c0c7984 */ /* 0x000ea80000000c00 */
[----:B0-----:R-:W-:Y:S01]  /*922d0*/  STL [R1+0x5b4], R5 ;  /* 0x0005b40501007387 */ /* 0x001fe20000100800 */
[----:B------:R-:W-:-:S03]  /*922e0*/  IMAD.MOV.U32 R20, RZ, RZ, R4 ;  /* 0x000000ffff147224 */ /* 0x000fc600078e0004 */
[----:B-1----:R-:W-:Y:S04]  /*922f0*/  STL.64 [R1+0x20], R8 ;  /* 0x0000200801007387 */ /* 0x002fe80000100a00 */
[----:B------:R-:W-:Y:S04]  /*92300*/  STL.64 [R1+0x28], R10 ;  /* 0x0000280a01007387 */ /* 0x000fe80000100a00 */
[----:B------:R-:W-:Y:S04]  /*92310*/  STL.64 [R1+0x5b8], R6 ;  /* 0x0005b80601007387 */ /* 0x000fe80000100a00 */
[----:B------:R-:W0:Y:S04]  /*92320*/  LDS.128 R4, [R29] ;  /* 0x000000001d047984 */ /* 0x000e280000000c00 */
[----:B------:R-:W1:Y:S04]  /*92330*/  LDS.128 R8, [R28+0x400] ;  /* 0x000400001c087984 */ /* 0x000e680000000c00 */
[----:B------:R3:W-:Y:S04]  /*92340*/  STL [R1+0x3390], R20 ;  /* 0x0033901401007387 */ /* 0x0007e80000100800 */
[----:B--2---:R-:W-:Y:S04]  /*92350*/  STL.64 [R1+0x50], R12 ;  /* 0x0000500c01007387 */ /* 0x004fe80000100a00 */
[----:B------:R-:W-:Y:S04]  /*92360*/  STL.64 [R1+0x58], R14 ;  /* 0x0000580e01007387 */ /* 0x000fe80000100a00 */
[----:B0-----:R-:W-:Y:S01]  /*92370*/  STL [R1+0x84], R5 ;  /* 0x0000840501007387 */ /* 0x001fe20000100800 */
[----:B---3--:R-:W-:-:S03]  /*92380*/  IMAD.MOV.U32 R20, RZ, RZ, R4 ;  /* 0x000000ffff147224 */ /* 0x008fc600078e0004 */
[----:B-1----:R-:W-:Y:S04]  /*92390*/  STL.64 [R1+0x5e0], R8 ;  /* 0x0005e00801007387 */ /* 0x002fe80000100a00 */
[----:B------:R-:W-:Y:S04]  /*923a0*/  STL.64 [R1+0x5e8], R10 ;  /* 0x0005e80a01007387 */ /* 0x000fe80000100a00 */
[----:B------:R-:W-:Y:S04]  /*923b0*/  STL.64 [R1+0x88], R6 ;  /* 0x0000880601007387 */ /* 0x000fe80000100a00 */
[----:B------:R-:W0:Y:S04]  /*923c0*/  LDS.128 R4, [R29+0x400] ;  /* 0x000400001d047984 */ /* 0x000e280000000c00 */
[----:B------:R-:W-:Y:S04]  /*923d0*/  STL [R1+0x3394], R20 ;  /* 0x0033941401007387 */ /* 0x000fe80000100800 */
[----:B0-----:R-:W-:Y:S01]  /*923e0*/  STL [R1+0x714], R5 ;  /* 0x0007140501007387 */ /* 0x001fe20000100800 */
[----:B------:R-:W-:-:S03]  /*923f0*/  IMAD.MOV.U32 R23, RZ, RZ, R4 ;  /* 0x000000ffff177224 */ /* 0x000fc600078e0004 */
[----:B------:R-:W-:Y:S04]  /*92400*/  STL.64 [R1+0x718], R6 ;  /* 0x0007180601007387 */ /* 0x000fe80000100a00 */
[----:B------:R-:W0:Y:S04]  /*92410*/  LDS.128 R4, [R3] ;  /* 0x0000000003047984 */ /* 0x000e280000000c00 */
[----:B------:R-:W-:Y:S04]  /*92420*/  STL [R1+0x3378], R23 ;  /* 0x0033781701007387 */ /* 0x000fe80000100800 */
[----:B0-----:R-:W-:Y:S01]  /*92430*/  STL [R1+0x584], R5 ;  /* 0x0005840501007387 */ /* 0x001fe20000100800 */
[----:B------:R-:W-:-:S03]  /*92440*/  IMAD.MOV.U32 R22, RZ, RZ, R4 ;  /* 0x000000ffff167224 */ /* 0x000fc600078e0004 */
[----:B------:R-:W-:Y:S04]  /*92450*/  STL.64 [R1+0x588], R6 ;  /* 0x0005880601007387 */ /* 0x000fe80000100a00 */
[----:B------:R-:W0:Y:S04]  /*92460*/  LDS.128 R4, [R3+0x400] ;  /* 0x0004000003047984 */ /* 0x000e280000000c00 */
[----:B------:R-:W-:Y:S06]  /*92470*/  BAR.SYNC.DEFER_BLOCKING 0x0 ;  /* 0x0000000000007b1d */ /* 0x000fec0000010000 */
[----:B------:R-:W-:Y:S04]  /*92480*/  STL [R1+0x3398], R22 ;  /* 0x0033981601007387 */ /* 0x000fe80000100800 */
[----:B------:R1:W-:Y:S04]  /*92490*/  STS.128 [R0], R16 ;  /* 0x0000001000007388 */ /* 0x0003e80000000c00 */
[----:B0-----:R-:W-:Y:S04]  /*924a0*/  STL.64 [R1+0x730], R4 ;  /* 0x0007300401007387 */ /* 0x001fe80000100a00 */
[----:B------:R-:W-:Y:S04]  /*924b0*/  STL.64 [R1+0x738], R6 ;  /* 0x0007380601007387 */ /* 0x000fe80000100a00 */
[----:B-1----:R-:W2:Y:S04]  /*924c0*/  LDL.LU R16, [R1+0x180] ;  /* 0x0001800001107983 */ /* 0x002ea80000300800 */
[----:B------:R-:W2:Y:S04]  /*924d0*/  LDL.LU R17, [R1+0x184] ;  /* 0x0001840001117983 */ /* 0x000ea80000300800 */
[----:B------:R-:W3:Y:S04]  /*924e0*/  LDL.LU R18, [R1+0x188] ;  /* 0x0001880001127983 */ /* 0x000ee80000300800 */
[----:B------:R-:W3:Y:S04]  /*924f0*/  LDL.LU R19, [R1+0x18c] ;  /* 0x00018c0001137983 */ /* 0x000ee80000300800 */
[----:B---3--:R-:W-:Y:S04]  /*92500*/  STL.64 [R1+0x3798], R18 ;  /* 0x0037981201007387 */ /* 0x008fe80000100a00 */
[----:B--2---:R-:W-:Y:S04]  /*92510*/  STL.64 [R1+0x3790], R16 ;  /* 0x0037901001007387 */ /* 0x004fe80000100a00 */
[----:B------:R-:W2:Y:S04]  /*92520*/  LDL.LU R8, [R1+0x170] ;  /* 0x0001700001087983 */ /* 0x000ea80000300800 */
[----:B------:R-:W2:Y:S04]  /*92530*/  LDL.LU R9, [R1+0x174] ;  /* 0x0001740001097983 */ /* 0x000ea80000300800 */
[----:B------:R-:W3:Y:S04]  /*92540*/  LDL.LU R10, [R1+0x178] ;  /* 0x00017800010a7983 */ /* 0x000ee80000300800 */
[----:B------:R-:W3:Y:S04]  /*92550*/  LDL.LU R11, [R1+0x17c] ;  /* 0x00017c00010b7983 */ /* 0x000ee80000300800 */
[----:B------:R-:W4:Y:S04]  /*92560*/  LDL.LU R12, [R1+0x110] ;  /* 0x00011000010c7983 */ /* 0x000f280000300800 */
[----:B------:R-:W4:Y:S04]  /*92570*/  LDL.LU R13, [R1+0x114] ;  /* 0x00011400010d7983 */ /* 0x000f280000300800 */
[----:B------:R-:W5:Y:S04]  /*92580*/  LDL.LU R14, [R1+0x118] ;  /* 0x00011800010e7983 */ /* 0x000f680000300800 */
[----:B------:R-:W5:Y:S04]  /*92590*/  LDL.LU R15, [R1+0x11c] ;  /* 0x00011c00010f7983 */ /* 0x000f680000300800 */
[----:B-----5:R-:W-:Y:S04]  /*925a0*/  STL.64 [R1+0x37d8], R14 ;  /* 0x0037d80e01007387 */ /* 0x020fe80000100a00 */
[----:B----4-:R0:W-:Y:S04]  /*925b0*/  STL.64 [R1+0x37d0], R12 ;  /* 0x0037d00c01007387 */ /* 0x0101e80000100a00 */
[----:B------:R-:W4:Y:S04]  /*925c0*/  LDL.LU R20, [R1+0x100] ;  /* 0x0001000001147983 */ /* 0x000f280000300800 */
[----:B------:R-:W4:Y:S04]  /*925d0*/  LDL.LU R21, [R1+0x104] ;  /* 0x0001040001157983 */ /* 0x000f280000300800 */
[----:B------:R-:W5:Y:S04]  /*925e0*/  LDL.LU R22, [R1+0x108] ;  /* 0x0001080001167983 */ /* 0x000f680000300800 */
[----:B------:R-:W5:Y:S04]  /*925f0*/  LDL.LU R23, [R1+0x10c] ;  /* 0x00010c0001177983 */ /* 0x000f680000300800 */
[----:B-----5:R-:W-:Y:S04]  /*92600*/  STL.64 [R1+0x37e8], R22 ;  /* 0x0037e81601007387 */ /* 0x020fe80000100a00 */
[----:B----4-:R1:W-:Y:S04]  /*92610*/  STL.64 [R1+0x37e0], R20 ;  /* 0x0037e01401007387 */ /* 0x0103e80000100a00 */
[----:B0-----:R-:W4:Y:S04]  /*92620*/  LDL.LU R12, [R1+0xe0] ;  /* 0x0000e000010c7983 */ /* 0x001f280000300800 */
[----:B------:R-:W4:Y:S04]  /*92630*/  LDL.LU R13, [R1+0xe4] ;  /* 0x0000e400010d7983 */ /* 0x000f280000300800 */
[----:B------:R-:W5:Y:S04]  /*92640*/  LDL.LU R14, [R1+0xe8] ;  /* 0x0000e800010e7983 */ /* 0x000f680000300800 */
[----:B------:R-:W5:Y:S04]  /*92650*/  LDL.LU R15, [R1+0xec] ;  /* 0x0000ec00010f7983 */ /* 0x000f680000300800 */
[----:B-----5:R-:W-:Y:S04]  /*92660*/  STL.64 [R1+0x37f8], R14 ;  /* 0x0037f80e01007387 */ /* 0x020fe80000100a00 */
[----:B----4-:R0:W-:Y:S04]  /*92670*/  STL.64 [R1+0x37f0], R12 ;  /* 0x0037f00c01007387 */ /* 0x0101e80000100a00 */
[----:B-1----:R-:W4:Y:S04]  /*92680*/  LDL.LU R20, [R1+0xd0] ;  /* 0x0000d00001147983 */ /* 0x002f280000300800 */
[----:B------:R-:W4:Y:S04]  /*92690*/  LDL.LU R21, [R1+0xd4] ;  /* 0x0000d40001157983 */ /* 0x000f280000300800 */
[----:B------:R-:W4:Y:S04]  /*926a0*/  LDL.LU R22, [R1+0xd8] ;  /* 0x0000d80001167983 */ /* 0x000f280000300800 */
[----:B------:R-:W4:Y:S04]  /*926b0*/  LDL.LU R23, [R1+0xdc] ;  /* 0x0000dc0001177983 */ /* 0x000f280000300800 */
[----:B0-----:R-:W5:Y:S04]  /*926c0*/  LDL.LU R12, [R1+0xc0] ;  /* 0x0000c000010c7983 */ /* 0x001f680000300800 */
[----:B------:R-:W5:Y:S04]  /*926d0*/  LDL.LU R13, [R1+0xc4] ;  /* 0x0000c400010d7983 */ /* 0x000f680000300800 */
[----:B------:R-:W5:Y:S04]  /*926e0*/  LDL.LU R14, [R1+0xc8] ;  /* 0x0000c800010e7983 */ /* 0x000f680000300800 */
[----:B------:R-:W5:Y:S04]  /*926f0*/  LDL.LU R15, [R1+0xcc] ;  /* 0x0000cc00010f7983 */ /* 0x000f680000300800 */
[----:B---3--:R-:W-:Y:S04]  /*92700*/  STL.64 [R1+0x37a8], R10 ;  /* 0x0037a80a01007387 */ /* 0x008fe80000100a00 */
[----:B--2---:R-:W-:Y:S04]  /*92710*/  STL.64 [R1+0x37a0], R8 ;  /* 0x0037a00801007387 */ /* 0x004fe80000100a00 */
[----:B------:R-:W2:Y:S04]  /*92720*/  LDL.LU R4, [R1+0x160] ;  /* 0x0001600001047983 */ /* 0x000ea80000300800 */
        /* <DEDUP_REMOVED lines=9> */
[----:B------:R-:W-:Y:S04]  /*927c0*/  STS.128 [R0+0x80], R24 ;  /* 0x0000801800007388 */ /* 0x000fe80000000c00 */
[----:B-----5:R-:W-:Y:S04]  /*927d0*/  STS.128 [R0+0x100], R12 ;  /* 0x0001000c00007388 */ /* 0x020fe80000000c00 */
[----:B---3--:R-:W-:Y:S04]  /*927e0*/  STL.64 [R1+0x37c8], R18 ;  /* 0x0037c81201007387 */ /* 0x008fe80000100a00 */
[----:B--2---:R0:W-:Y:S04]  /*927f0*/  STL.64 [R1+0x37c0], R16 ;  /* 0x0037c01001007387 */ /* 0x0041e80000100a00 */
[----:B0-----:R-:W2:Y:S04]  /*92800*/  LDL.LU R16, [R1+0xf0] ;  /* 0x0000f00001107983 */ /* 0x001ea80000300800 */
[----:B------:R-:W2:Y:S04]  /*92810*/  LDL.LU R17, [R1+0xf4] ;  /* 0x0000f40001117983 */ /* 0x000ea80000300800 */
[----:B------:R-:W2:Y:S04]  /*92820*/  LDL.LU R18, [R1+0xf8] ;  /* 0x0000f80001127983 */ /* 0x000ea80000300800 */
[----:B------:R-:W2:Y:S04]  /*92830*/  LDL.LU R19, [R1+0xfc] ;  /* 0x0000fc0001137983 */ /* 0x000ea80000300800 */
[----:B------:R-:W3:Y:S04]  /*92840*/  LDL.LU R8, [R1+0x130] ;  /* 0x0001300001087983 */ /* 0x000ee80000300800 */
[----:B------:R-:W3:Y:S04]  /*92850*/  LDL.LU R9, [R1+0x134] ;  /* 0x0001340001097983 */ /* 0x000ee80000300800 */
[----:B------:R-:W3:Y:S04]  /*92860*/  LDL.LU R10, [R1+0x138] ;  /* 0x00013800010a7983 */ /* 0x000ee80000300800 */
[----:B------:R-:W3:Y:S04]  /*92870*/  LDL.LU R11, [R1+0x13c] ;  /* 0x00013c00010b7983 */ /* 0x000ee80000300800 */
[----:B------:R-:W5:Y:S04]  /*92880*/  LDL.LU R4, [R1+0x120] ;  /* 0x0001200001047983 */ /* 0x000f680000300800 */
[----:B------:R-:W5:Y:S04]  /*92890*/  LDL.LU R5, [R1+0x124] ;  /* 0x0001240001057983 */ /* 0x000f680000300800 */
[----:B------:R-:W5:Y:S04]  /*928a0*/  LDL.LU R6, [R1+0x128] ;  /* 0x0001280001067983 */ /* 0x000f680000300800 */
[----:B------:R-:W5:Y:S04]  /*928b0*/  LDL.LU R7, [R1+0x12c] ;  /* 0x00012c0001077983 */ /* 0x000f680000300800 */
[----:B------:R-:W2:Y:S04]  /*928c0*/  LDL.LU R24, [R1+0x190] ;  /* 0x0001900001187983 */ /* 0x000ea80000300800 */
[----:B------:R-:W2:Y:S04]  /*928d0*/  LDL.LU R25, [R1+0x194] ;  /* 0x0001940001197983 */ /* 0x000ea80000300800 */
[----:B------:R-:W2:Y:S04]  /*928e0*/  LDL.LU R26, [R1+0x198] ;  /* 0x00019800011a7983 */ /* 0x000ea80000300800 */
[----:B------:R-:W2:Y:S04]  /*928f0*/  LDL.LU R27, [R1+0x19c] ;  /* 0x00019c00011b7983 */ /* 0x000ea80000300800 */
[----:B------:R-:W2:Y:S04]  /*92900*/  LDL.LU.64 R14, [R1+0x37f8] ;  /* 0x0037f800010e7983 */ /* 0x000ea80000300a00 */
[----:B------:R-:W2:Y:S04]  /*92910*/  LDL.LU.64 R12, [R1+0x37f0] ;  /* 0x0037f000010c7983 */ /* 0x000ea80000300a00 */
[----:B----4-:R0:W-:Y:S04]  /*92920*/  STS.128 [R0+0x180], R20 ;  /* 0x0001801400007388 */ /* 0x0101e80000000c00 */
[----:B0-----:R-:W4:Y:S04]  /*92930*/  LDL.LU.64 R22, [R1+0x37e8] ;  /* 0x0037e80001167983 */ /* 0x001f280000300a00 */
[----:B------:R-:W4:Y:S04]  /*92940*/  LDL.LU.64 R20, [R1+0x37e0] ;  /* 0x0037e00001147983 */ /* 0x000f280000300a00 */
[----:B--2---:R0:W-:Y:S04]  /*92950*/  STS.128 [R0+0x200], R12 ;  /* 0x0002000c00007388 */ /* 0x0041e80000000c00 */
[----:B0-----:R-:W2:Y:S04]  /*92960*/  LDL.LU.64 R14, [R1+0x37d8] ;  /* 0x0037d800010e7983 */ /* 0x001ea80000300a00 */
[----:B------:R-:W2:Y:S04]  /*92970*/  LDL.LU.64 R12, [R1+0x37d0] ;  /* 0x0037d000010c7983 */ /* 0x000ea80000300a00 */
[----:B------:R-:W-:Y:S04]  /*92980*/  STS.128 [R0+0x280], R16 ;  /* 0x0002801000007388 */ /* 0x000fe80000000c00 */
[----:B----4-:R-:W-:Y:S04]  /*92990*/  STS.128 [R0+0x300], R20 ;  /* 0x0003001400007388 */ /* 0x010fe80000000c00 */
[----:B--2---:R-:W-:Y:S04]  /*929a0*/  STS.128 [R0+0x380], R12 ;  /* 0x0003800c00007388 */ /* 0x004fe80000000c00 */
[----:B------:R-:W-:Y:S06]  /*929b0*/  BAR.SYNC.DEFER_BLOCKING 0x0 ;  /* 0x0000000000007b1d */ /* 0x000fec0000010000 */
[----:B------:R-:W0:Y:S04]  /*929c0*/  LDS.128 R20, [R2] ;  /* 0x0000000002147984 */ /* 0x000e280000000c00 */
[----:B------:R-:W1:Y:S04]  /*929d0*/  LDS.128 R12, [R28] ;  /* 0x000000001c0c7984 */ /* 0x000e680000000c00 */
[----:B------:R-:W2:Y:S04]  /*929e0*/  LDS.128 R16, [R2+0x400] ;  /* 0x0004000002107984 */ /* 0x000ea80000000c00 */
[----:B0-----:R0:W-:Y:S04]  /*929f0*/  STL.64 [R1+0x10], R20 ;  /* 0x0000101401007387 */ /* 0x0011e80000100a00 */
[----:B------:R-:W-:Y:S04]  /*92a00*/  STL.64 [R1+0x18], R22 ;  /* 0x0000181601007387 */ /* 0x000fe80000100a00 */
[----:B-1----:R-:W-:Y:S04]  /*92a10*/  STL [R1+0x44], R13 ;  /* 0x0000440d01007387 */ /* 0x002fe80000100800 */
[----:B--2---:R-:W-:Y:S01]  /*92a20*/  STL.64 [R1+0xc0], R16 ;  /* 0x0000c01001007387 */ /* 0x004fe20000100a00 */
[----:B0-----:R-:W-:-:S03]  /*92a30*/  IMAD.MOV.U32 R20, RZ, RZ, R12 ;  /* 0x000000ffff147224 */ /* 0x001fc600078e000c */
[----:B------:R-:W-:Y:S04]  /*92a40*/  STL.64 [R1+0xc8], R18 ;  /* 0x0000c81201007387 */ /* 0x000fe80000100a00 */
[----:B------:R-:W-:Y:S04]  /*92a50*/  STL.64 [R1+0x48], R14 ;  /* 0x0000480e01007387 */ /* 0x000fe80000100a00 */
[----:B------:R-:W0:Y:S04]  /*92a60*/  LDS.128 R12, [R28+0x400] ;  /* 0x000400001c0c7984 */ /* 0x000e280000000c00 */
[----:B------:R-:W-:Y:S04]  /*92a70*/  STL [R1+0x339c], R20 ;  /* 0x00339c1401007387 */ /* 0x000fe80000100800 */
[----:B------:R-:W-:Y:S04]  /*92a80*/  LDS.128 R16, [R29+0x400] ;  /* 0x000400001d107984 */ /* 0x000fe80000000c00 */
        /* <DEDUP_REMOVED lines=8> */
[----:B------:R-:W0:Y:S04]  /*92b10*/  LDS.128 R12, [R3] ;  /* 0x00000000030c7984 */ /* 0x000e280000000c00 */
[----:B------:R1:W-:Y:S04]  /*92b20*/  STL [R1+0x33a0], R21 ;  /* 0x0033a01501007387 */ /* 0x0003e80000100800 */
[----:B------:R-:W2:Y:S04]  /*92b30*/  LDL.LU R20, [R1+0x150] ;  /* 0x0001500001147983 */ /* 0x000ea80000300800 */
[----:B-1----:R-:W2:Y:S04]  /*92b40*/  LDL.LU R21, [R1+0x154] ;  /* 0x0001540001157983 */ /* 0x002ea80000300800 */
[----:B------:R-:W2:Y:S04]  /*92b50*/  LDL.LU R22, [R1+0x158] ;  /* 0x0001580001167983 */ /* 0x000ea80000300800 */
[----:B------:R-:W2:Y:S04]  /*92b60*/  LDL.LU R23, [R1+0x15c] ;  /* 0x00015c0001177983 */ /* 0x000ea80000300800 */
[----:B0-----:R-:W-:Y:S04]  /*92b70*/  STL [R1+0x94], R13 ;  /* 0x0000940d01007387 */ /* 0x001fe80000100800 */
[----:B------:R-:W-:Y:S04]  /*92b80*/  STL.64 [R1+0xe0], R16 ;  /* 0x0000e01001007387 */ /* 0x000fe80000100a00 */
[----:B------:R-:W-:Y:S04]  /*92b90*/  STL.64 [R1+0xe8], R18 ;  /* 0x0000e81201007387 */ /* 0x000fe80000100a00 */
[----:B------:R-:W0:Y:S04]  /*92ba0*/  LDS.128 R16, [R3+0x400] ;  /* 0x0004000003107984 */ /* 0x000e280000000c00 */
[----:B------:R-:W-:Y:S04]  /*92bb0*/  STL.64 [R1+0x98], R14 ;  /* 0x0000980e01007387 */ /* 0x000fe80000100a00 */
[----:B------:R-:W-:Y:S06]  /*92bc0*/  BAR.SYNC.DEFER_BLOCKING 0x0 ;  /* 0x0000000000007b1d */ /* 0x000fec0000010000 */
[----:B0-----:R-:W-:Y:S04]  /*92bd0*/  STL.64 [R1+0x110], R16 ;  /* 0x0001101001007387 */ /* 0x001fe80000100a00 */
[----:B------:R0:W-:Y:S04]  /*92be0*/  STL.64 [R1+0x118], R18 ;  /* 0x0001181201007387 */ /* 0x0001e80000100a00 */
[----:B0-----:R-:W4:Y:S04]  /*92bf0*/  LDL.LU.64 R18, [R1+0x37c8] ;  /* 0x0037c80001127983 */ /* 0x001f280000300a00 */
[----:B------:R-:W4:Y:S04]  /*92c00*/  LDL.LU.64 R16, [R1+0x37c0] ;  /* 0x0037c00001107983 */ /* 0x000f280000300a00 */
[----:B-----5:R0:W-:Y:S04]  /*92c10*/  STS.128 [R0], R4 ;  /* 0x0000000400007388 */ /* 0x0201e80000000c00 */
[----:B---3--:R1:W-:Y:S04]  /*92c20*/  STS.128 [R0+0x80], R8 ;  /* 0x0000800800007388 */ /* 0x0083e80000000c00 */
[----:B0-----:R-:W3:Y:S04]  /*92c30*/  LDL.LU.64 R6, [R1+0x37b8] ;  /* 0x0037b80001067983 */ /* 0x001ee80000300a00 */
[----:B------:R-:W3:Y:S04]  /*92c40*/  LDL.LU.64 R4, [R1+0x37b0] ;  /* 0x0037b00001047983 */ /* 0x000ee80000300a00 */
[----:B-1----:R-:W5:Y:S04]  /*92c50*/  LDL.LU.64 R10, [R1+0x37a8] ;  /* 0x0037a800010a7983 */ /* 0x002f680000300a00 */
[----:B------:R-:W5:Y:S04]  /*92c60*/  LDL.LU.64 R8, [R1+0x37a0] ;  /* 0x0037a00001087983 */ /* 0x000f680000300a00 */
[----:B----4-:R0:W-:Y:S04]  /*92c70*/  STS.128 [R0+0x100], R16 ;  /* 0x0001001000007388 */ /* 0x0101e80000000c00 */
[----:B0-----:R-:W4:Y:S04]  /*92c80*/  LDL.LU.64 R18, [R1+0x3798] ;  /* 0x0037980001127983 */ /* 0x001f280000300a00 */
[----:B------:R-:W4:Y:S04]  /*92c90*/  LDL.LU.64 R16, [R1+0x3790] ;  /* 0x0037900001107983 */ /* 0x000f280000300a00 */
[----:B--2---:R-:W-:Y:S04]  /*92ca0*/  STS.128 [R0+0x180], R20 ;  /* 0x0001801400007388 */ /* 0x004fe80000000c00 */
[----:B---3--:R-:W-:Y:S04]  /*92cb0*/  STS.128 [R0+0x200], R4 ;  /* 0x0002000400007388 */ /* 0x008fe80000000c00 */
[----:B-----5:R-:W-:Y:S04]  /*92cc0*/  STS.128 [R0+0x280], R8 ;  /* 0x0002800800007388 */ /* 0x020fe80000000c00 */
[----:B------:R-:W-:Y:S04]  /*92cd0*/  STS.128 [R0+0x380], R24 ;  /* 0x0003801800007388 */ /* 0x000fe80000000c00 */
[----:B----4-:R-:W-:Y:S04]  /*92ce0*/  STS.128 [R0+0x300], R16 ;  /* 0x0003001000007388 */ /* 0x010fe80000000c00 */
[----:B------:R-:W-:Y:S06]  /*92cf0*/  BAR.SYNC.DEFER_BLOCKING 0x0 ;  /* 0x0000000000007b1d */ /* 0x000fec0000010000 */
[----:B------:R-:W0:Y:S04]  /*92d00*/  LDS.128 R4, [R2] ;  /* 0x0000000002047984 */ /* 0x000e280000000c00 */
[----:B------:R-:W-:Y:S04]  /*92d10*/  LDS.128 R24, [R28] ;  /* 0x000000001c187984 */ /* 0x000fe80000000c00 */
[----:B0-----:R-:W-:Y:S01]  /*92d20*/  STL [R1+0x4], R5 ;  /* 0x0000040501007387 */ /* 0x001fe20000100800 */
[----:B------:R-:W-:-:S03]  /*92d30*/  IMAD.MOV.U32 R22, RZ, RZ, R4 ;  /* 0x000000ffff167224 */ /* 0x000fc600078e0004 */
[----:B------:R-:W-:Y:S04]  /*92d40*/  STL.64 [R1+0x8], R6 ;  /* 0x0000080601007387 */ /* 0x000fe80000100a00 */
[----:B------:R-:W0:Y:S04]  /*92d50*/  LDS.128 R4, [R2+0x400] ;  /* 0x0004000002047984 */ /* 0x000e280000000c00 */
[----:B0-----:R-:W-:Y:S04]  /*92d60*/  STL [R1+0xb4], R5 ;  /* 0x0000b40501007387 */ /* 0x001fe80000100800 */
[----:B------:R-:W-:Y:S04]  /*92d70*/  STL.64 [R1+0xb8], R6 ;  /* 0x0000b80601007387 */ /* 0x000fe80000100a00 */
        /* <DEDUP_REMOVED lines=9> */
[----:B------:R-:W3:Y:S01]  /*92e10*/  LDL.LU R11, [R1+0x20c] ;  /* 0x00020c00010b7983 */ /* 0x000ee20000300800 */
[----:B------:R-:W-:-:S03]  /*92e20*/  IMAD.MOV.U32 R23, RZ, RZ, R4 ;  /* 0x000000ffff177224 */ /* 0x000fc600078e0004 */
[----:B------:R-:W0:Y:S04]  /*92e30*/  LDS.128 R4, [R28+0x400] ;  /* 0x000400001c047984 */ /* 0x000e280000000c00 */
[----:B---3--:R-:W-:Y:S04]  /*92e40*/  STL.64 [R1+0x3778], R10 ;  /* 0x0037780a01007387 */ /* 0x008fe80000100a00 */
[----:B--2---:R-:W-:Y:S04]  /*92e50*/  STL.64 [R1+0x3770], R8 ;  /* 0x0037700801007387 */ /* 0x004fe80000100a00 */
[----:B------:R1:W-:Y:S04]  /*92e60*/  STL.64 [R1+0x3400], R22 ;  /* 0x0034001601007387 */ /* 0x0003e80000100a00 */
[----:B------:R-:W2:Y:S04]  /*92e70*/  LDL.LU R20, [R1+0x1f0] ;  /* 0x0001f00001147983 */ /* 0x000ea80000300800 */
[----:B------:R-:W2:Y:S04]  /*92e80*/  LDL.LU R21, [R1+0x1f4] ;  /* 0x0001f40001157983 */ /* 0x000ea80000300800 */
[----:B-1----:R-:W3:Y:S04]  /*92e90*/  LDL.LU R22, [R1+0x1f8] ;  /* 0x0001f80001167983 */ /* 0x002ee80000300800 */
[----:B------:R-:W3:Y:S01]  /*92ea0*/  LDL.LU R23, [R1+0x1fc] ;  /* 0x0001fc0001177983 */ /* 0x000ee20000300800 */
[----:B------:R-:W-:-:S03]  /*92eb0*/  IMAD.MOV.U32 R14, RZ, RZ, R12 ;  /* 0x000000ffff0e7224 */ /* 0x000fc600078e000c */
[----:B---3--:R-:W-:Y:S04]  /*92ec0*/  STL.64 [R1+0x3788], R22 ;  /* 0x0037881601007387 */ /* 0x008fe80000100a00 */
[----:B--2---:R-:W-:Y:S04]  /*92ed0*/  STL.64 [R1+0x3780], R20 ;  /* 0x0037801401007387 */ /* 0x004fe80000100a00 */
[----:B------:R1:W-:Y:S04]  /*92ee0*/  STL [R1+0x3368], R25 ;  /* 0x0033681901007387 */ /* 0x0003e80000100800 */
[----:B------:R-:W-:Y:S04]  /*92ef0*/  STL [R1+0x3350], R26 ;  /* 0x0033501a01007387 */ /* 0x000fe80000100800 */
[----:B------:R-:W-:Y:S04]  /*92f00*/  STL [R1+0x3338], R27 ;  /* 0x0033381b01007387 */ /* 0x000fe80000100800 */
[----:B0-----:R-:W-:Y:S04]  /*92f10*/  STL [R1+0xa4], R5 ;  /* 0x0000a40501007387 */ /* 0x001fe80000100800 */
[----:B------:R-:W-:Y:S04]  /*92f20*/  STL.64 [R1+0xa8], R6 ;  /* 0x0000a80601007387 */ /* 0x000fe80000100a00 */
[----:B------:R-:W2:Y:S04]  /*92f30*/  LDL.LU R8, [R1+0x1a0] ;  /* 0x0001a00001087983 */ /* 0x000ea80000300800 */
[----:B------:R-:W2:Y:S04]  /*92f40*/  LDL.LU R9, [R1+0x1a4] ;  /* 0x0001a40001097983 */ /* 0x000ea80000300800 */
[----:B------:R-:W2:Y:S04]  /*92f50*/  LDL.LU R10, [R1+0x1a8] ;  /* 0x0001a800010a7983 */ /* 0x000ea80000300800 */
[----:B------:R-:W2:Y:S04]  /*92f60*/  LDL.LU R11, [R1+0x1ac] ;  /* 0x0001ac00010b7983 */ /* 0x000ea80000300800 */
[----:B------:R-:W3:Y:S04]  /*92f70*/  LDL.LU R16, [R1+0x1b0] ;  /* 0x0001b00001107983 */ /* 0x000ee80000300800 */
[----:B------:R-:W3:Y:S04]  /*92f80*/  LDL.LU R17, [R1+0x1b4] ;  /* 0x0001b40001117983 */ /* 0x000ee80000300800 */
[----:B------:R-:W3:Y:S04]  /*92f90*/  LDL.LU R18, [R1+0x1b8] ;  /* 0x0001b80001127983 */ /* 0x000ee80000300800 */
[----:B------:R-:W3:Y:S01]  /*92fa0*/  LDL.LU R19, [R1+0x1bc] ;  /* 0x0001bc0001137983 */ /* 0x000ee20000300800 */
[----:B-1----:R-:W-:-:S03]  /*92fb0*/  IMAD.MOV.U32 R25, RZ, RZ, R4 ;  /* 0x000000ffff197224 */ /* 0x002fc600078e0004 */
[----:B------:R-:W0:Y:S04]  /*92fc0*/  LDS.128 R4, [R29] ;  /* 0x000000001d047984 */ /* 0x000e280000000c00 */
[----:B------:R-:W-:Y:S04]  /*92fd0*/  STL [R1+0x3380], R25 ;  /* 0x0033801901007387 */ /* 0x000fe80000100800 */
[----:B------:R-:W-:Y:S04]  /*92fe0*/  LDS.128 R20, [R3+0x400] ;  /* 0x0004000003147984 */ /* 0x000fe80000000c00 */
[----:B0-----:R-:W-:Y:S01]  /*92ff0*/  STL [R1+0x34], R5 ;  /* 0x0000340501007387 */ /* 0x001fe20000100800 */
[----:B------:R-:W-:-:S03]  /*93000*/  IMAD.MOV.U32 R15, RZ, RZ, R4 ;  /* 0x000000ffff0f7224 */ /* 0x000fc600078e0004 */
[----:B------:R-:W-:Y:S04]  /*93010*/  STL.64 [R1+0x38], R6 ;  /* 0x0000380601007387 */ /* 0x000fe80000100a00 */
[----:B------:R-:W0:Y:S04]  /*93020*/  LDS.128 R4, [R29+0x400] ;  /* 0x000400001d047984 */ /* 0x000e280000000c00 */
[----:B------:R1:W-:Y:S04]  /*93030*/  STL.64 [R1+0x33a8], R14 ;  /* 0x0033a80e01007387 */ /* 0x0003e80000100a00 */
[----:B------:R-:W4:Y:S04]  /*93040*/  LDL.LU R12, [R1+0x1e0] ;  /* 0x0001e000010c7983 */ /* 0x000f280000300800 */
[----:B------:R-:W4:Y:S04]  /*93050*/  LDL.LU R13, [R1+0x1e4] ;  /* 0x0001e400010d7983 */ /* 0x000f280000300800 */
[----:B-1----:R-:W4:Y:S04]  /*93060*/  LDL.LU R14, [R1+0x1e8] ;  /* 0x0001e800010e7983 */ /* 0x002f280000300800 */
[----:B------:R-:W4:Y:S04]  /*93070*/  LDL.LU R15, [R1+0x1ec] ;  /* 0x0001ec00010f7983 */ /* 0x000f280000300800 */
[----:B0-----:R-:W-:Y:S01]  /*93080*/  STL [R1+0x64], R5 ;  /* 0x0000640501007387 */ /* 0x001fe20000100800 */
[----:B------:R-:W-:-:S03]  /*93090*/  IMAD.MOV.U32 R26, RZ, RZ, R4 ;  /* 0x000000ffff1a7224 */ /* 0x000fc600078e0004 */
[----:B------:R-:W-:Y:S04]  /*930a0*/  STL.64 [R1+0x68], R6 ;  /* 0x0000680601007387 */ /* 0x000fe80000100a00 */
[----:B------:R-:W0:Y:S04]  /*930b0*/  LDS.128 R4, [R3] ;  /* 0x0000000003047984 */ /* 0x000e280000000c00 */
[----:B------:R-:W-:Y:S06]  /*930c0*/  BAR.SYNC.DEFER_BLOCKING 0x0 ;  /* 0x0000000000007b1d */ /* 0x000fec0000010000 */
[----:B------:R-:W-:Y:S04]  /*930d0*/  STL [R1+0x342c], R26 ;  /* 0x00342c1a01007387 */ /* 0x000fe80000100800 */
[----:B------:R1:W-:Y:S04]  /*930e0*/  STL [R1+0x3428], R24 ;  /* 0x0034281801007387 */ /* 0x0003e80000100800 */
[----:B-1----:R-:W5:Y:S04]  /*930f0*/  LDL.LU R24, [R1+0x1d0] ;  /* 0x0001d00001187983 */ /* 0x002f680000300800 */
[----:B------:R-:W5:Y:S04]  /*93100*/  LDL.LU R25, [R1+0x1d4] ;  /* 0x0001d40001197983 */ /* 0x000f680000300800 */
[----:B------:R-:W5:Y:S04]  /*93110*/  LDL.LU R26, [R1+0x1d8] ;  /* 0x0001d800011a7983 */ /* 0x000f680000300800 */
[----:B------:R-:W5:Y:S04]  /*93120*/  LDL.LU R27, [R1+0x1dc] ;  /* 0x0001dc00011b7983 */ /* 0x000f680000300800 */
[----:B0-----:R0:W-:Y:S04]  /*93130*/  STL [R1+0x3364], R5 ;  /* 0x0033640501007387 */ /* 0x0011e80000100800 */
[----:B------:R-:W-:Y:S04]  /*93140*/  STL [R1+0x334c], R6 ;  /* 0x00334c0601007387 */ /* 0x000fe80000100800 */
[----:B------:R-:W-:Y:S01]  /*93150*/  STL [R1+0x333c], R7 ;  /* 0x00333c0701007387 */ /* 0x000fe20000100800 */
[----:B0-----:R-:W-:-:S03]  /*93160*/  IMAD.MOV.U32 R5, RZ, RZ, R20 ;  /* 0x000000ffff057224 */ /* 0x001fc600078e0014 */
[----:B------:R-:W-:Y:S04]  /*93170*/  STL [R1+0x104], R21 ;  /* 0x0001041501007387 */ /* 0x000fe80000100800 */
[----:B------:R0:W-:Y:S04]  /*93180*/  STL.64 [R1+0x108], R22 ;  /* 0x0001081601007387 */ /* 0x0001e80000100a00 */
[----:B0-----:R-:W5:Y:S04]  /*93190*/  LDL.LU.64 R22, [R1+0x3788] ;  /* 0x0037880001167983 */ /* 0x001f680000300a00 */
[----:B------:R-:W5:Y:S04]  /*931a0*/  LDL.LU.64 R20, [R1+0x3780] ;  /* 0x0037800001147983 */ /* 0x000f680000300a00 */
[----:B------:R-:W-:Y:S04]  /*931b0*/  STL [R1+0x3370], R5 ;  /* 0x0033700501007387 */ /* 0x000fe80000100800 */
[----:B------:R0:W-:Y:S04]  /*931c0*/  STL [R1+0x33f8], R4 ;  /* 0x0033f80401007387 */ /* 0x0001e80000100800 */
[----:B0-----:R-:W5:Y:S04]  /*931d0*/  LDL.LU R4, [R1+0x1c0] ;  /* 0x0001c00001047983 */ /* 0x001f680000300800 */
[----:B------:R-:W5:Y:S04]  /*931e0*/  LDL.LU R5, [R1+0x1c4] ;  /* 0x0001c40001057983 */ /* 0x000f680000300800 */
[----:B------:R-:W5:Y:S04]  /*931f0*/  LDL.LU R6, [R1+0x1c8] ;  /* 0x0001c80001067983 */ /* 0x000f680000300800 */
[----:B------:R-:W5:Y:S04]  /*93200*/  LDL.LU R7, [R1+0x1cc] ;  /* 0x0001cc0001077983 */ /* 0x000f680000300800 */
[----:B--2---:R0:W-:Y:S04]  /*93210*/  STS.128 [R0], R8 ;  /* 0x0000000800007388 */ /* 0x0041e80000000c00 */
[----:B0-----:R-:W2:Y:S04]  /*93220*/  LDL.LU.64 R10, [R1+0x3778] ;  /* 0x00377800010a7983 */ /* 0x001ea80000300a00 */
[----:B------:R-:W2:Y:S04]  /*93230*/  LDL.LU.64 R8, [R1+0x3770] ;  /* 0x0037700001087983 */ /* 0x000ea80000300a00 */
[----:B---3--:R0:W-:Y:S04]  /*93240*/  STS.128 [R0+0x80], R16 ;  /* 0x0000801000007388 */ /* 0x0081e80000000c00 */
[----:B0-----:R-:W3:Y:S04]  /*93250*/  LDL.LU.64 R18, [R1+0x3768] ;  /* 0x0037680001127983 */ /* 0x001ee80000300a00 */
[----:B------:R-:W3:Y:S04]  /*93260*/  LDL.LU.64 R16, [R1+0x3760] ;  /* 0x0037600001107983 */ /* 0x000ee80000300a00 */
[----:B----4-:R-:W-:Y:S04]  /*93270*/  STS.128 [R0+0x200], R12 ;  /* 0x0002000c00007388 */ /* 0x010fe80000000c00 */
[----:B-----5:R-:W-:Y:S04]  /*93280*/  STS.128 [R0+0x180], R24 ;  /* 0x0001801800007388 */ /* 0x020fe80000000c00 */
[----:B------:R-:W-:Y:S04]  /*93290*/  STS.128 [R0+0x280], R20 ;  /* 0x0002801400007388 */ /* 0x000fe80000000c00 */
[----:B------:R-:W-:Y:S04]  /*932a0*/  STS.128 [R0+0x100], R4 ;  /* 0x0001000400007388 */ /* 0x000fe80000000c00 */
[----:B--2---:R-:W-:Y:S04]  /*932b0*/  STS.128 [R0+0x300], R8 ;  /* 0x0003000800007388 */ /* 0x004fe80000000c00 */
[----:B---3--:R-:W-:Y:S04]  /*932c0*/  STS.128 [R0+0x380], R16 ;  /* 0x0003801000007388 */ /* 0x008fe80000000c00 */
[----:B------:R-:W-:Y:S06]  /*932d0*/  BAR.SYNC.DEFER_BLOCKING 0x0 ;  /* 0x0000000000007b1d */ /* 0x000fec0000010000 */
[----:B------:R-:W0:Y:S04]  /*932e0*/  LDS.128 R4, [R2] ;  /* 0x0000000002047984 */ /* 0x000e280000000c00 */
[----:B------:R-:W1:Y:S04]  /*932f0*/  LDS.128 R8, [R2+0x400] ;  /* 0x0004000002087984 */ /* 0x000e680000000c00 */
[----:B------:R-:W2:Y:S04]  /*93300*/  LDS.128 R12, [R28] ;  /* 0x000000001c0c7984 */ /* 0x000ea80000000c00 */
[----:B0-----:R-:W-:Y:S04]  /*93310*/  STL.64 [R1+0x170], R4 ;  /* 0x0001700401007387 */ /* 0x001fe80000100a00 */
[----:B------:R-:W-:Y:S04]  /*93320*/  STL.64 [R1+0x178], R6 ;  /* 0x0001780601007387 */ /* 0x000fe80000100a00 */
[----:B------:R-:W0:Y:S04]  /*93330*/  LDS.128 R4, [R28+0x400] ;  /* 0x000400001c047984 */ /* 0x000e280000000c00 */
[----:B-1----:R1:W-:Y:S04]  /*93340*/  STL.64 [R1+0x880], R8 ;  /* 0x0008800801007387 */ /* 0x0023e80000100a00 */
[----:B------:R3:W-:Y:S04]  /*93350*/  STL.64 [R1+0x888], R10 ;  /* 0x0008880a01007387 */ /* 0x0007e80000100a00 */
[----:B-1----:R-:W4:Y:S04]  /*93360*/  LDL.LU R8, [R1+0x300] ;  /* 0x0003000001087983 */ /* 0x002f280000300800 */
[----:B--2---:R1:W-:Y:S04]  /*93370*/  STL.64 [R1+0x1a0], R12 ;  /* 0x0001a00c01007387 */ /* 0x0043e80000100a00 */
[----:B------:R2:W-:Y:S04]  /*93380*/  STL.64 [R1+0x1a8], R14 ;  /* 0x0001a80e01007387 */ /* 0x0005e80000100a00 */
[----:B0-----:R-:W-:Y:S04]  /*93390*/  STL.64 [R1+0x890], R4 ;  /* 0x0008900401007387 */ /* 0x001fe80000100a00 */
[----:B------:R-:W-:Y:S04]  /*933a0*/  STL.64 [R1+0x898], R6 ;  /* 0x0008980601007387 */ /* 0x000fe80000100a00 */
[----:B------:R-:W4:Y:S04]  /*933b0*/  LDL.LU R9, [R1+0x304] ;  /* 0x0003040001097983 */ /* 0x000f280000300800 */
[----:B---3--:R-:W3:Y:S04]  /*933c0*/  LDL.LU R10, [R1+0x308] ;  /* 0x00030800010a7983 */ /* 0x008ee80000300800 */
[----:B------:R-:W3:Y:S04]  /*933d0*/  LDL.LU R11, [R1+0x30c] ;  /* 0x00030c00010b7983 */ /* 0x000ee80000300800 */
[----:B---3--:R-:W-:Y:S04]  /*933e0*/  STL.64 [R1+0x36b8], R10 ;  /* 0x0036b80a01007387 */ /* 0x008fe80000100a00 */
[----:B----4-:R-:W-:Y:S04]  /*933f0*/  STL.64 [R1+0x36b0], R8 ;  /* 0x0036b00801007387 */ /* 0x010fe80000100a00 */
[----:B------:R-:W3:Y:S04]  /*93400*/  LDL.LU R20, [R1+0x2f0] ;  /* 0x0002f00001147983 */ /* 0x000ee80000300800 */
[----:B------:R-:W3:Y:S04]  /*93410*/  LDL.LU R21, [R1+0x2f4] ;  /* 0x0002f40001157983 */ /* 0x000ee80000300800 */
[----:B------:R-:W4:Y:S04]  /*93420*/  LDL.LU R22, [R1+0x2f8] ;  /* 0x0002f80001167983 */ /* 0x000f280000300800 */
[----:B------:R-:W4:Y:S04]  /*93430*/  LDL.LU R23, [R1+0x2fc] ;  /* 0x0002fc0001177983 */ /* 0x000f280000300800 */
[----:B----4-:R-:W-:Y:S04]  /*93440*/  STL.64 [R1+0x36c8], R22 ;  /* 0x0036c81601007387 */ /* 0x010fe80000100a00 */
[----:B---3--:R-:W-:Y:S04]  /*93450*/  STL.64 [R1+0x36c0], R20 ;  /* 0x0036c01401007387 */ /* 0x008fe80000100a00 */
[----:B-1----:R-:W3:Y:S04]  /*93460*/  LDL.LU R12, [R1+0x2e0] ;  /* 0x0002e000010c7983 */ /* 0x002ee80000300800 */
[----:B------:R-:W3:Y:S04]  /*93470*/  LDL.LU R13, [R1+0x2e4] ;  /* 0x0002e400010d7983 */ /* 0x000ee80000300800 */
[----:B--2---:R-:W2:Y:S04]  /*93480*/  LDL.LU R14, [R1+0x2e8] ;  /* 0x0002e800010e7983 */ /* 0x004ea80000300800 */
[----:B------:R-:W2:Y:S04]  /*93490*/  LDL.LU R15, [R1+0x2ec] ;  /* 0x0002ec00010f7983 */ /* 0x000ea80000300800 */
[----:B--2---:R-:W-:Y:S04]  /*934a0*/  STL.64 [R1+0x36d8], R14 ;  /* 0x0036d80e01007387 */ /* 0x004fe80000100a00 */
[----:B---3--:R0:W-:Y:S04]  /*934b0*/  STL.64 [R1+0x36d0], R12 ;  /* 0x0036d00c01007387 */ /* 0x0081e80000100a00 */
[----:B0-----:R-:W2:Y:S04]  /*934c0*/  LDL.LU R12, [R1+0x290] ;  /* 0x00029000010c7983 */ /* 0x001ea80000300800 */
[----:B------:R-:W2:Y:S04]  /*934d0*/  LDL.LU R13, [R1+0x294] ;  /* 0x00029400010d7983 */ /* 0x000ea80000300800 */
[----:B------:R-:W3:Y:S04]  /*934e0*/  LDL.LU R14, [R1+0x298] ;  /* 0x00029800010e7983 */ /* 0x000ee80000300800 */
[----:B------:R-:W3:Y:S04]  /*934f0*/  LDL.LU R15, [R1+0x29c] ;  /* 0x00029c00010f7983 */ /* 0x000ee80000300800 */
[----:B---3--:R-:W-:Y:S04]  /*93500*/  STL.64 [R1+0x36e8], R14 ;  /* 0x0036e80e01007387 */ /* 0x008fe80000100a00 */
[----:B--2---:R0:W-:Y:S04]  /*93510*/  STL.64 [R1+0x36e0], R12 ;  /* 0x0036e00c01007387 */ /* 0x0041e80000100a00 */
        /* <DEDUP_REMOVED lines=41> */
[----:B--2---:R-:W-:Y:S04]  /*937b0*/  STL.64 [R1+0x3750], R12 ;  /* 0x0037500c01007387 */ /* 0x004fe80000100a00 */
[----:B------:R-:W0:Y:S04]  /*937c0*/  LDS.128 R12, [R29] ;  /* 0x000000001d0c7984 */ /* 0x000e280000000c00 */
[----:B------:R-:W2:Y:S04]  /*937d0*/  LDL.LU R4, [R1+0x2c0] ;  /* 0x0002c00001047983 */ /* 0x000ea80000300800 */
[----:B------:R-:W2:Y:S04]  /*937e0*/  LDL.LU R5, [R1+0x2c4] ;  /* 0x0002c40001057983 */ /* 0x000ea80000300800 */
[----:B------:R-:W2:Y:S04]  /*937f0*/  LDL.LU R6, [R1+0x2c8] ;  /* 0x0002c80001067983 */ /* 0x000ea80000300800 */
[----:B------:R-:W2:Y:S04]  /*93800*/  LDL.LU R7, [R1+0x2cc] ;  /* 0x0002cc0001077983 */ /* 0x000ea80000300800 */
[----:B------:R-:W3:Y:S04]  /*93810*/  LDL.LU R8, [R1+0x2b0] ;  /* 0x0002b00001087983 */ /* 0x000ee80000300800 */
[----:B------:R-:W3:Y:S04]  /*93820*/  LDL.LU R9, [R1+0x2b4] ;  /* 0x0002b40001097983 */ /* 0x000ee80000300800 */
[----:B------:R-:W3:Y:S04]  /*93830*/  LDL.LU R10, [R1+0x2b8] ;  /* 0x0002b800010a7983 */ /* 0x000ee80000300800 */
[----:B------:R-:W3:Y:S04]  /*93840*/  LDL.LU R11, [R1+0x2bc] ;  /* 0x0002bc00010b7983 */ /* 0x000ee80000300800 */
[----:B------:R-:W4:Y:S04]  /*93850*/  LDL.LU R20, [R1+0x2a0] ;  /* 0x0002a00001147983 */ /* 0x000f280000300800 */
[----:B------:R-:W4:Y:S04]  /*93860*/  LDL.LU R21, [R1+0x2a4] ;  /* 0x0002a40001157983 */ /* 0x000f280000300800 */
[----:B------:R-:W4:Y:S04]  /*93870*/  LDL.LU R22, [R1+0x2a8] ;  /* 0x0002a80001167983 */ /* 0x000f280000300800 */
[----:B------:R-:W4:Y:S04]  /*93880*/  LDL.LU R23, [R1+0x2ac] ;  /* 0x0002ac0001177983 */ /* 0x000f280000300800 */
        /* <DEDUP_REMOVED lines=8> */
[----:B0-----:R-:W-:Y:S04]  /*93910*/  STL.64 [R1+0x1f0], R12 ;  /* 0x0001f00c01007387 */ /* 0x001fe80000100a00 */
[----:B------:R-:W-:Y:S04]  /*93920*/  STL.64 [R1+0x1f8], R14 ;  /* 0x0001f80e01007387 */ /* 0x000fe80000100a00 */
[----:B------:R-:W0:Y:S04]  /*93930*/  LDS.128 R12, [R29+0x400] ;  /* 0x000400001d0c7984 */ /* 0x000e280000000c00 */
[----:B0-----:R-:W-:Y:S04]  /*93940*/  STL.64 [R1+0x8a0], R12 ;  /* 0x0008a00c01007387 */ /* 0x001fe80000100a00 */
[----:B------:R-:W-:Y:S04]  /*93950*/  STL.64 [R1+0x8a8], R14 ;  /* 0x0008a80e01007387 */ /* 0x000fe80000100a00 */
[----:B------:R-:W0:Y:S04]  /*93960*/  LDS.128 R12, [R3] ;  /* 0x00000000030c7984 */ /* 0x000e280000000c00 */
[----:B0-----:R-:W-:Y:S04]  /*93970*/  STL.64 [R1+0x830], R12 ;  /* 0x0008300c01007387 */ /* 0x001fe80000100a00 */
[----:B------:R-:W-:Y:S04]  /*93980*/  STL.64 [R1+0x838], R14 ;  /* 0x0008380e01007387 */ /* 0x000fe80000100a00 */
[----:B------:R-:W0:Y:S04]  /*93990*/  LDS.128 R12, [R3+0x400] ;  /* 0x00040000030c7984 */ /* 0x000e280000000c00 */
[----:B0-----:R-:W-:Y:S04]  /*939a0*/  STL.64 [R1+0x8c0], R12 ;  /* 0x0008c00c01007387 */ /* 0x001fe80000100a00 */
[----:B------:R0:W-:Y:S04]  /*939b0*/  STL.64 [R1+0x8c8], R14 ;  /* 0x0008c80e01007387 */ /* 0x0001e80000100a00 */
[----:B0-----:R-:W2:Y:S04]  /*939c0*/  LDL.LU.64 R14, [R1+0x3758] ;  /* 0x00375800010e7983 */ /* 0x001ea80000300a00 */
[----:B------:R-:W2:Y:S04]  /*939d0*/  LDL.LU.64 R12, [R1+0x3750] ;  /* 0x00375000010c7983 */ /* 0x000ea80000300a00 */
[----:B------:R-:W-:Y:S06]  /*939e0*/  BAR.SYNC.DEFER_BLOCKING 0x0 ;  /* 0x0000000000007b1d */ /* 0x000fec0000010000 */
[----:B--2---:R0:W-:Y:S04]  /*939f0*/  STS.128 [R0], R12 ;  /* 0x0000000c00007388 */ /* 0x0041e80000000c00 */
[----:B0-----:R-:W2:Y:S04]  /*93a00*/  LDL.LU.64 R14, [R1+0x3748] ;  /* 0x00374800010e7983 */ /* 0x001ea80000300a00 */
[----:B------:R-:W2:Y:S04]  /*93a10*/  LDL.LU.64 R12, [R1+0x3740] ;  /* 0x00374000010c7983 */ /* 0x000ea80000300a00 */
[----:B--2---:R0:W-:Y:S04]  /*93a20*/  STS.128 [R0+0x80], R12 ;  /* 0x0000800c00007388 */ /* 0x0041e80000000c00 */
        /* <DEDUP_REMOVED lines=17> */
[----:B--2---:R-:W-:Y:S04]  /*93b40*/  STS.128 [R0+0x380], R12 ;  /* 0x0003800c00007388 */ /* 0x004fe80000000c00 */
[----:B------:R-:W-:Y:S06]  /*93b50*/  BAR.SYNC.DEFER_BLOCKING 0x0 ;  /* 0x0000000000007b1d */ /* 0x000fec0000010000 */
[----:B------:R-:W0:Y:S04]  /*93b60*/  LDS.128 R12, [R2] ;  /* 0x00000000020c7984 */ /* 0x000e280000000c00 */
        /* <DEDUP_REMOVED lines=21> */
[----:B------:R-:W-:Y:S06]  /*93cc0*/  BAR.SYNC.DEFER_BLOCKING 0x0 ;  /* 0x0000000000007b1d */ /* 0x000fec0000010000 */
[----:B----4-:R-:W-:Y:S04]  /*93cd0*/  STS.128 [R0], R20 ;  /* 0x0000001400007388 */ /* 0x010fe80000000c00 */
[----:B---3--:R-:W-:Y:S04]  /*93ce0*/  STS.128 [R0+0x80], R8 ;  /* 0x0000800800007388 */ /* 0x008fe80000000c00 */
[----:B0-----:R-:W-:Y:S04]  /*93cf0*/  STL.64 [R1+0x8b0], R12 ;  /* 0x0008b00c01007387 */ /* 0x001fe80000100a00 */
[----:B------:R0:W-:Y:S04]  /*93d00*/  STL.64 [R1+0x8b8], R14 ;  /* 0x0008b80e01007387 */ /* 0x0001e80000100a00 */
[----:B0-----:R-:W2:Y:S04]  /*93d10*/  LDL.LU.64 R14, [R1+0x36d8] ;  /* 0x0036d800010e7983 */ /* 0x001ea80000300a00 */
[----:B------:R-:W2:Y:S04]  /*93d20*/  LDL.LU.64 R12, [R1+0x36d0] ;  /* 0x0036d000010c7983 */ /* 0x000ea80000300a00 */
[----:B------:R-:W3:Y:S04]  /*93d30*/  LDL.LU.64 R22, [R1+0x36c8] ;  /* 0x0036c80001167983 */ /* 0x000ee80000300a00 */
[----:B------:R-:W3:Y:S04]  /*93d40*/  LDL.LU.64 R20, [R1+0x36c0] ;  /* 0x0036c00001147983 */ /* 0x000ee80000300a00 */
[----:B------:R-:W4:Y:S04]  /*93d50*/  LDL.LU.64 R10, [R1+0x36b8] ;  /* 0x0036b800010a7983 */ /* 0x000f280000300a00 */
[----:B------:R-:W4:Y:S04]  /*93d60*/  LDL.LU.64 R8, [R1+0x36b0] ;  /* 0x0036b00001087983 */ /* 0x000f280000300a00 */
[----:B------:R-:W-:Y:S04]  /*93d70*/  STS.128 [R0+0x100], R4 ;  /* 0x0001000400007388 */ /* 0x000fe80000000c00 */
[----:B-----5:R-:W-:Y:S04]  /*93d80*/  STS.128 [R0+0x180], R24 ;  /* 0x0001801800007388 */ /* 0x020fe80000000c00 */
[----:B------:R-:W-:Y:S04]  /*93d90*/  STS.128 [R0+0x380], R16 ;  /* 0x0003801000007388 */ /* 0x000fe80000000c00 */
[----:B--2---:R-:W-:Y:S04]  /*93da0*/  STS.128 [R0+0x200], R12 ;  /* 0x0002000c00007388 */ /* 0x004fe80000000c00 */
[----:B---3--:R-:W-:Y:S04]  /*93db0*/  STS.128 [R0+0x280], R20 ;  /* 0x0002801400007388 */ /* 0x008fe80000000c00 */
[----:B----4-:R-:W-:Y:S04]  /*93dc0*/  STS.128 [R0+0x300], R8 ;  /* 0x0003000800007388 */ /* 0x010fe80000000c00 */
        /* <DEDUP_REMOVED lines=523> */
[----:B-----5:R0:W-:Y:S04]  /*95e80*/  STS.128 [R0+0x180], R24 ;  /* 0x0001801800007388 */ /* 0x0201e80000000c00 */
[----:B------:R-:W-:Y:S04]  /*95e90*/  STS.128 [R0+0x380], R16 ;  /* 0x0003801000007388 */ /* 0x000fe80000000c00 */
[----:B0-----:R-:W5:Y:S04]  /*95ea0*/  LDL.LU R24, [R1+0x750] ;  /* 0x0007500001187983 */ /* 0x001f680000300800 */
[----:B--2---:R-:W-:Y:S04]  /*95eb0*/  STS.128 [R0+0x200], R12 ;  /* 0x0002000c00007388 */ /* 0x004fe80000000c00 */
[----:B---3--:R-:W-:Y:S04]  /*95ec0*/  STS.128 [R0+0x280], R20 ;  /* 0x0002801400007388 */ /* 0x008fe80000000c00 */
[----:B----4-:R-:W-:Y:S04]  /*95ed0*/  STS.128 [R0+0x300], R8 ;  /* 0x0003000800007388 */ /* 0x010fe80000000c00 */
[----:B------:R-:W-:Y:S06]  /*95ee0*/  BAR.SYNC.DEFER_BLOCKING 0x0 ;  /* 0x0000000000007b1d */ /* 0x000fec0000010000 */
[----:B------:R-:W0:Y:S04]  /*95ef0*/  LDS.128 R8, [R2] ;  /* 0x0000000002087984 */ /* 0x000e280000000c00 */
[----:B------:R-:W1:Y:S04]  /*95f00*/  LDS.128 R4, [R2+0x400] ;  /* 0x0004000002047984 */ /* 0x000e680000000c00 */
[----:B------:R-:W2:Y:S04]  /*95f10*/  LDS.128 R16, [R28] ;  /* 0x000000001c107984 */ /* 0x000ea80000000c00 */
[----:B------:R-:W3:Y:S04]  /*95f20*/  LDS.128 R12, [R28+0x400] ;  /* 0x000400001c0c7984 */ /* 0x000ee80000000c00 */
[----:B0-----:R-:W-:Y:S04]  /*95f30*/  STL.64 [R1+0x4d0], R8 ;  /* 0x0004d00801007387 */ /* 0x001fe80000100a00 */
[----:B------:R-:W-:Y:S04]  /*95f40*/  STL.64 [R1+0x4d8], R10 ;  /* 0x0004d80a01007387 */ /* 0x000fe80000100a00 */
[----:B-1----:R-:W-:Y:S04]  /*95f50*/  STL.64 [R1+0x5f0], R4 ;  /* 0x0005f00401007387 */ /* 0x002fe80000100a00 */
[----:B------:R-:W-:Y:S04]  /*95f60*/  STL.64 [R1+0x5f8], R6 ;  /* 0x0005f80601007387 */ /* 0x000fe80000100a00 */
[----:B------:R-:W5:Y:S04]  /*95f70*/  LDL.LU R25, [R1+0x754] ;  /* 0x0007540001197983 */ /* 0x000f680000300800 */
[----:B------:R-:W4:Y:S04]  /*95f80*/  LDL.LU R26, [R1+0x758] ;  /* 0x00075800011a7983 */ /* 0x000f280000300800 */
[----:B------:R-:W4:Y:S04]  /*95f90*/  LDL.LU R27, [R1+0x75c] ;  /* 0x00075c00011b7983 */ /* 0x000f280000300800 */
[----:B----4-:R-:W-:Y:S04]  /*95fa0*/  STL.64 [R1+0x3438], R26 ;  /* 0x0034381a01007387 */ /* 0x010fe80000100a00 */
[----:B-----5:R0:W-:Y:S04]  /*95fb0*/  STL.64 [R1+0x3430], R24 ;  /* 0x0034301801007387 */ /* 0x0201e80000100a00 */
[----:B0-----:R-:W4:Y:S04]  /*95fc0*/  LDL.LU R24, [R1+0x6f0] ;  /* 0x0006f00001187983 */ /* 0x001f280000300800 */
        /* <DEDUP_REMOVED lines=34> */
[----:B----4-:R-:W-:Y:S04]  /*961f0*/  STL.64 [R1+0x3490], R24 ;  /* 0x0034901801007387 */ /* 0x010fe80000100a00 */
[----:B------:R-:W0:Y:S04]  /*96200*/  LDS.128 R24, [R29] ;  /* 0x000000001d187984 */ /* 0x000e280000000c00 */
[----:B------:R-:W4:Y:S04]  /*96210*/  LDL.LU R4, [R1+0x760] ;  /* 0x0007600001047983 */ /* 0x000f280000300800 */
[----:B------:R-:W4:Y:S04]  /*96220*/  LDL.LU R5, [R1+0x764] ;  /* 0x0007640001057983 */ /* 0x000f280000300800 */
[----:B------:R-:W4:Y:S04]  /*96230*/  LDL.LU R6, [R1+0x768] ;  /* 0x0007680001067983 */ /* 0x000f280000300800 */
[----:B------:R-:W4:Y:S04]  /*96240*/  LDL.LU R7, [R1+0x76c] ;  /* 0x00076c0001077983 */ /* 0x000f280000300800 */
[----:B------:R-:W5:Y:S04]  /*96250*/  LDL.LU R8, [R1+0x790] ;  /* 0x0007900001087983 */ /* 0x000f680000300800 */
[----:B--2---:R-:W-:Y:S04]  /*96260*/  STL.64 [R1+0x500], R16 ;  /* 0x0005001001007387 */ /* 0x004fe80000100a00 */
[----:B------:R-:W-:Y:S04]  /*96270*/  STL.64 [R1+0x508], R18 ;  /* 0x0005081201007387 */ /* 0x000fe80000100a00 */
[----:B---3--:R1:W-:Y:S04]  /*96280*/  STL.64 [R1+0x630], R12 ;  /* 0x0006300c01007387 */ /* 0x0083e80000100a00 */
[----:B------:R2:W-:Y:S04]  /*96290*/  STL.64 [R1+0x638], R14 ;  /* 0x0006380e01007387 */ /* 0x0005e80000100a00 */
[----:B------:R-:W5:Y:S04]  /*962a0*/  LDL.LU R9, [R1+0x794] ;  /* 0x0007940001097983 */ /* 0x000f680000300800 */
[----:B------:R-:W5:Y:S04]  /*962b0*/  LDL.LU R10, [R1+0x798] ;  /* 0x00079800010a7983 */ /* 0x000f680000300800 */
[----:B------:R-:W5:Y:S04]  /*962c0*/  LDL.LU R11, [R1+0x79c] ;  /* 0x00079c00010b7983 */ /* 0x000f680000300800 */
[----:B------:R-:W3:Y:S04]  /*962d0*/  LDL.LU R20, [R1+0x780] ;  /* 0x0007800001147983 */ /* 0x000ee80000300800 */
[----:B------:R-:W3:Y:S04]  /*962e0*/  LDL.LU R21, [R1+0x784] ;  /* 0x0007840001157983 */ /* 0x000ee80000300800 */
[----:B------:R-:W3:Y:S04]  /*962f0*/  LDL.LU R22, [R1+0x788] ;  /* 0x0007880001167983 */ /* 0x000ee80000300800 */
[----:B------:R-:W3:Y:S04]  /*96300*/  LDL.LU R23, [R1+0x78c] ;  /* 0x00078c0001177983 */ /* 0x000ee80000300800 */
[----:B-1----:R-:W3:Y:S04]  /*96310*/  LDL.LU R12, [R1+0x770] ;  /* 0x00077000010c7983 */ /* 0x002ee80000300800 */
[----:B------:R-:W3:Y:S04]  /*96320*/  LDL.LU R13, [R1+0x774] ;  /* 0x00077400010d7983 */ /* 0x000ee80000300800 */
[----:B--2---:R-:W2:Y:S04]  /*96330*/  LDL.LU R14, [R1+0x778] ;  /* 0x00077800010e7983 */ /* 0x004ea80000300800 */
[----:B------:R-:W2:Y:S04]  /*96340*/  LDL.LU R15, [R1+0x77c] ;  /* 0x00077c00010f7983 */ /* 0x000ea80000300800 */
        /* <DEDUP_REMOVED lines=14> */
[----:B0-----:R-:W-:Y:S04]  /*96430*/  STL.64 [R1+0x670], R24 ;  /* 0x0006701801007387 */ /* 0x001fe80000100a00 */
[----:B------:R0:W-:Y:S04]  /*96440*/  STL.64 [R1+0x678], R26 ;  /* 0x0006781a01007387 */ /* 0x0001e80000100a00 */
[----:B0-----:R-:W2:Y:S04]  /*96450*/  LDL.LU.64 R26, [R1+0x3498] ;  /* 0x00349800011a7983 */ /* 0x001ea80000300a00 */
[----:B------:R-:W2:Y:S04]  /*96460*/  LDL.LU.64 R24, [R1+0x3490] ;  /* 0x0034900001187983 */ /* 0x000ea80000300a00 */
        /* <DEDUP_REMOVED lines=18> */
[----:B----4-:R-:W-:Y:S04]  /*96590*/  STS.128 [R0+0x380], R4 ;  /* 0x0003800400007388 */ /* 0x010fe80000000c00 */
[----:B--2---:R0:W-:Y:S04]  /*965a0*/  STS.128 [R0+0x300], R24 ;  /* 0x0003001800007388 */ /* 0x0041e80000000c00 */
[----:B------:R-:W-:Y:S06]  /*965b0*/  BAR.SYNC.DEFER_BLOCKING 0x0 ;  /* 0x0000000000007b1d */ /* 0x000fec0000010000 */
[----:B0-----:R-:W2:Y:S04]  /*965c0*/  LDL.LU R26, [R1+0x342c] ;  /* 0x00342c00011a7983 */ /* 0x001ea80000300800 */
[----:B------:R-:W4:Y:S04]  /*965d0*/  LDL.LU R24, [R1+0x3428] ;  /* 0x0034280001187983 */ /* 0x000f280000300800 */
        /* <DEDUP_REMOVED lines=15> */
[----:B------:R-:W0:Y:S02]  /*966d0*/  LDS.128 R4, [R29+0x400] ;  /* 0x000400001d047984 */ /* 0x000e240000000c00 */
[----:B0-----:R-:W-:-:S02]  /*966e0*/  IMAD.MOV.U32 R27, RZ, RZ, R4 ;  /* 0x000000ffff1b7224 */ /* 0x001fc400078e0004 */
[----:B------:R-:W-:Y:S04]  /*966f0*/  STL [R1+0x654], R5 ;  /* 0x0006540501007387 */ /* 0x000fe80000100800 */
[----:B------:R-:W-:Y:S04]  /*96700*/  STL.64 [R1+0x658], R6 ;  /* 0x0006580601007387 */ /* 0x000fe80000100a00 */
[----:B------:R-:W-:Y:S04]  /*96710*/  STL [R1+0x3344], R27 ;  /* 0x0033441b01007387 */ /* 0x000fe80000100800 */
[----:B--2---:R-:W-:Y:S04]  /*96720*/  STL [R1+0x33b4], R26 ;  /* 0x0033b41a01007387 */ /* 0x004fe80000100800 */
[----:B----4-:R-:W-:Y:S04]  /*96730*/  STL [R1+0x33b0], R24 ;  /* 0x0033b01801007387 */ /* 0x010fe80000100800 */
[----:B------:R-:W0:Y:S04]  /*96740*/  LDS.128 R24, [R3] ;  /* 0x0000000003187984 */ /* 0x000e280000000c00 */
[----:B------:R-:W1:Y:S04]  /*96750*/  LDS.128 R4, [R3+0x400] ;  /* 0x0004000003047984 */ /* 0x000e680000000c00 */
[----:B------:R-:W-:Y:S06]  /*96760*/  BAR.SYNC.DEFER_BLOCKING 0x0 ;  /* 0x0000000000007b1d */ /* 0x000fec0000010000 */
[----:B-----5:R2:W-:Y:S04]  /*96770*/  STS.128 [R0+0x100], R8 ;  /* 0x0001000800007388 */ /* 0x0205e80000000c00 */
[----:B0-----:R0:W-:Y:S04]  /*96780*/  STL.64 [R1+0x550], R24 ;  /* 0x0005501801007387 */ /* 0x0011e80000100a00 */
[----:B------:R4:W-:Y:S04]  /*96790*/  STL.64 [R1+0x558], R26 ;  /* 0x0005581a01007387 */ /* 0x0009e80000100a00 */
[----:B-1----:R1:W-:Y:S04]  /*967a0*/  STL.64 [R1+0x640], R4 ;  /* 0x0006400401007387 */ /* 0x0023e80000100a00 */
[----:B------:R5:W-:Y:S04]  /*967b0*/  STL.64 [R1+0x648], R6 ;  /* 0x0006480601007387 */ /* 0x000be80000100a00 */
[----:B--2---:R-:W2:Y:S04]  /*967c0*/  LDL.LU R8, [R1+0x860] ;  /* 0x0008600001087983 */ /* 0x004ea80000300800 */
[----:B------:R-:W2:Y:S04]  /*967d0*/  LDL.LU R9, [R1+0x864] ;  /* 0x0008640001097983 */ /* 0x000ea80000300800 */
[----:B------:R-:W2:Y:S04]  /*967e0*/  LDL.LU R10, [R1+0x868] ;  /* 0x00086800010a7983 */ /* 0x000ea80000300800 */
[----:B------:R-:W2:Y:S04]  /*967f0*/  LDL.LU R11, [R1+0x86c] ;  /* 0x00086c00010b7983 */ /* 0x000ea80000300800 */
[----:B--2---:R-:W-:Y:S04]  /*96800*/  STL.64 [R1+0x33c0], R10 ;  /* 0x0033c00a01007387 */ /* 0x004fe80000100a00 */
[----:B------:R-:W-:Y:S04]  /*96810*/  STL.64 [R1+0x33b8], R8 ;  /* 0x0033b80801007387 */ /* 0x000fe80000100a00 */
[----:B0-----:R-:W2:Y:S04]  /*96820*/  LDL.LU R24, [R1+0x840] ;  /* 0x0008400001187983 */ /* 0x001ea80000300800 */
[----:B------:R-:W2:Y:S04]  /*96830*/  LDL.LU R25, [R1+0x844] ;  /* 0x0008440001197983 */ /* 0x000ea80000300800 */
[----:B----4-:R-:W4:Y:S04]  /*96840*/  LDL.LU R26, [R1+0x848] ;  /* 0x00084800011a7983 */ /* 0x010f280000300800 */
[----:B------:R-:W4:Y:S04]  /*96850*/  LDL.LU R27, [R1+0x84c] ;  /* 0x00084c00011b7983 */ /* 0x000f280000300800 */
[----:B-1----:R-:W2:Y:S04]  /*96860*/  LDL.LU R4, [R1+0x7e0] ;  /* 0x0007e00001047983 */ /* 0x002ea80000300800 */
[----:B------:R-:W2:Y:S04]  /*96870*/  LDL.LU R5, [R1+0x7e4] ;  /* 0x0007e40001057983 */ /* 0x000ea80000300800 */
[----:B-----5:R-:W5:Y:S04]  /*96880*/  LDL.LU R6, [R1+0x7e8] ;  /* 0x0007e80001067983 */ /* 0x020f680000300800 */
[----:B------:R-:W5:Y:S04]  /*96890*/  LDL.LU R7, [R1+0x7ec] ;  /* 0x0007ec0001077983 */ /* 0x000f680000300800 */
[----:B---3--:R0:W-:Y:S04]  /*968a0*/  STS.128 [R0+0x80], R20 ;  /* 0x0000801400007388 */ /* 0x0081e80000000c00 */
[----:B-----5:R-:W-:Y:S04]  /*968b0*/  STL.64 [R1+0x3410], R6 ;  /* 0x0034100601007387 */ /* 0x020fe80000100a00 */
[----:B--2---:R1:W-:Y:S04]  /*968c0*/  STL.64 [R1+0x3408], R4 ;  /* 0x0034080401007387 */ /* 0x0043e80000100a00 */
[----:B0-----:R-:W2:Y:S04]  /*968d0*/  LDL.LU R20, [R1+0x7d0] ;  /* 0x0007d00001147983 */ /* 0x001ea80000300800 */
[----:B------:R-:W2:Y:S04]  /*968e0*/  LDL.LU R21, [R1+0x7d4] ;  /* 0x0007d40001157983 */ /* 0x000ea80000300800 */
[----:B------:R-:W3:Y:S04]  /*968f0*/  LDL.LU R22, [R1+0x7d8] ;  /* 0x0007d80001167983 */ /* 0x000ee80000300800 */
[----:B------:R-:W3:Y:S04]  /*96900*/  LDL.LU R23, [R1+0x7dc] ;  /* 0x0007dc0001177983 */ /* 0x000ee80000300800 */
[----:B---3--:R-:W-:Y:S04]  /*96910*/  STL.64 [R1+0x3420], R22 ;  /* 0x0034201601007387 */ /* 0x008fe80000100a00 */
[----:B--2---:R0:W-:Y:S04]  /*96920*/  STL.64 [R1+0x3418], R20 ;  /* 0x0034181401007387 */ /* 0x0041e80000100a00 */
[----:B-1----:R-:W2:Y:S04]  /*96930*/  LDL.LU R4, [R1+0x7c0] ;  /* 0x0007c00001047983 */ /* 0x002ea80000300800 */
[----:B------:R-:W2:Y:S04]  /*96940*/  LDL.LU R5, [R1+0x7c4] ;  /* 0x0007c40001057983 */ /* 0x000ea80000300800 */
[----:B------:R-:W2:Y:S04]  /*96950*/  LDL.LU R6, [R1+0x7c8] ;  /* 0x0007c80001067983 */ /* 0x000ea80000300800 */
[----:B------:R-:W2:Y:S04]  /*96960*/  LDL.LU R7, [R1+0x7cc] ;  /* 0x0007cc0001077983 */ /* 0x000ea80000300800 */
[----:B0-----:R-:W3:Y:S04]  /*96970*/  LDL.LU R20, [R1+0x7b0] ;  /* 0x0007b00001147983 */ /* 0x001ee80000300800 */
[----:B------:R-:W3:Y:S04]  /*96980*/  LDL.LU R21, [R1+0x7b4] ;  /* 0x0007b40001157983 */ /* 0x000ee80000300800 */
[----:B------:R-:W3:Y:S04]  /*96990*/  LDL.LU R22, [R1+0x7b8] ;  /* 0x0007b80001167983 */ /* 0x000ee80000300800 */
[----:B------:R-:W3:Y:S04]  /*969a0*/  LDL.LU R23, [R1+0x7bc] ;  /* 0x0007bc0001177983 */ /* 0x000ee80000300800 */
[----:B----4-:R-:W-:Y:S04]  /*969b0*/  STL.64 [R1+0x33d0], R26 ;  /* 0x0033d01a01007387 */ /* 0x010fe80000100a00 */
[----:B------:R0:W-:Y:S04]  /*969c0*/  STL.64 [R1+0x33c8], R24 ;  /* 0x0033c81801007387 */ /* 0x0001e80000100a00 */
[----:B------:R-:W4:Y:S04]  /*969d0*/  LDL.LU R8, [R1+0x820] ;  /* 0x0008200001087983 */ /* 0x000f280000300800 */
[----:B------:R-:W4:Y:S04]  /*969e0*/  LDL.LU R9, [R1+0x824] ;  /* 0x0008240001097983 */ /* 0x000f280000300800 */
[----:B------:R-:W5:Y:S04]  /*969f0*/  LDL.LU R10, [R1+0x828] ;  /* 0x00082800010a7983 */ /* 0x000f680000300800 */
[----:B------:R-:W5:Y:S04]  /*96a00*/  LDL.LU R11, [R1+0x82c] ;  /* 0x00082c00010b7983 */ /* 0x000f680000300800 */
[----:B-----5:R-:W-:Y:S04]  /*96a10*/  STL.64 [R1+0x33e0], R10 ;  /* 0x0033e00a01007387 */ /* 0x020fe80000100a00 */
[----:B----4-:R-:W-:Y:S04]  /*96a20*/  STL.64 [R1+0x33d8], R8 ;  /* 0x0033d80801007387 */ /* 0x010fe80000100a00 */
[----:B0-----:R-:W4:Y:S04]  /*96a30*/  LDL.LU R24, [R1+0x810] ;  /* 0x0008100001187983 */ /* 0x001f280000300800 */
[----:B------:R-:W4:Y:S04]  /*96a40*/  LDL.LU R25, [R1+0x814] ;  /* 0x0008140001197983 */ /* 0x000f280000300800 */
[----:B------:R-:W5:Y:S04]  /*96a50*/  LDL.LU R26, [R1+0x818] ;  /* 0x00081800011a7983 */ /* 0x000f680000300800 */
[----:B------:R-:W5:Y:S04]  /*96a60*/  LDL.LU R27, [R1+0x81c] ;  /* 0x00081c00011b7983 */ /* 0x000f680000300800 */
[----:B------:R-:W-:Y:S04]  /*96a70*/  STS.128 [R0], R12 ;  /* 0x0000000c00007388 */ /* 0x000fe80000000c00 */
[----:B------:R-:W-:Y:S04]  /*96a80*/  STS.128 [R0+0x180], R16 ;  /* 0x0001801000007388 */ /* 0x000fe80000000c00 */
[----:B---3--:R-:W-:Y:S04]  /*96a90*/  STS.128 [R0+0x200], R20 ;  /* 0x0002001400007388 */ /* 0x008fe80000000c00 */
[----:B--2---:R-:W-:Y:S04]  /*96aa0*/  STS.128 [R0+0x280], R4 ;  /* 0x0002800400007388 */ /* 0x004fe80000000c00 */
[----:B-----5:R-:W-:Y:S04]  /*96ab0*/  STL.64 [R1+0x33f0], R26 ;  /* 0x0033f01a01007387 */ /* 0x020fe80000100a00 */
[----:B----4-:R0:W-:Y:S04]  /*96ac0*/  STL.64 [R1+0x33e8], R24 ;  /* 0x0033e81801007387 */ /* 0x0101e80000100a00 */
        /* <DEDUP_REMOVED lines=16> */
[----:B------:R-:W2:Y:S04]  /*96bd0*/  LDL.LU.64 R22, [R1+0x3420] ;  /* 0x0034200001167983 */ /* 0x000ea80000300a00 */
[----:B------:R-:W2:Y:S04]  /*96be0*/  LDL.LU.64 R20, [R1+0x3418] ;  /* 0x0034180001147983 */ /* 0x000ea80000300a00 */
[----:B------:R-:W3:Y:S04]  /*96bf0*/  LDL.LU.64 R6, [R1+0x3410] ;  /* 0x0034100001067983 */ /* 0x000ee80000300a00 */
[----:B------:R-:W3:Y:S04]  /*96c00*/  LDL.LU.64 R4, [R1+0x3408] ;  /* 0x0034080001047983 */ /* 0x000ee80000300a00 */
[----:B--2---:R0:W-:Y:S04]  /*96c10*/  STS.128 [R0+0x300], R20 ;  /* 0x0003001400007388 */ /* 0x0041e80000000c00 */
[----:B---3--:R-:W-:Y:S04]  /*96c20*/  STS.128 [R0+0x380], R4 ;  /* 0x0003800400007388 */ /* 0x008fe80000000c00 */
[----:B------:R-:W-:Y:S06]  /*96c30*/  BAR.SYNC.DEFER_BLOCKING 0x0 ;  /* 0x0000000000007b1d */ /* 0x000fec0000010000 */
[----:B0-----:R-:W2:Y:S04]  /*96c40*/  LDL.LU.64 R22, [R1+0x3400] ;  /* 0x0034000001167983 */ /* 0x001ea80000300a00 */
[----:B------:R-:W0:Y:S04]  /*96c50*/  LDS.128 R4, [R2] ;  /* 0x0000000002047984 */ /* 0x000e280000000c00 */
[----:B0-----:R-:W-:Y:S04]  /*96c60*/  STL.64 [R1+0x4b0], R4 ;  /* 0x0004b00401007387 */ /* 0x001fe80000100a00 */
[----:B------:R-:W-:Y:S04]  /*96c70*/  STL.64 [R1+0x4b8], R6 ;  /* 0x0004b80601007387 */ /* 0x000fe80000100a00 */
[----:B------:R-:W0:Y:S04]  /*96c80*/  LDS.128 R4, [R2+0x400] ;  /* 0x0004000002047984 */ /* 0x000e280000000c00 */
[----:B------:R-:W3:Y:S04]  /*96c90*/  LDL.LU R21, [R1+0x370] ;  /* 0x0003700001157983 */ /* 0x000ee80000300800 */
[----:B------:R-:W-:Y:S04]  /*96ca0*/  STL [R1+0x3290], R2 ;  /* 0x0032900201007387 */ /* 0x000fe80000100800 */
[----:B0-----:R-:W-:Y:S04]  /*96cb0*/  STL.64 [R1+0x560], R4 ;  /* 0x0005600401007387 */ /* 0x001fe80000100a00 */
[----:B------:R-:W-:Y:S04]  /*96cc0*/  STL.64 [R1+0x568], R6 ;  /* 0x0005680601007387 */ /* 0x000fe80000100a00 */
[----:B------:R-:W0:Y:S04]  /*96cd0*/  LDS.128 R4, [R28] ;  /* 0x000000001c047984 */ /* 0x000e280000000c00 */
[----:B0-----:R-:W-:Y:S04]  /*96ce0*/  STL.64 [R1+0x4e0], R4 ;  /* 0x0004e00401007387 */ /* 0x001fe80000100a00 */
[----:B------:R-:W-:Y:S04]  /*96cf0*/  STL.64 [R1+0x4e8], R6 ;  /* 0x0004e80601007387 */ /* 0x000fe80000100a00 */
[----:B------:R-:W0:Y:S04]  /*96d00*/  LDS.128 R4, [R28+0x400] ;  /* 0x000400001c047984 */ /* 0x000e280000000c00 */
[----:B------:R-:W-:Y:S04]  /*96d10*/  STL [R1+0x3278], R28 ;  /* 0x0032781c01007387 */ /* 0x000fe80000100800 */
[----:B0-----:R-:W-:Y:S04]  /*96d20*/  STL.64 [R1+0x5c0], R4 ;  /* 0x0005c00401007387 */ /* 0x001fe80000100a00 */
[----:B------:R-:W-:Y:S04]  /*96d30*/  STL.64 [R1+0x5c8], R6 ;  /* 0x0005c80601007387 */ /* 0x000fe80000100a00 */
[----:B------:R-:W0:Y:S04]  /*96d40*/  LDS.128 R4, [R29] ;  /* 0x000000001d047984 */ /* 0x000e280000000c00 */
[----:B------:R-:W2:Y:S04]  /*96d50*/  LDL R2, [R1+0x1dd4] ;  /* 0x001dd40001027983 */ /* 0x000ea80000100800 */
[----:B0-----:R-:W-:Y:S04]  /*96d60*/  STL.64 [R1+0x510], R4 ;  /* 0x0005100401007387 */ /* 0x001fe80000100a00 */
[----:B------:R-:W-:Y:S04]  /*96d70*/  STL.64 [R1+0x518], R6 ;  /* 0x0005180601007387 */ /* 0x000fe80000100a00 */
[----:B------:R-:W0:Y:S04]  /*96d80*/  LDS.128 R4, [R29+0x400] ;  /* 0x000400001d047984 */ /* 0x000e280000000c00 */
[----:B------:R-:W-:Y:S04]  /*96d90*/  STL [R1+0x325c], R29 ;  /* 0x00325c1d01007387 */ /* 0x000fe80000100800 */
[----:B0-----:R-:W-:Y:S04]  /*96da0*/  STL.64 [R1+0x620], R4 ;  /* 0x0006200401007387 */ /* 0x001fe80000100a00 */
[----:B------:R-:W-:Y:S04]  /*96db0*/  STL.64 [R1+0x628], R6 ;  /* 0x0006280601007387 */ /* 0x000fe80000100a00 */
[----:B------:R-:W0:Y:S04]  /*96dc0*/  LDS.128 R4, [R3] ;  /* 0x0000000003047984 */ /* 0x000e280000000c00 */
[----:B0-----:R-:W-:Y:S04]  /*96dd0*/  STL.64 [R1+0x540], R4 ;  /* 0x0005400401007387 */ /* 0x001fe80000100a00 */
[----:B------:R-:W-:Y:S04]  /*96de0*/  STL.64 [R1+0x548], R6 ;  /* 0x0005480601007387 */ /* 0x000fe80000100a00 */
[----:B------:R-:W0:Y:S04]  /*96df0*/  LDS.128 R4, [R3+0x400] ;  /* 0x0004000003047984 */ /* 0x000e280000000c00 */
[----:B------:R-:W-:Y:S06]  /*96e00*/  BAR.SYNC.DEFER_BLOCKING 0x0 ;  /* 0x0000000000007b1d */ /* 0x000fec0000010000 */
[----:B------:R-:W-:Y:S04]  /*96e10*/  STS.128 [R0], R24 ;  /* 0x0000001800007388 */ /* 0x000fe80000000c00 */
[----:B0-----:R0:W-:Y:S04]  /*96e20*/  STL.64 [R1+0x600], R4 ;  /* 0x0006000401007387 */ /* 0x0011e80000100a00 */
[----:B------:R-:W-:Y:S04]  /*96e30*/  STL.64 [R1+0x608], R6 ;  /* 0x0006080601007387 */ /* 0x000fe80000100a00 */
[----:B0-----:R-:W2:Y:S04]  /*96e40*/  LDL.LU R4, [R1+0x33f8] ;  /* 0x0033f80001047983 */ /* 0x001ea80000300800 */
[----:B------:R-:W2:Y:S04]  /*96e50*/  LDL.LU R5, [R1+0x1ddc] ;  /* 0x001ddc0001057983 */ /* 0x000ea80000300800 */
[----:B------:R-:W2:Y:S04]  /*96e60*/  LDL.LU R20, [R1+0x20] ;  /* 0x0000200001147983 */ /* 0x000ea80000300800 */
[----:B------:R-:W2:Y:S04]  /*96e70*/  LDL.LU.64 R26, [R1+0x33f0] ;  /* 0x0033f000011a7983 */ /* 0x000ea80000300a00 */
[----:B------:R-:W2:Y:S04]  /*96e80*/  LDL.LU.64 R24, [R1+0x33e8] ;  /* 0x0033e80001187983 */ /* 0x000ea80000300a00 */
[----:B------:R0:W-:Y:S04]  /*96e90*/  STS.128 [R0+0x80], R8 ;  /* 0x0000800800007388 */ /* 0x0001e80000000c00 */
[----:B0-----:R-:W3:Y:S04]  /*96ea0*/  LDL.LU.64 R10, [R1+0x33e0] ;  /* 0x0033e000010a7983 */ /* 0x001ee80000300a00 */
[----:B------:R-:W3:Y:S04]  /*96eb0*/  LDL.LU.64 R8, [R1+0x33d8] ;  /* 0x0033d80001087983 */ /* 0x000ee80000300a00 */
[----:B--2---:R0:W-:Y:S04]  /*96ec0*/  STS.128 [R0+0x100], R24 ;  /* 0x0001001800007388 */ /* 0x0041e80000000c00 */
[----:B0-----:R-:W2:Y:S04]  /*96ed0*/  LDL.LU.64 R26, [R1+0x33d0] ;  /* 0x0033d000011a7983 */ /* 0x001ea80000300a00 */
[----:B------:R-:W2:Y:S04]  /*96ee0*/  LDL.LU.64 R24, [R1+0x33c8] ;  /* 0x0033c80001187983 */ /* 0x000ea80000300a00 */
[----:B---3--:R0:W-:Y:S04]  /*96ef0*/  STS.128 [R0+0x180], R8 ;  /* 0x0001800800007388 */ /* 0x0081e80000000c00 */
[----:B0-----:R-:W3:Y:S04]  /*96f00*/  LDL.LU.64 R10, [R1+0x33c0] ;  /* 0x0033c000010a7983 */ /* 0x001ee80000300a00 */
[----:B------:R-:W3:Y:S04]  /*96f10*/  LDL.LU.64 R8, [R1+0x33b8] ;  /* 0x0033b80001087983 */ /* 0x000ee80000300a00 */
[----:B----4-:R-:W-:Y:S04]  /*96f20*/  STS.128 [R0+0x280], R12 ;  /* 0x0002800c00007388 */ /* 0x010fe80000000c00 */
[----:B-----5:R-:W-:Y:S01]  /*96f30*/  STS.128 [R0+0x380], R16 ;  /* 0x0003801000007388 */ /* 0x020fe20000000c00 */
[C---:B------:R-:W-:Y:S01]  /*96f40*/  IMAD R3, R2.reuse, c[0x0][0x194], RZ ;  /* 0x0000650002037a24 */ /* 0x040fe200078e02ff */
[----:B------:R-:W-:-:S04]  /*96f50*/  ISETP.GE.AND P0, PT, R2, c[0x0][0x178], PT ;  /* 0x00005e0002007a0c */ /* 0x000fc80003f06270 */
[----:B------:R-:W-:Y:S01]  /*96f60*/  ISETP.LT.AND P0, PT, R5, c[0x0][0x17c], !P0 ;  /* 0x00005f0005007a0c */ /* 0x000fe20004701270 */
[----:B--2---:R0:W-:Y:S04]  /*96f70*/  STS.128 [R0+0x200], R24 ;  /* 0x0002001800007388 */ /* 0x0041e80000000c00 */
[----:B0-----:R-:W2:Y:S04]  /*96f80*/  LDL.LU R26, [R1+0x33b4] ;  /* 0x0033b400011a7983 */ /* 0x001ea80000300800 */
[----:B------:R-:W4:Y:S04]  /*96f90*/  LDL.LU R24, [R1+0x33b0] ;  /* 0x0033b00001187983 */ /* 0x000f280000300800 */
[----:B------:R-:W5:Y:S04]  /*96fa0*/  LDL.LU.64 R14, [R1+0x33a8] ;  /* 0x0033a800010e7983 */ /* 0x000f680000300a00 */
[----:B------:R-:W2:Y:S04]  /*96fb0*/  LDL.LU R7, [R1+0x10] ;  /* 0x0000100001077983 */ /* 0x000ea80000300800 */
[----:B------:R-:W2:Y:S04]  /*96fc0*/  LDL R28, [R1+0x1dd8] ;  /* 0x001dd800011c7983 */ /* 0x000ea80000100800 */
[----:B---3--:R0:W-:Y:S04]  /*96fd0*/  STS.128 [R0+0x300], R8 ;  /* 0x0003000800007388 */ /* 0x0081e80000000c00 */
[----:B------:R-:W3:Y:S04]  /*96fe0*/  LDL.LU R13, [R1+0x2df4] ;  /* 0x002df400010d7983 */ /* 0x000ee80000300800 */
[----:B------:R-:W3:Y:S04]  /*96ff0*/  LDL R29, [R1+0x1de0] ;  /* 0x001de000011d7983 */ /* 0x000ee80000100800 */
[----:B------:R-:W4:Y:S04]  /*97000*/  LDL.LU R27, [R1+0x380] ;  /* 0x00038000011b7983 */ /* 0x000f280000300800 */
[----:B------:R-:W-:Y:S01]  /*97010*/  BAR.SYNC.DEFER_BLOCKING 0x0 ;  /* 0x0000000000007b1d */ /* 0x000fe20000010000 */
[----:B0-----:R-:W-:Y:S01]  /*97020*/  LEA R8, P1, R3, c[0x0][0x170], 0x1 ;  /* 0x00005c0003087a11 */ /* 0x001fe200078208ff */
[----:B------:R-:W-:-:S03]  /*97030*/  IMAD R0, R5, c[0x0][0x198], RZ ;  /* 0x0000660005007a24 */ /* 0x000fc600078e02ff */
[----:B------:R-:W-:-:S05]  /*97040*/  LEA.HI.X.SX32 R9, R3, c[0x0][0x174], 0x1, P1 ;  /* 0x00005d0003097a11 */ /* 0x000fca00008f0eff */
[----:B------:R-:W-:-:S05]  /*97050*/  IMAD.WIDE R10, R0, 0x2, R8 ;  /* 0x00000002000a7825 */ /* 0x000fca00078e0208 */
[----:B------:R0:W-:Y:S01]  /*97060*/  @P0 STG.E.U16 [R10.64], R21 ;  /* 0x000000150a000986 */ /* 0x0001e2000c101506 */
[----:B------:R-:W-:-:S03]  /*97070*/  ISETP.GE.AND P0, PT, R5, c[0x0][0x17c], PT ;  /* 0x00005f0005007a0c */ /* 0x000fc60003f06270 */
[----:B------:R-:W4:Y:S04]  /*97080*/  LDL.LU R5, [R1+0x50] ;  /* 0x0000500001057983 */ /* 0x000f280000300800 */
[----:B------:R-:W4:Y:S01]  /*97090*/  LDL R6, [R1+0x1de4] ;  /* 0x001de40001067983 */ /* 0x000f220000100800 */
[----:B------:R-:W-:-:S03]  /*970a0*/  IMAD.MOV.U32 R12, RZ, RZ, c[0x0][0x194] ;  /* 0x00006500ff0c7624 */ /* 0x000fc600078e00ff */
[----:B------:R-:W5:Y:S01]  /*970b0*/  LDL.LU R25, [R1+0x2df8] ;  /* 0x002df80001197983 */ /* 0x000f620000300800 */
[----:B------:R-:W-:-:S05]  /*970c0*/  IMAD R3, R12, 0x40, R3 ;  /* 0x000000400c037824 */ /* 0x000fca00078e0203 */
[----:B------:R-:W-:-:S04]  /*970d0*/  LEA R18, P1, R3, c[0x0][0x170], 0x1 ;  /* 0x00005c0003127a11 */ /* 0x000fc800078208ff */
[----:B------:R-:W-:Y:S01]  /*970e0*/  LEA.HI.X.SX32 R19, R3, c[0x0][0x174], 0x1, P1 ;  /* 0x00005d0003137a11 */ /* 0x000fe200008f0eff */
[----:B------:R-:W-:-:S04]  /*970f0*/  IMAD R3, R12, 0x40, R3 ;  /* 0x000000400c037824 */ /* 0x000fc800078e0203 */
[----:B0-----:R-:W-:Y:S01]  /*97100*/  IMAD.WIDE R10, R0, 0x2, R18 ;  /* 0x00000002000a7825 */ /* 0x001fe200078e0212 */
[----:B------:R-:W-:-:S04]  /*97110*/  LEA R16, P1, R3, c[0x0][0x170], 0x1 ;  /* 0x00005c0003107a11 */ /* 0x000fc800078208ff */
[----:B------:R-:W-:Y:S01]  /*97120*/  LEA.HI.X.SX32 R17, R3, c[0x0][0x174], 0x1, P1 ;  /* 0x00005d0003117a11 */ /* 0x000fe200008f0eff */
[----:B------:R-:W-:Y:S01]  /*97130*/  IMAD R3, R12, 0x40, R3 ;  /* 0x000000400c037824 */ /* 0x000fe200078e0203 */
[----:B--2---:R-:W-:-:S13]  /*97140*/  ISETP.LT.AND P2, PT, R28, c[0x0][0x178], !P0 ;  /* 0x00005e001c007a0c */ /* 0x004fda0004741270 */
[----:B------:R0:W-:Y:S01]  /*97150*/  @P2 STG.E.U16 [R10.64], R20 ;  /* 0x000000140a002986 */ /* 0x0001e2000c101506 */
[----:B---3--:R-:W-:Y:S01]  /*97160*/  ISETP.LT.AND P2, PT, R29, c[0x0][0x178], !P0 ;  /* 0x00005e001d007a0c */ /* 0x008fe20004741270 */
[----:B0-----:R-:W-:-:S12]  /*97170*/  IMAD.WIDE R10, R0, 0x2, R16 ;  /* 0x00000002000a7825 */ /* 0x001fd800078e0210 */
[----:B------:R0:W-:Y:S02]  /*97180*/  @P2 STG.E.U16 [R10.64], R7 ;  /* 0x000000070a002986 */ /* 0x0001e4000c101506 */
[----:B0-----:R-:W-:-:S04]  /*97190*/  LEA R10, P2, R3, c[0x0][0x170], 0x1 ;  /* 0x00005c00030a7a11 */ /* 0x001fc800078408ff */
[----:B------:R-:W-:Y:S02]  /*971a0*/  LEA.HI.X.SX32 R11, R3, c[0x0][0x174], 0x1, P2 ;  /* 0x00005d00030b7a11 */ /* 0x000fe400010f0eff */
[----:B----4-:R-:W-:Y:S02]  /*971b0*/  ISETP.LT.AND P1, PT, R6, c[0x0][0x178], !P0 ;  /* 0x00005e0006007a0c */ /* 0x010fe40004721270 */
[----:B------:R-:W-:Y:S01]  /*971c0*/  ISETP.GE.AND P0, PT, R13, c[0x0][0x17c], PT ;  /* 0x00005f000d007a0c */ /* 0x000fe20003f06270 */
[C---:B------:R-:W-:Y:S01]  /*971d0*/  IMAD.WIDE R12, R0.reuse, 0x2, R10 ;  /* 0x00000002000c7825 */ /* 0x040fe200078e020a */
[----:B------:R-:W-:-:S09]  /*971e0*/  IADD3 R0, R0, c[0x0][0x198], RZ ;  /* 0x0000660000007a10 */ /* 0x000fd20007ffe0ff */
[----:B------:R0:W-:Y:S01]  /*971f0*/  @P1 STG.E.U16 [R12.64], R22 ;  /* 0x000000160c001986 */ /* 0x0001e2000c101506 */
[----:B------:R-:W-:Y:S02]  /*97200*/  ISETP.LT.AND P1, PT, R2, c[0x0][0x178], !P0 ;  /* 0x00005e0002007a0c */ /* 0x000fe40004721270 */
[----:B------:R-:W-:Y:S02]  /*97210*/  PRMT R3, R21, 0x7632, R3 ;  /* 0x0000763215037816 */ /* 0x000fe40000000003 */
[----:B------:R-:W2:Y:S01]  /*97220*/  LDL.LU R21, [R1+0x33a0] ;  /* 0x0033a00001157983 */ /* 0x000ea20000300800 */
[----:B0-----:R-:W-:-:S08]  /*97230*/  IMAD.WIDE R12, R0, 0x2, R8 ;  /* 0x00000002000c7825 */ /* 0x001fd000078e0208 */
[----:B------:R0:W-:Y:S01]  /*97240*/  @P1 STG.E.U16 [R12.64], R3 ;  /* 0x000000030c001986 */ /* 0x0001e2000c101506 */
[----:B------:R-:W-:Y:S02]  /*97250*/  ISETP.LT.AND P1, PT, R28, c[0x0][0x178], !P0 ;  /* 0x00005e001c007a0c */ /* 0x000fe40004721270 */
[----:B0-----:R-:W-:Y:S01]  /*97260*/  PRMT R3, R20, 0x7632, R3 ;  /* 0x0000763214037816 */ /* 0x001fe20000000003 */
[----:B------:R-:W-:Y:S01]  /*97270*/  IMAD.WIDE R12, R0, 0x2, R18 ;  /* 0x00000002000c7825 */ /* 0x000fe200078e0212 */
[----:B------:R-:W3:Y:S09]  /*97280*/  LDL.LU R20, [R1+0x339c] ;  /* 0x00339c0001147983 */ /* 0x000ef20000300800 */
[----:B------:R0:W-:Y:S02]  /*97290*/  @P1 STG.E.U16 [R12.64], R3 ;  /* 0x000000030c001986 */ /* 0x0001e4000c101506 */
[----:B0-----:R-:W-:-:S02]  /*972a0*/  PRMT R3, R7, 0x7632, R3 ;  /* 0x0000763207037816 */ /* 0x001fc40000000003 */
[----:B------:R-:W4:Y:S01]  /*972b0*/  LDL.LU R7, [R1+0x2dfc] ;  /* 0x002dfc0001077983 */ /* 0x000f220000300800 */
[----:B------:R-:W-:Y:S02]  /*972c0*/  ISETP.LT.AND P1, PT, R29, c[0x0][0x178], !P0 ;  /* 0x00005e001d007a0c */ /* 0x000fe40004721270 */
[----:B------:R-:W-:Y:S01]  /*972d0*/  ISETP.LT.AND P0, PT, R6, c[0x0][0x178], !P0 ;  /* 0x00005e0006007a0c */ /* 0x000fe20004701270 */
[----:B------:R-:W-:-:S10]  /*972e0*/  IMAD.WIDE R12, R0, 0x2, R16 ;  /* 0x00000002000c7825 */ /* 0x000fd400078e0210 */
[----:B------:R0:W-:Y:S02]  /*972f0*/  @P1 STG.E.U16 [R12.64], R3 ;  /* 0x000000030c001986 */ /* 0x0001e4000c101506 */
[----:B0-----:R-:W-:Y:S01]  /*97300*/  PRMT R3, R22, 0x7632, R3 ;  /* 0x0000763216037816 */ /* 0x001fe20000000003 */
[C---:B------:R-:W-:Y:S01]  /*97310*/  IMAD.WIDE R12, R0.reuse, 0x2, R10 ;  /* 0x00000002000c7825 */ /* 0x040fe200078e020a */
[----:B------:R-:W2:Y:S04]  /*97320*/  LDL.LU R22, [R1+0x3398] ;  /* 0x0033980001167983 */ /* 0x000ea80000300800 */
[----:B------:R0:W-:Y:S01]  /*97330*/  @P0 STG.E.U16 [R12.64], R3 ;  /* 0x000000030c000986 */ /* 0x0001e2000c101506 */
[----:B-----5:R-:W-:Y:S02]  /*97340*/  ISETP.GE.AND P0, PT, R25, c[0x0][0x17c], PT ;  /* 0x00005f0019007a0c */ /* 0x020fe40003f06270 */
[----:B------:R-:W-:Y:S01]  /*97350*/  IADD3 R0, R0, c[0x0][0x198], RZ ;  /* 0x0000660000007a10 */ /* 0x000fe20007ffe0ff */
[----:B------:R-:W5:Y:S01]  /*97360*/  LDL.LU R25, [R1+0x3a0] ;  /* 0x0003a00001197983 */ /* 0x000f620000300800 */
[----:B------:R-:W-:-:S02]  /*97370*/  ISETP.LT.AND P2, PT, R2, c[0x0][0x178], !P0 ;  /* 0x00005e0002007a0c */ /* 0x000fc40004741270 */
[----:B------:R-:W-:Y:S01]  /*97380*/  ISETP.LT.AND P1, PT, R28, c[0x0][0x178], !P0 ;  /* 0x00005e001c007a0c */ /* 0x000fe20004721270 */
[----:B0-----:R-:W-:-:S10]  /*97390*/  IMAD.WIDE R12, R0, 0x2, R8 ;  /* 0x00000002000c7825 */ /* 0x001fd400078e0208 */
[----:B------:R0:W-:Y:S01]  /*973a0*/  @P2 STG.E.U16 [R12.64], R27 ;  /* 0x0000001b0c002986 */ /* 0x0001e2000c101506 */
[----:B------:R-:W-:Y:S01]  /*973b0*/  ISETP.LT.AND P2, PT, R29, c[0x0][0x178], !P0 ;  /* 0x00005e001d007a0c */ /* 0x000fe20004741270 */
[----:B0-----:R-:W-:-:S05]  /*973c0*/  IMAD.WIDE R12, R0, 0x2, R18 ;  /* 0x00000002000c7825 */ /* 0x001fca00078e0212 */
[----:B------:R0:W-:Y:S01]  /*973d0*/  @P1 STG.E.U16 [R12.64], R5 ;  /* 0x000000050c001986 */ /* 0x0001e2000c101506 */
[----:B------:R-:W-:Y:S01]  /*973e0*/  ISETP.LT.AND P1, PT, R6, c[0x0][0x178], !P0 ;  /* 0x00005e0006007a0c */ /* 0x000fe20004721270 */
[----:B0-----:R-:W-:Y:S01]  /*973f0*/  IMAD.WIDE R12, R0, 0x2, R16 ;  /* 0x00000002000c7825 */ /* 0x001fe200078e0210 */
[----:B------:R-:W-:-:S04]  /*97400*/  PRMT R3, R27, 0x7632, R3 ;  /* 0x000076321b037816 */ /* 0x000fc80000000003 */
[----:B---3--:R0:W-:Y:S02]  /*97410*/  @P2 STG.E.U16 [R12.64], R20 ;  /* 0x000000140c002986 */ /* 0x0081e4000c101506 */
[----:B0-----:R-:W-:Y:S01]  /*97420*/  IMAD.WIDE R12, R0, 0x2, R10 ;  /* 0x00000002000c7825 */ /* 0x001fe200078e020a */
[----:B----4-:R-:W-:-:S04]  /*97430*/  ISETP.GE.AND P0, PT, R7, c[0x0][0x17c], PT ;  /* 0x00005f0007007a0c */ /* 0x010fc80003f06270 */
[----:B------:R0:W-:Y:S01]  /*97440*/  @P1 STG.E.U16 [R12.64], R24 ;  /* 0x000000180c001986 */ /* 0x0001e2000c101506 */
[----:B------:R-:W-:-:S03]  /*97450*/  ISETP.LT.AND P1, PT, R2, c[0x0][0x178], !P0 ;  /* 0x00005e0002007a0c */ /* 0x000fc60004721270 */
[----:B------:R-:W3:Y:S01]  /*97460*/  LDL.LU R7, [R1+0x2e00] ;  /* 0x002e000001077983 */ /* 0x000ee20000300800 */
[----:B------:R-:W-:-:S05]  /*97470*/  IADD3 R0, R0, c[0x0][0x198], RZ ;  /* 0x0000660000007a10 */ /* 0x000fca0007ffe0ff */
[----:B0-----:R-:W-:-:S05]  /*97480*/  IMAD.WIDE R12, R0, 0x2, R8 ;  /* 0x00000002000c7825 */ /* 0x001fca00078e0208 */
[----:B------:R0:W-:Y:S01]  /*97490*/  @P1 STG.E.U16 [R12.64], R3 ;  /* 0x000000030c001986 */ /* 0x0001e2000c101506 */
[----:B------:R-:W-:Y:S02]  /*974a0*/  ISETP.LT.AND P1, PT, R28, c[0x0][0x178], !P0 ;  /* 0x00005e001c007a0c */ /* 0x000fe40004721270 */
[----:B0-----:R-:W-:Y:S01]  /*974b0*/  PRMT R3, R5, 0x7632, R3 ;  /* 0x0000763205037816 */ /* 0x001fe20000000003 */
[----:B------:R-:W-:Y:S01]  /*974c0*/  IMAD.WIDE R12, R0, 0x2, R18 ;  /* 0x00000002000c7825 */ /* 0x000fe200078e0212 */
[----:B------:R-:W4:Y:S09]  /*974d0*/  LDL.LU R5, [R1+0x2e04] ;  /* 0x002e040001057983 */ /* 0x000f320000300800 */
[----:B------:R0:W-:Y:S02]  /*974e0*/  @P1 STG.E.U16 [R12.64], R3 ;  /* 0x000000030c001986 */ /* 0x0001e4000c101506 */
[----:B0-----:R-:W-:-:S02]  /*974f0*/  PRMT R3, R20, 0x7632, R3 ;  /* 0x0000763214037816 */ /* 0x001fc40000000003 */
[----:B------:R-:W2:Y:S01]  /*97500*/  LDL.LU R20, [R1+0x3394] ;  /* 0x0033940001147983 */ /* 0x000ea20000300800 */
[----:B------:R-:W-:Y:S02]  /*97510*/  ISETP.LT.AND P1, PT, R29, c[0x0][0x178], !P0 ;  /* 0x00005e001d007a0c */ /* 0x000fe40004721270 */
[----:B------:R-:W-:Y:S01]  /*97520*/  ISETP.LT.AND P0, PT, R6, c[0x0][0x178], !P0 ;  /* 0x00005e0006007a0c */ /* 0x000fe20004701270 */
[----:B------:R-:W-:Y:S01]  /*97530*/  IMAD.WIDE R12, R0, 0x2, R16 ;  /* 0x00000002000c7825 */ /* 0x000fe200078e0210 */
[----:B------:R-:W-:-:S09]  /*97540*/  PRMT R24, R24, 0x7632, R24 ;  /* 0x0000763218187816 */ /* 0x000fd20000000018 */
[----:B------:R0:W-:Y:S02]  /*97550*/  @P1 STG.E.U16 [R12.64], R3 ;  /* 0x000000030c001986 */ /* 0x0001e4000c101506 */
[----:B0-----:R-:W-:-:S05]  /*97560*/  IMAD.WIDE R12, R0, 0x2, R10 ;  /* 0x00000002000c7825 */ /* 0x001fca00078e020a */
[----:B------:R0:W-:Y:S01]  /*97570*/  @P0 STG.E.U16 [R12.64], R24 ;  /* 0x000000180c000986 */ /* 0x0001e2000c101506 */
[----:B------:R-:W-:-:S05]  /*97580*/  IADD3 R0, R0, c[0x0][0x198], RZ ;  /* 0x0000660000007a10 */ /* 0x000fca0007ffe0ff */
[----:B0-----:R-:W-:Y:S01]  /*97590*/  IMAD.WIDE R12, R0, 0x2, R8 ;  /* 0x00000002000c7825 */ /* 0x001fe200078e0208 */
[----:B-----5:R-:W-:Y:S02]  /*975a0*/  PRMT R3, R25, 0x7632, R3 ;  /* 0x0000763219037816 */ /* 0x020fe40000000003 */
[----:B---3--:R-:W-:Y:S02]  /*975b0*/  ISETP.GE.AND P0, PT, R7, c[0x0][0x17c], PT ;  /* 0x00005f0007007a0c */ /* 0x008fe40003f06270 */
[----:B------:R-:W3:Y:S02]  /*975c0*/  LDL.LU R7, [R1+0x2e08] ;  /* 0x002e080001077983 */ /* 0x000ee40000300800 */
[----:B------:R-:W-:Y:S02]  /*975d0*/  ISETP.LT.AND P2, PT, R2, c[0x0][0x178], !P0 ;  /* 0x00005e0002007a0c */ /* 0x000fe40004741270 */
[----:B------:R-:W-:-:S11]  /*975e0*/  ISETP.LT.AND P1, PT, R28, c[0x0][0x178], !P0 ;  /* 0x00005e001c007a0c */ /* 0x000fd60004721270 */
[----:B------:R0:W-:Y:S01]  /*975f0*/  @P2 STG.E.U16 [R12.64], R25 ;  /* 0x000000190c002986 */ /* 0x0001e2000c101506 */
[----:B------:R-:W-:Y:S01]  /*97600*/  ISETP.LT.AND P2, PT, R29, c[0x0][0x178], !P0 ;  /* 0x00005e001d007a0c */ /* 0x000fe20004741270 */
[----:B0-----:R-:W-:-:S05]  /*97610*/  IMAD.WIDE R12, R0, 0x2, R18 ;  /* 0x00000002000c7825 */ /* 0x001fca00078e0212 */
[----:B--2---:R0:W-:Y:S01]  /*97620*/  @P1 STG.E.U16 [R12.64], R20 ;  /* 0x000000140c001986 */ /* 0x0041e2000c101506 */
[----:B------:R-:W-:Y:S02]  /*97630*/  ISETP.LT.AND P1, PT, R6, c[0x0][0x178], !P0 ;  /* 0x00005e0006007a0c */ /* 0x000fe40004721270 */
[----:B----4-:R-:W-:Y:S01]  /*97640*/  ISETP.GE.AND P0, PT, R5, c[0x0][0x17c], PT ;  /* 0x00005f0005007a0c */ /* 0x010fe20003f06270 */
[----:B0-----:R-:W-:-:S05]  /*97650*/  IMAD.WIDE R12, R0, 0x2, R16 ;  /* 0x00000002000c7825 */ /* 0x001fca00078e0210 */
[----:B------:R0:W-:Y:S02]  /*97660*/  @P2 STG.E.U16 [R12.64], R21 ;  /* 0x000000150c002986 */ /* 0x0001e4000c101506 */
[C---:B0-----:R-:W-:Y:S01]  /*97670*/  IMAD.WIDE R12, R0.reuse, 0x2, R10 ;  /* 0x00000002000c7825 */ /* 0x041fe200078e020a */
[----:B------:R-:W-:-:S04]  /*97680*/  IADD3 R0, R0, c[0x0][0x198], RZ ;  /* 0x0000660000007a10 */ /* 0x000fc80007ffe0ff */
[----:B------:R0:W-:Y:S01]  /*97690*/  @P1 STG.E.U16 [R12.64], R15 ;  /* 0x0000000f0c001986 */ /* 0x0001e2000c101506 */
[----:B------:R-:W-:Y:S01]  /*976a0*/  ISETP.LT.AND P1, PT, R2, c[0x0][0x178], !P0 ;  /* 0x00005e0002007a0c */ /* 0x000fe20004721270 */
[----:B0-----:R-:W-:-:S12]  /*976b0*/  IMAD.WIDE R12, R0, 0x2, R8 ;  /* 0x00000002000c7825 */ /* 0x001fd800078e0208 */
[----:B------:R0:W-:Y:S01]  /*976c0*/  @P1 STG.E.U16 [R12.64], R3 ;  /* 0x000000030c001986 */ /* 0x0001e2000c101506 */
[----:B------:R-:W-:Y:S02]  /*976d0*/  ISETP.LT.AND P1, PT, R28, c[0x0][0x178], !P0 ;  /* 0x00005e001c007a0c */ /* 0x000fe40004721270 */
[----:B0-----:R-:W-:Y:S01]  /*976e0*/  PRMT R3, R20, 0x7632, R3 ;  /* 0x0000763214037816 */ /* 0x001fe20000000003 */
[----:B------:R-:W-:Y:S01]  /*976f0*/  IMAD.WIDE R12, R0, 0x2, R18 ;  /* 0x00000002000c7825 */ /* 0x000fe200078e0212 */
[----:B------:R-:W2:Y:S09]  /*97700*/  LDL.LU R20, [R1+0x3390] ;  /* 0x0033900001147983 */ /* 0x000eb20000300800 */
[----:B------:R0:W-:Y:S02]  /*97710*/  @P1 STG.E.U16 [R12.64], R3 ;  /* 0x000000030c001986 */ /* 0x0001e4000c101506 */
[----:B0-----:R-:W-:-:S02]  /*97720*/  PRMT R3, R21, 0x7632, R3 ;  /* 0x0000763215037816 */ /* 0x001fc40000000003 */
[----:B------:R-:W4:Y:S04]  /*97730*/  LDL.LU R21, [R1+0x338c] ;  /* 0x00338c0001157983 */ /* 0x000f280000300800 */
[----:B------:R-:W5:Y:S01]  /*97740*/  LDL.LU R5, [R1+0x2e0c] ;  /* 0x002e0c0001057983 */ /* 0x000f620000300800 */
        /* <DEDUP_REMOVED lines=8> */
[----:B------:R-:W-:-:S05]  /*977d0*/  IADD3 R0, R0, c[0x0][0x198], RZ ;  /* 0x0000660000007a10 */ /* 0x000fca0007ffe0ff */
[----:B0-----:R-:W-:Y:S01]  /*977e0*/  IMAD.WIDE R12, R0, 0x2, R8 ;  /* 0x00000002000c7825 */ /* 0x001fe200078e0208 */
[----:B---3--:R-:W-:Y:S02]  /*977f0*/  ISETP.GE.AND P0, PT, R7, c[0x0][0x17c], PT ;  /* 0x00005f0007007a0c */ /* 0x008fe40003f06270 */
[----:B------:R-:W3:Y:S02]  /*97800*/  LDL.LU R7, [R1+0x2e14] ;  /* 0x002e140001077983 */ /* 0x000ee40000300800 */
[----:B------:R-:W-:Y:S02]  /*97810*/  ISETP.LT.AND P1, PT, R2, c[0x0][0x178], !P0 ;  /* 0x00005e0002007a0c */ /* 0x000fe40004721270 */
[----:B------:R-:W-:-:S11]  /*97820*/  ISETP.LT.AND P2, PT, R28, c[0x0][0x178], !P0 ;  /* 0x00005e001c007a0c */ /* 0x000fd60004741270 */
[----:B----4-:R0:W-:Y:S01]  /*97830*/  @P1 STG.E.U16 [R12.64], R21 ;  /* 0x000000150c001986 */ /* 0x0101e2000c101506 */
[----:B------:R-:W-:Y:S02]  /*97840*/  ISETP.LT.AND P1, PT, R29, c[0x0][0x178], !P0 ;  /* 0x00005e001d007a0c */ /* 0x000fe40004721270 */
[----:B------:R-:W-:Y:S01]  /*97850*/  ISETP.LT.AND P0, PT, R6, c[0x0][0x178], !P0 ;  /* 0x00005e0006007a0c */ /* 0x000fe20004701270 */
[----:B0-----:R-:W-:-:S05]  /*97860*/  IMAD.WIDE R12, R0, 0x2, R18 ;  /* 0x00000002000c7825 */ /* 0x001fca00078e0212 */
[----:B------:R0:W-:Y:S01]  /*97870*/  @P2 STG.E.U16 [R12.64], R22 ;  /* 0x000000160c002986 */ /* 0x0001e2000c101506 */
[----:B-----5:R-:W-:Y:S01]  /*97880*/  ISETP.GE.AND P2, PT, R5, c[0x0][0x17c], PT ;  /* 0x00005f0005007a0c */ /* 0x020fe20003f46270 */
[----:B0-----:R-:W-:-:S05]  /*97890*/  IMAD.WIDE R12, R0, 0x2, R16 ;  /* 0x00000002000c7825 */ /* 0x001fca00078e0210 */
[----:B------:R0:W-:Y:S02]  /*978a0*/  @P1 STG.E.U16 [R12.64], R14 ;  /* 0x0000000e0c001986 */ /* 0x0001e4000c101506 */
[C---:B0-----:R-:W-:Y:S01]  /*978b0*/  IMAD.WIDE R12, R0.reuse, 0x2, R10 ;  /* 0x00000002000c7825 */ /* 0x041fe200078e020a */
[----:B------:R-:W-:-:S04]  /*978c0*/  IADD3 R0, R0, c[0x0][0x198], RZ ;  /* 0x0000660000007a10 */ /* 0x000fc80007ffe0ff */
[----:B------:R0:W-:Y:S01]  /*978d0*/  @P0 STG.E.U16 [R12.64], R4 ;  /* 0x000000040c000986 */ /* 0x0001e2000c101506 */
[----:B------:R-:W-:Y:S02]  /*978e0*/  ISETP.LT.AND P0, PT, R2, c[0x0][0x178], !P2 ;  /* 0x00005e0002007a0c */ /* 0x000fe40005701270 */
[----:B------:R-:W-:Y:S02]  /*978f0*/  PRMT R3, R21, 0x7632, R3 ;  /* 0x0000763215037816 */ /* 0x000fe40000000003 */
[----:B------:R-:W4:Y:S04]  /*97900*/  LDL.LU R21, [R1+0x3388] ;  /* 0x0033880001157983 */ /* 0x000f280000300800 */
[----:B------:R-:W5:Y:S01]  /*97910*/  LDL.LU R25, [R1+0xc0] ;  /* 0x0000c00001197983 */ /* 0x000f620000300800 */
[----:B0-----:R-:W-:-:S05]  /*97920*/  IMAD.WIDE R12, R0, 0x2, R8 ;  /* 0x00000002000c7825 */ /* 0x001fca00078e0208 */
[----:B------:R0:W-:Y:S02]  /*97930*/  @P0 STG.E.U16 [R12.64], R3 ;  /* 0x000000030c000986 */ /* 0x0001e4000c101506 */
[----:B0-----:R-:W-:Y:S02]  /*97940*/  PRMT R3, R22, 0x7632, R3 ;  /* 0x0000763216037816 */ /* 0x001fe40000000003 */
[----:B------:R-:W5:Y:S04]  /*97950*/  LDL.LU R22, [R1+0x3384] ;  /* 0x0033840001167983 */ /* 0x000f680000300800 */
[----:B------:R-:W5:Y:S01]  /*97960*/  LDL.LU R5, [R1+0x2e18] ;  /* 0x002e180001057983 */ /* 0x000f620000300800 */
[----:B------:R-:W-:Y:S02]  /*97970*/  ISETP.LT.AND P0, PT, R28, c[0x0][0x178], !P2 ;  /* 0x00005e001c007a0c */ /* 0x000fe40005701270 */
[----:B------:R-:W-:Y:S01]  /*97980*/  ISETP.LT.AND P4, PT, R29, c[0x0][0x178], !P2 ;  /* 0x00005e001d007a0c */ /* 0x000fe20005781270 */
[----:B------:R-:W-:Y:S01]  /*97990*/  IMAD.WIDE R12, R0, 0x2, R18 ;  /* 0x00000002000c7825 */ /* 0x000fe200078e0212 */
[----:B------:R-:W-:Y:S01]  /*979a0*/  ISETP.LT.AND P2, PT, R6, c[0x0][0x178], !P2 ;  /* 0x00005e0006007a0c */ /* 0x000fe20005741270 */
[----:B------:R-:W5:Y:S08]  /*979b0*/  LDL.LU R27, [R1+0x2e20] ;  /* 0x002e2000011b7983 */ /* 0x000f700000300800 */
[----:B------:R0:W-:Y:S01]  /*979c0*/  @P0 STG.E.U16 [R12.64], R3 ;  /* 0x000000030c000986 */ /* 0x0001e2000c101506 */
[----:B--2---:R-:W-:-:S02]  /*979d0*/  ISETP.GE.AND P0, PT, R15, c[0x0][0x17c], PT ;  /* 0x00005f000f007a0c */ /* 0x004fc40003f06270 */
[----:B0-----:R-:W-:Y:S01]  /*979e0*/  PRMT R3, R14, 0x7632, R3 ;  /* 0x000076320e037816 */ /* 0x001fe20000000003 */
[----:B------:R-:W-:-:S05]  /*979f0*/  IMAD.WIDE R12, R0, 0x2, R16 ;  /* 0x00000002000c7825 */ /* 0x000fca00078e0210 */
[----:B------:R0:W-:Y:S01]  /*97a00*/  @P4 STG.E.U16 [R12.64], R3 ;  /* 0x000000030c004986 */ /* 0x0001e2000c101506 */
[----:B------:R-:W-:Y:S02]  /*97a10*/  PRMT R4, R4, 0x7632, R4 ;  /* 0x0000763204047816 */ /* 0x000fe40000000004 */
[C---:B0-----:R-:W-:Y:S01]  /*97a20*/  IADD3 R3, R0.reuse, c[0x0][0x198], RZ ;  /* 0x0000660000037a10 */ /* 0x041fe20007ffe0ff */
[----:B------:R-:W-:-:S04]  /*97a30*/  IMAD.WIDE R12, R0, 0x2, R10 ;  /* 0x00000002000c7825 */ /* 0x000fc800078e020a */
[C---:B------:R-:W-:Y:S01]  /*97a40*/  IMAD.WIDE R14, R3.reuse, 0x2, R8 ;  /* 0x00000002030e7825 */ /* 0x040fe200078e0208 */
[----:B------:R0:W-:Y:S01]  /*97a50*/  @P2 STG.E.U16 [R12.64], R4 ;  /* 0x000000040c002986 */ /* 0x0001e2000c101506 */
[C---:B------:R-:W-:Y:S02]  /*97a60*/  IADD3 R0, R3.reuse, c[0x0][0x198], RZ ;  /* 0x0000660003007a10 */ /* 0x040fe40007ffe0ff */
[----:B0-----:R-:W-:Y:S01]  /*97a70*/  IMAD.WIDE R12, R3, 0x2, R16 ;  /* 0x00000002030c7825 */ /* 0x001fe200078e0210 */
[----:B---3--:R-:W-:Y:S02]  /*97a80*/  ISETP.GE.AND P1, PT, R7, c[0x0][0x17c], PT ;  /* 0x00005f0007007a0c */ /* 0x008fe40003f26270 */
[----:B------:R-:W2:Y:S02]  /*97a90*/  LDL.LU R7, [R1+0x700] ;  /* 0x0007000001077983 */ /* 0x000ea40000300800 */
[----:B------:R-:W-:Y:S02]  /*97aa0*/  ISETP.LT.AND P3, PT, R2, c[0x0][0x178], !P1 ;  /* 0x00005e0002007a0c */ /* 0x000fe40004f61270 */
[----:B------:R-:W-:-:S02]  /*97ab0*/  ISETP.LT.AND P5, PT, R28, c[0x0][0x178], !P1 ;  /* 0x00005e001c007a0c */ /* 0x000fc40004fa1270 */
[----:B------:R-:W-:Y:S02]  /*97ac0*/  ISETP.LT.AND P4, PT, R29, c[0x0][0x178], !P1 ;  /* 0x00005e001d007a0c */ /* 0x000fe40004f81270 */
[----:B------:R-:W-:Y:S02]  /*97ad0*/  ISETP.LT.AND P1, PT, R6, c[0x0][0x178], !P1 ;  /* 0x00005e0006007a0c */ /* 0x000fe40004f21270 */
[----:B------:R-:W-:-:S05]  /*97ae0*/  PRMT R4, R20, 0x7632, R4 ;  /* 0x0000763214047816 */ /* 0x000fca0000000004 */
[----:B----4-:R0:W-:Y:S02]  /*97af0*/  @P3 STG.E.U16 [R14.64], R21 ;  /* 0x000000150e003986 */ /* 0x0101e4000c101506 */
[----:B0-----:R-:W-:-:S05]  /*97b00*/  IMAD.WIDE R14, R3, 0x2, R18 ;  /* 0x00000002030e7825 */ /* 0x001fca00078e0212 */
[----:B------:R-:W-:Y:S04]  /*97b10*/  @P5 STG.E.U16 [R14.64], R20 ;  /* 0x000000140e005986 */ /* 0x000fe8000c101506 */
[----:B-----5:R0:W-:Y:S01]  /*97b20*/  @P4 STG.E.U16 [R12.64], R25 ;  /* 0x000000190c004986 */ /* 0x0201e2000c101506 */
[----:B------:R-:W-:-:S03]  /*97b30*/  ISETP.GE.AND P6, PT, R5, c[0x0][0x17c], PT ;  /* 0x00005f0005007a0c */ /* 0x000fc60003fc6270 */
[----:B------:R-:W3:Y:S01]  /*97b40*/  LDL.LU R5, [R1+0x5e0] ;  /* 0x0005e00001057983 */ /* 0x000ee20000300800 */
[----:B0-----:R-:W-:-:S03]  /*97b50*/  IMAD.WIDE R12, R3, 0x2, R10 ;  /* 0x00000002030c7825 */ /* 0x001fc600078e020a */
[----:B------:R-:W4:Y:S01]  /*97b60*/  LDL.LU R3, [R1+0x2e1c] ;  /* 0x002e1c0001037983 */ /* 0x000f220000300800 */
[----:B------:R-:W-:Y:S02]  /*97b70*/  ISETP.LT.AND P2, PT, R2, c[0x0][0x178], !P6 ;  /* 0x00005e0002007a0c */ /* 0x000fe40007741270 */
[----:B------:R-:W-:Y:S01]  /*97b80*/  ISETP.LT.AND P3, PT, R28, c[0x0][0x178], !P6 ;  /* 0x00005e001c007a0c */ /* 0x000fe20007761270 */
[C---:B------:R-:W-:Y:S01]  /*97b90*/  IMAD.WIDE R14, R0.reuse, 0x2, R8 ;  /* 0x00000002000e7825 */ /* 0x040fe200078e0208 */
[----:B------:R-:W-:Y:S02]  /*97ba0*/  ISETP.LT.AND P5, PT, R29, c[0x0][0x178], !P6 ;  /* 0x00005e001d007a0c */ /* 0x000fe400077a1270 */
[----:B------:R-:W-:Y:S01]  /*97bb0*/  PRMT R22, R21, 0x7632, R22 ;  /* 0x0000763215167816 */ /* 0x000fe20000000016 */
[----:B------:R-:W-:Y:S01]  /*97bc0*/  IMAD.WIDE R20, R0, 0x2, R18 ;  /* 0x0000000200147825 */ /* 0x000fe200078e0212 */
[----:B------:R-:W-:Y:S01]  /*97bd0*/  ISETP.LT.AND P6, PT, R6, c[0x0][0x178], !P6 ;  /* 0x00005e0006007a0c */ /* 0x000fe200077c1270 */
[----:B------:R0:W-:Y:S04]  /*97be0*/  @P1 STG.E.U16 [R12.64], R23 ;  /* 0x000000170c001986 */ /* 0x0001e8000c101506 */
[----:B------:R1:W-:Y:S04]  /*97bf0*/  @P2 STG.E.U16 [R14.64], R22 ;  /* 0x000000160e002986 */ /* 0x0003e8000c101506 */
[----:B------:R5:W-:Y:S01]  /*97c00*/  @P3 STG.E.U16 [R20.64], R4 ;  /* 0x0000000414003986 */ /* 0x000be2000c101506 */
[----:B0-----:R-:W-:Y:S01]  /*97c10*/  IMAD.WIDE R12, R0, 0x2, R16 ;  /* 0x00000002000c7825 */ /* 0x001fe200078e0210 */
[----:B-1----:R-:W-:-:S03]  /*97c20*/  PRMT R22, R23, 0x7632, R22 ;  /* 0x0000763217167816 */ /* 0x002fc60000000016 */
[----:B------:R-:W-:Y:S01]  /*97c30*/  IMAD.WIDE R14, R0, 0x2, R10 ;  /* 0x00000002000e7825 */ /* 0x000fe200078e020a */
[----:B-----5:R-:W-:Y:S02]  /*97c40*/  PRMT R4, R25, 0x7632, R4 ;  /* 0x0000763219047816 */ /* 0x020fe40000000004 */
[----:B------:R-:W5:Y:S04]  /*97c50*/  LDL.LU R25, [R1+0x3380] ;  /* 0x0033800001197983 */ /* 0x000f680000300800 */
[----:B------:R-:W5:Y:S04]  /*97c60*/  LDL.LU R23, [R1+0x337c] ;  /* 0x00337c0001177983 */ /* 0x000f680000300800 */
[----:B------:R-:W-:Y:S04]  /*97c70*/  @P5 STG.E.U16 [R12.64], R4 ;  /* 0x000000040c005986 */ /* 0x000fe8000c101506 */
[----:B------:R0:W-:Y:S04]  /*97c80*/  @P6 STG.E.U16 [R14.64], R22 ;  /* 0x000000160e006986 */ /* 0x0001e8000c101506 */
[----:B0-----:R-:W5:Y:S01]  /*97c90*/  LDL.LU R22, [R1+0x2e24] ;  /* 0x002e240001167983 */ /* 0x001f620000300800 */
[----:B------:R-:W-:-:S04]  /*97ca0*/  ISETP.GE.AND P1, PT, R27, c[0x0][0x17c], PT ;  /* 0x00005f001b007a0c */ /* 0x000fc80003f26270 */
[----:B------:R-:W-:Y:S02]  /*97cb0*/  ISETP.LT.AND P6, PT, R2, c[0x0][0x178], !P1 ;  /* 0x00005e0002007a0c */ /* 0x000fe40004fc1270 */
[----:B----4-:R-:W-:-:S04]  /*97cc0*/  ISETP.GE.AND P4, PT, R3, c[0x0][0x17c], PT ;  /* 0x00005f0003007a0c */ /* 0x010fc80003f86270 */
[----:B------:R-:W-:Y:S02]  /*97cd0*/  ISETP.LT.AND P3, PT, R2, c[0x0][0x178], !P4 ;  /* 0x00005e0002007a0c */ /* 0x000fe40006761270 */
[----:B------:R-:W-:Y:S02]  /*97ce0*/  ISETP.LT.AND P2, PT, R28, c[0x0][0x178], !P4 ;  /* 0x00005e001c007a0c */ /* 0x000fe40006741270 */
[----:B------:R-:W-:Y:S02]  /*97cf0*/  IADD3 R3, R0, c[0x0][0x198], RZ ;  /* 0x0000660000037a10 */ /* 0x000fe40007ffe0ff */
[----:B------:R-:W-:Y:S02]  /*97d00*/  ISETP.LT.AND P5, PT, R29, c[0x0][0x178], !P4 ;  /* 0x00005e001d007a0c */ /* 0x000fe400067a1270 */
[----:B------:R-:W-:Y:S01]  /*97d10*/  ISETP.LT.AND P4, PT, R6, c[0x0][0x178], !P4 ;  /* 0x00005e0006007a0c */ /* 0x000fe20006781270 */
[C---:B------:R-:W-:Y:S01]  /*97d20*/  IMAD.WIDE R12, R3.reuse, 0x2, R8 ;  /* 0x00000002030c7825 */ /* 0x040fe200078e0208 */
[----:B------:R-:W-:-:S03]  /*97d30*/  IADD3 R4, R3, c[0x0][0x198], RZ ;  /* 0x0000660003047a10 */ /* 0x000fc60007ffe0ff */
[----:B------:R-:W-:Y:S01]  /*97d40*/  IMAD.WIDE R20, R3, 0x2, R18 ;  /* 0x0000000203147825 */ /* 0x000fe200078e0212 */
[----:B--2---:R0:W-:Y:S01]  /*97d50*/  @P3 STG.E.U16 [R12.64], R7 ;  /* 0x000000070c003986 */ /* 0x0041e2000c101506 */
[----:B------:R-:W-:Y:S02]  /*97d60*/  PRMT R0, R7, 0x7632, R0 ;  /* 0x0000763207007816 */ /* 0x000fe40000000000 */
[C---:B------:R-:W-:Y:S01]  /*97d70*/  IMAD.WIDE R14, R3.reuse, 0x2, R10 ;  /* 0x00000002030e7825 */ /* 0x040fe200078e020a */
[----:B---3--:R1:W-:Y:S03]  /*97d80*/  @P2 STG.E.U16 [R20.64], R5 ;  /* 0x0000000514002986 */ /* 0x0083e6000c101506 */
[----:B0-----:R-:W-:Y:S01]  /*97d90*/  IMAD.WIDE R12, R3, 0x2, R16 ;  /* 0x00000002030c7825 */ /* 0x001fe200078e0210 */
[----:B------:R-:W2:Y:S03]  /*97da0*/  LDL.LU R7, [R1+0x2e28] ;  /* 0x002e280001077983 */ /* 0x000ea60000300800 */
[----:B-1----:R-:W-:Y:S01]  /*97db0*/  IMAD.WIDE R20, R4, 0x2, R8 ;  /* 0x0000000204147825 */ /* 0x002fe200078e0208 */
[----:B------:R-:W3:Y:S04]  /*97dc0*/  LDL.LU R27, [R1+0x720] ;  /* 0x00072000011b7983 */ /* 0x000ee80000300800 */
[----:B-----5:R-:W-:Y:S01]  /*97dd0*/  @P5 STG.E.U16 [R12.64], R23 ;  /* 0x000000170c005986 */ /* 0x020fe2000c101506 */
[----:B------:R-:W-:-:S03]  /*97de0*/  PRMT R3, R23, 0x7632, R3 ;  /* 0x0000763217037816 */ /* 0x000fc60000000003 */
[----:B------:R-:W-:Y:S04]  /*97df0*/  @P4 STG.E.U16 [R14.64], R25 ;  /* 0x000000190e004986 */ /* 0x000fe8000c101506 */
[----:B------:R0:W-:Y:S01]  /*97e00*/  @P6 STG.E.U16 [R20.64], R0 ;  /* 0x0000000014006986 */ /* 0x0001e2000c101506 */
[----:B------:R-:W-:Y:S02]  /*97e10*/  ISETP.GE.AND P3, PT, R22, c[0x0][0x17c], PT ;  /* 0x00005f0016007a0c */ /* 0x000fe40003f66270 */
[----:B0-----:R-:W-:Y:S02]  /*97e20*/  PRMT R0, R5, 0x7632, R0 ;  /* 0x0000763205007816 */ /* 0x001fe40000000000 */
[----:B------:R-:W4:Y:S04]  /*97e30*/  LDL.LU R5, [R1+0xe0] ;  /* 0x0000e00001057983 */ /* 0x000f280000300800 */
[----:B------:R-:W5:Y:S04]  /*97e40*/  LDL.LU R23, [R1+0x3378] ;  /* 0x0033780001177983 */ /* 0x000f680000300800 */
[----:B------:R-:W4:Y:S01]  /*97e50*/  LDL.LU R22, [R1+0x2e2c] ;  /* 0x002e2c0001167983 */ /* 0x000f220000300800 */
[----:B------:R-:W-:-:S02]  /*97e60*/  ISETP.LT.AND P2, PT, R28, c[0x0][0x178], !P1 ;  /* 0x00005e001c007a0c */ /* 0x000fc40004f41270 */
[----:B------:R-:W-:Y:S01]  /*97e70*/  ISETP.LT.AND P5, PT, R29, c[0x0][0x178], !P1 ;  /* 0x00005e001d007a0c */ /* 0x000fe20004fa1270 */
[----:B------:R-:W-:Y:S01]  /*97e80*/  IMAD.WIDE R14, R4, 0x2, R18 ;  /* 0x00000002040e7825 */ /* 0x000fe200078e0212 */
[----:B------:R-:W-:Y:S02]  /*97e90*/  ISETP.LT.AND P1, PT, R6, c[0x0][0x178], !P1 ;  /* 0x00005e0006007a0c */ /* 0x000fe40004f21270 */
[----:B------:R-:W-:Y:S01]  /*97ea0*/  ISETP.LT.AND P6, PT, R2, c[0x0][0x178], !P3 ;  /* 0x00005e0002007a0c */ /* 0x000fe20005fc1270 */
[----:B------:R-:W-:Y:S01]  /*97eb0*/  IMAD.WIDE R12, R4, 0x2, R16 ;  /* 0x00000002040c7825 */ /* 0x000fe200078e0210 */
[----:B------:R-:W-:-:S05]  /*97ec0*/  ISETP.LT.AND P4, PT, R28, c[0x0][0x178], !P3 ;  /* 0x00005e001c007a0c */ /* 0x000fca0005f81270 */
[----:B------:R0:W-:Y:S04]  /*97ed0*/  @P2 STG.E.U16 [R14.64], R0 ;  /* 0x000000000e002986 */ /* 0x0001e8000c101506 */
[----:B------:R1:W-:Y:S01]  /*97ee0*/  @P5 STG.E.U16 [R12.64], R3 ;  /* 0x000000030c005986 */ /* 0x0003e2000c101506 */
[C---:B0-----:R-:W-:Y:S02]  /*97ef0*/  IADD3 R0, R4.reuse, c[0x0][0x198], RZ ;  /* 0x0000660004007a10 */ /* 0x041fe40007ffe0ff */
[----:B-1----:R-:W-:Y:S01]  /*97f00*/  PRMT R3, R25, 0x7632, R3 ;  /* 0x0000763219037816 */ /* 0x002fe20000000003 */
[----:B------:R-:W-:-:S04]  /*97f10*/  IMAD.WIDE R12, R4, 0x2, R10 ;  /* 0x00000002040c7825 */ /* 0x000fc800078e020a */
[C---:B------:R-:W-:Y:S01]  /*97f20*/  IMAD.WIDE R14, R0.reuse, 0x2, R8 ;  /* 0x00000002000e7825 */ /* 0x040fe200078e0208 */
[----:B------:R0:W-:Y:S03]  /*97f30*/  @P1 STG.E.U16 [R12.64], R3 ;  /* 0x000000030c001986 */ /* 0x0001e6000c101506 */
[C---:B------:R-:W-:Y:S01]  /*97f40*/  IMAD.WIDE R20, R0.reuse, 0x2, R18 ;  /* 0x0000000200147825 */ /* 0x040fe200078e0212 */
[----:B0-----:R-:W-:-:S03]  /*97f50*/  IADD3 R3, R0, c[0x0][0x198], RZ ;  /* 0x0000660000037a10 */ /* 0x001fc60007ffe0ff */
[C---:B------:R-:W-:Y:S01]  /*97f60*/  IMAD.WIDE R12, R0.reuse, 0x2, R16 ;  /* 0x00000002000c7825 */ /* 0x040fe200078e0210 */
[----:B--2---:R-:W-:Y:S02]  /*97f70*/  ISETP.GE.AND P2, PT, R7, c[0x0][0x17c], PT ;  /* 0x00005f0007007a0c */ /* 0x004fe40003f46270 */
[----:B------:R-:W2:Y:S04]  /*97f80*/  LDL.LU R7, [R1+0x740] ;  /* 0x0007400001077983 */ /* 0x000ea80000300800 */
[----:B---3--:R0:W-:Y:S04]  /*97f90*/  @P6 STG.E.U16 [R14.64], R27 ;  /* 0x0000001b0e006986 */ /* 0x0081e8000c101506 */
[----:B------:R-:W3:Y:S01]  /*97fa0*/  LDL.LU R25, [R1+0x730] ;  /* 0x0007300001197983 */ /* 0x000ee20000300800 */
[----:B0-----:R-:W-:Y:S01]  /*97fb0*/  IMAD.WIDE R14, R0, 0x2, R10 ;  /* 0x00000002000e7825 */ /* 0x001fe200078e020a */
[----:B------:R-:W-:-:S02]  /*97fc0*/  PRMT R4, R27, 0x7632, R4 ;  /* 0x000076321b047816 */ /* 0x000fc40000000004 */
[----:B-----5:R0:W-:Y:S01]  /*97fd0*/  @P4 STG.E.U16 [R20.64], R23 ;  /* 0x0000001714004986 */ /* 0x0201e2000c101506 */
[----:B------:R-:W-:Y:S02]  /*97fe0*/  PRMT R0, R23, 0x7632, R0 ;  /* 0x0000763217007816 */ /* 0x000fe40000000000 */
[----:B----4-:R-:W-:Y:S02]  /*97ff0*/  ISETP.GE.AND P1, PT, R22, c[0x0][0x17c], PT ;  /* 0x00005f0016007a0c */ /* 0x010fe40003f26270 */
[----:B------:R-:W4:Y:S04]  /*98000*/  LDL.LU R22, [R1+0x2e30] ;  /* 0x002e300001167983 */ /* 0x000f280000300800 */
[----:B0-----:R-:W5:Y:S04]  /*98010*/  LDL.LU R23, [R1+0x3374] ;  /* 0x0033740001177983 */ /* 0x001f680000300800 */
[----:B------:R-:W5:Y:S01]  /*98020*/  LDL.LU R27, [R1+0x2e34] ;  /* 0x002e3400011b7983 */ /* 0x000f620000300800 */
[----:B------:R-:W-:-:S02]  /*98030*/  ISETP.LT.AND P5, PT, R29, c[0x0][0x178], !P3 ;  /* 0x00005e001d007a0c */ /* 0x000fc40005fa1270 */
[----:B------:R-:W-:Y:S02]  /*98040*/  ISETP.LT.AND P3, PT, R6, c[0x0][0x178], !P3 ;  /* 0x00005e0006007a0c */ /* 0x000fe40005f61270 */
[----:B------:R-:W-:Y:S02]  /*98050*/  ISETP.LT.AND P6, PT, R2, c[0x0][0x178], !P2 ;  /* 0x00005e0002007a0c */ /* 0x000fe400057c1270 */
[----:B------:R-:W-:Y:S01]  /*98060*/  ISETP.LT.AND P4, PT, R28, c[0x0][0x178], !P2 ;  /* 0x00005e001c007a0c */ /* 0x000fe20005781270 */
[----:B------:R-:W-:-:S06]  /*98070*/  IMAD.WIDE R20, R3, 0x2, R8 ;  /* 0x0000000203147825 */ /* 0x000fcc00078e0208 */
[----:B------:R0:W-:Y:S01]  /*98080*/  @P5 STG.E.U16 [R12.64], R5 ;  /* 0x000000050c005986 */ /* 0x0001e2000c101506 */
[----:B------:R-:W-:-:S03]  /*98090*/  ISETP.LT.AND P5, PT, R2, c[0x0][0x178], !P1 ;  /* 0x00005e0002007a0c */ /* 0x000fc60004fa1270 */
[----:B------:R1:W-:Y:S01]  /*980a0*/  @P3 STG.E.U16 [R14.64], R26 ;  /* 0x0000001a0e003986 */ /* 0x0003e2000c101506 */
[----:B------:R-:W-:Y:S02]  /*980b0*/  ISETP.LT.AND P3, PT, R29, c[0x0][0x178], !P2 ;  /* 0x00005e001d007a0c */ /* 0x000fe40005761270 */
[----:B------:R-:W-:Y:S01]  /*980c0*/  ISETP.LT.AND P2, PT, R6, c[0x0][0x178], !P2 ;  /* 0x00005e0006007a0c */ /* 0x000fe20005741270 */
[----:B------:R1:W-:Y:S01]  /*980d0*/  @P6 STG.E.U16 [R20.64], R4 ;  /* 0x0000000414006986 */ /* 0x0003e2000c101506 */
[----:B0-----:R-:W-:-:S05]  /*980e0*/  IMAD.WIDE R12, R3, 0x2, R18 ;  /* 0x00000002030c7825 */ /* 0x001fca00078e0212 */
[----:B------:R0:W-:Y:S01]  /*980f0*/  @P4 STG.E.U16 [R12.64], R0 ;  /* 0x000000000c004986 */ /* 0x0001e2000c101506 */
[----:B------:R-:W-:Y:S01]  /*98100*/  ISETP.LT.AND P4, PT, R28, c[0x0][0x178], !P1 ;  /* 0x00005e001c007a0c */ /* 0x000fe20004f81270 */
[----:B-1----:R-:W-:Y:S01]  /*98110*/  IMAD.WIDE R14, R3, 0x2, R10 ;  /* 0x00000002030e7825 */ /* 0x002fe200078e020a */
[----:B------:R-:W-:Y:S02]  /*98120*/  PRMT R24, R5, 0x7632, R24 ;  /* 0x0000763205187816 */ /* 0x000fe40000000018 */
[----:B------:R-:W-:Y:S01]  /*98130*/  PRMT R4, R26, 0x7632, R4 ;  /* 0x000076321a047816 */ /* 0x000fe20000000004 */
[----:B------:R-:W5:Y:S01]  /*98140*/  LDL.LU R5, [R1+0x3370] ;  /* 0x0033700001057983 */ /* 0x000f620000300800 */
[C---:B0-----:R-:W-:Y:S01]  /*98150*/  IADD3 R0, R3.reuse, c[0x0][0x198], RZ ;  /* 0x0000660003007a10 */ /* 0x041fe20007ffe0ff */
[----:B------:R-:W-:-:S04]  /*98160*/  IMAD.WIDE R12, R3, 0x2, R16 ;  /* 0x00000002030c7825 */ /* 0x000fc800078e0210 */
[----:B------:R-:W-:Y:S01]  /*98170*/  IMAD.WIDE R20, R0, 0x2, R8 ;  /* 0x0000000200147825 */ /* 0x000fe200078e0208 */
[----:B------:R-:W-:Y:S04]  /*98180*/  @P3 STG.E.U16 [R12.64], R24 ;  /* 0x000000180c003986 */ /* 0x000fe8000c101506 */
[----:B------:R3:W-:Y:S04]  /*98190*/  @P2 STG.E.U16 [R14.64], R4 ;  /* 0x000000040e002986 */ /* 0x0007e8000c101506 */
[----:B--2---:R-:W-:Y:S01]  /*981a0*/  @P5 STG.E.U16 [R20.64], R7 ;  /* 0x0000000714005986 */ /* 0x004fe2000c101506 */
[----:B---3--:R-:W-:-:S02]  /*981b0*/  PRMT R4, R25, 0x7632, R4 ;  /* 0x0000763219047816 */ /* 0x008fc40000000004 */
[----:B----4-:R-:W-:Y:S01]  /*981c0*/  ISETP.GE.AND P6, PT, R22, c[0x0][0x17c], PT ;  /* 0x00005f0016007a0c */ /* 0x010fe20003fc6270 */
[----:B-----5:R-:W-:Y:S02]  /*981d0*/  IMAD.MOV.U32 R26, RZ, RZ, R23 ;  /* 0x000000ffff1a7224 */ /* 0x020fe400078e0017 */
[----:B------:R-:W-:-:S05]  /*981e0*/  IMAD.WIDE R22, R0, 0x2, R18 ;  /* 0x0000000200167825 */ /* 0x000fca00078e0212 */
[----:B------:R0:W-:Y:S01]  /*981f0*/  @P4 STG.E.U16 [R22.64], R25 ;  /* 0x0000001916004986 */ /* 0x0001e2000c101506 */
[----:B------:R-:W-:-:S03]  /*98200*/  ISETP.GE.AND P4, PT, R27, c[0x0][0x17c], PT ;  /* 0x00005f001b007a0c */ /* 0x000fc60003f86270 */
[----:B------:R-:W2:Y:S04]  /*98210*/  LDL.LU R27, [R1+0x374] ;  /* 0x00037400011b7983 */ /* 0x000ea80000300800 */
[----:B0-----:R-:W3:Y:S01]  /*98220*/  LDL.LU R25, [R1+0x14] ;  /* 0x0000140001197983 */ /* 0x001ee20000300800 */
[----:B------:R-:W-:Y:S01]  /*98230*/  PRMT R24, R7, 0x7632, R24 ;  /* 0x0000763207187816 */ /* 0x000fe20000000018 */
[C---:B------:R-:W-:Y:S01]  /*98240*/  IMAD.WIDE R12, R0.reuse, 0x2, R16 ;  /* 0x00000002000c7825 */ /* 0x040fe200078e0210 */
[----:B------:R-:W-:-:S03]  /*98250*/  IADD3 R3, R0, c[0x0][0x198], RZ ;  /* 0x0000660000037a10 */ /* 0x000fc60007ffe0ff */
[----:B------:R-:W-:Y:S01]  /*98260*/  IMAD.WIDE R14, R0, 0x2, R10 ;  /* 0x00000002000e7825 */ /* 0x000fe200078e020a */
[----:B------:R-:W-:Y:S02]  /*98270*/  ISETP.LT.AND P5, PT, R29, c[0x0][0x178], !P1 ;  /* 0x00005e001d007a0c */ /* 0x000fe40004fa1270 */
[----:B------:R-:W-:Y:S01]  /*98280*/  ISETP.LT.AND P1, PT, R6, c[0x0][0x178], !P1 ;  /* 0x00005e0006007a0c */ /* 0x000fe20004f21270 */
[----:B---3--:R0:W-:Y:S04]  /*98290*/  STL [R1+0x336c], R25 ;  /* 0x00336c1901007387 */ /* 0x0081e80000100800 */
[----:B0-----:R-:W3:Y:S04]  /*982a0*/  LDL.LU R25, [R1+0x2e38] ;  /* 0x002e380001197983 */ /* 0x001ee80000300800 */
[----:B------:R-:W4:Y:S04]  /*982b0*/  LDL.LU R7, [R1+0x4] ;  /* 0x0000040001077983 */ /* 0x000f280000300800 */
[----:B------:R-:W5:Y:S01]  /*982c0*/  LDL.LU R0, [R1+0x110] ;  /* 0x0001100001007983 */ /* 0x000f620000300800 */
[----:B------:R-:W-:-:S02]  /*982d0*/  ISETP.LT.AND P2, PT, R2, c[0x0][0x178], !P6 ;  /* 0x00005e0002007a0c */ /* 0x000fc40007741270 */
[----:B------:R-:W-:Y:S01]  /*982e0*/  ISETP.LT.AND P3, PT, R28, c[0x0][0x178], !P6 ;  /* 0x00005e001c007a0c */ /* 0x000fe20007761270 */
[----:B------:R-:W-:-:S04]  /*982f0*/  IMAD.WIDE R20, R3, 0x2, R8 ;  /* 0x0000000203147825 */ /* 0x000fc800078e0208 */
[----:B------:R-:W-:Y:S01]  /*98300*/  IMAD.WIDE R22, R3, 0x2, R18 ;  /* 0x0000000203167825 */ /* 0x000fe200078e0212 */
[----:B-----5:R-:W-:Y:S04]  /*98310*/  @P5 STG.E.U16 [R12.64], R0 ;  /* 0x000000000c005986 */ /* 0x020fe8000c101506 */
[----:B------:R-:W-:Y:S01]  /*98320*/  @P1 STG.E.U16 [R14.64], R5 ;  /* 0x000000050e001986 */ /* 0x000fe2000c101506 */
[----:B---3--:R-:W-:-:S03]  /*98330*/  ISETP.GE.AND P1, PT, R25, c[0x0][0x17c], PT ;  /* 0x00005f0019007a0c */ /* 0x008fc60003f26270 */
[----:B------:R-:W-:Y:S04]  /*98340*/  @P2 STG.E.U16 [R20.64], R24 ;  /* 0x0000001814002986 */ /* 0x000fe8000c101506 */
[----:B------:R0:W-:Y:S04]  /*98350*/  @P3 STG.E.U16 [R22.64], R4 ;  /* 0x0000000416003986 */ /* 0x0001e8000c101506 */
[----:B0-----:R-:W3:Y:S04]  /*98360*/  LDL.LU R23, [R1+0x24] ;  /* 0x0000240001177983 */ /* 0x001ee80000300800 */
[----:B------:R-:W5:Y:S01]  /*98370*/  LDL.LU R25, [R1+0x2e3c] ;  /* 0x002e3c0001197983 */ /* 0x000f620000300800 */
[----:B------:R-:W-:-:S02]  /*98380*/  ISETP.LT.AND P5, PT, R29, c[0x0][0x178], !P6 ;  /* 0x00005e001d007a0c */ /* 0x000fc400077a1270 */
[----:B------:R-:W-:Y:S02]  /*98390*/  ISETP.LT.AND P6, PT, R6, c[0x0][0x178], !P6 ;  /* 0x00005e0006007a0c */ /* 0x000fe400077c1270 */
[----:B------:R-:W-:Y:S01]  /*983a0*/  ISETP.LT.AND P3, PT, R2, c[0x0][0x178], !P4 ;  /* 0x00005e0002007a0c */ /* 0x000fe20006761270 */
[C---:B------:R-:W-:Y:S01]  /*983b0*/  IMAD.WIDE R12, R3.reuse, 0x2, R16 ;  /* 0x00000002030c7825 */ /* 0x040fe200078e0210 */
[----:B------:R-:W-:Y:S02]  /*983c0*/  PRMT R4, R0, 0x7632, R4 ;  /* 0x0000763200047816 */ /* 0x000fe40000000004 */
[C---:B------:R-:W-:Y:S01]  /*983d0*/  IADD3 R0, R3.reuse, c[0x0][0x198], RZ ;  /* 0x0000660003007a10 */ /* 0x040fe20007ffe0ff */
[----:B------:R-:W-:Y:S01]  /*983e0*/  IMAD.WIDE R14, R3, 0x2, R10 ;  /* 0x00000002030e7825 */ /* 0x000fe200078e020a */
[----:B------:R-:W-:Y:S02]  /*983f0*/  PRMT R22, R5, 0x7632, R22 ;  /* 0x0000763205167816 */ /* 0x000fe40000000016 */
[----:B------:R-:W3:Y:S04]  /*98400*/  LDL.LU R5, [R1+0x54] ;  /* 0x0000540001057983 */ /* 0x000ee80000300800 */
[----:B------:R0:W-:Y:S04]  /*98410*/  @P5 STG.E.U16 [R12.64], R4 ;  /* 0x000000040c005986 */ /* 0x0001e8000c101506 */
[----:B------:R1:W-:Y:S01]  /*98420*/  @P6 STG.E.U16 [R14.64], R22 ;  /* 0x000000160e006986 */ /* 0x0003e2000c101506 */
[----:B0-----:R-:W-:Y:S01]  /*98430*/  IMAD.WIDE R12, R0, 0x2, R8 ;  /* 0x00000002000c7825 */ /* 0x001fe200078e0208 */
[----:B--2---:R-:W-:-:S02]  /*98440*/  PRMT R4, R27, 0x7632, R4 ;  /* 0x000076321b047816 */ /* 0x004fc40000000004 */
[----:B-1----:R-:W2:Y:S04]  /*98450*/  LDL.LU R22, [R1+0x384] ;  /* 0x0003840001167983 */ /* 0x002ea80000300800 */
[----:B------:R0:W-:Y:S04]  /*98460*/  @P3 STG.E.U16 [R12.64], R27 ;  /* 0x0000001b0c003986 */ /* 0x0001e8000c101506 */
[----:B0-----:R-:W2:Y:S01]  /*98470*/  LDL.LU R27, [R1+0x2e40] ;  /* 0x002e4000011b7983 */ /* 0x001ea20000300800 */
[----:B-----5:R-:W-:-:S03]  /*98480*/  ISETP.GE.AND P3, PT, R25, c[0x0][0x17c], PT ;  /* 0x00005f0019007a0c */ /* 0x020fc60003f66270 */
[----:B------:R-:W5:Y:S01]  /*98490*/  LDL.LU R25, [R1+0x336c] ;  /* 0x00336c0001197983 */ /* 0x000f620000300800 */
[----:B------:R-:W-:Y:S02]  /*984a0*/  ISETP.LT.AND P2, PT, R28, c[0x0][0x178], !P4 ;  /* 0x00005e001c007a0c */ /* 0x000fe40006741270 */
[----:B------:R-:W-:Y:S01]  /*984b0*/  ISETP.LT.AND P5, PT, R29, c[0x0][0x178], !P4 ;  /* 0x00005e001d007a0c */ /* 0x000fe200067a1270 */
[----:B------:R-:W-:Y:S01]  /*984c0*/  IMAD.WIDE R20, R0, 0x2, R18 ;  /* 0x0000000200147825 */ /* 0x000fe200078e0212 */
[----:B------:R-:W-:Y:S02]  /*984d0*/  ISETP.LT.AND P4, PT, R6, c[0x0][0x178], !P4 ;  /* 0x00005e0006007a0c */ /* 0x000fe40006781270 */
[----:B------:R-:W-:Y:S01]  /*984e0*/  ISETP.LT.AND P6, PT, R2, c[0x0][0x178], !P1 ;  /* 0x00005e0002007a0c */ /* 0x000fe20004fc1270 */
[C---:B------:R-:W-:Y:S01]  /*984f0*/  IMAD.WIDE R12, R0.reuse, 0x2, R16 ;  /* 0x00000002000c7825 */ /* 0x040fe200078e0210 */
[----:B------:R-:W-:-:S05]  /*98500*/  IADD3 R3, R0, c[0x0][0x198], RZ ;  /* 0x0000660000037a10 */ /* 0x000fca0007ffe0ff */
[----:B---3--:R0:W-:Y:S01]  /*98510*/  @P2 STG.E.U16 [R20.64], R23 ;  /* 0x0000001714002986 */ /* 0x0081e2000c101506 */
[----:B------:R-:W-:Y:S01]  /*98520*/  ISETP.LT.AND P2, PT, R28, c[0x0][0x178], !P1 ;  /* 0x00005e001c007a0c */ /* 0x000fe20004f41270 */
[----:B------:R-:W-:Y:S01]  /*98530*/  IMAD.WIDE R14, R0, 0x2, R10 ;  /* 0x00000002000e7825 */ /* 0x000fe200078e020a */
[----:B------:R-:W-:-:S03]  /*98540*/  PRMT R0, R23, 0x7632, R0 ;  /* 0x0000763217007816 */ /* 0x000fc60000000000 */
[----:B0-----:R-:W-:Y:S01]  /*98550*/  IMAD.WIDE R20, R3, 0x2, R8 ;  /* 0x0000000203147825 */ /* 0x001fe200078e0208 */
[----:B------:R-:W3:Y:S04]  /*98560*/  LDL.LU R23, [R1+0x44] ;  /* 0x0000440001177983 */ /* 0x000ee80000300800 */
[----:B-----5:R0:W-:Y:S01]  /*98570*/  @P5 STG.E.U16 [R12.64], R25 ;  /* 0x000000190c005986 */ /* 0x0201e2000c101506 */
[----:B------:R-:W-:-:S03]  /*98580*/  ISETP.LT.AND P5, PT, R29, c[0x0][0x178], !P1 ;  /* 0x00005e001d007a0c */ /* 0x000fc60004fa1270 */
[----:B----4-:R1:W-:Y:S01]  /*98590*/  @P4 STG.E.U16 [R14.64], R7 ;  /* 0x000000070e004986 */ /* 0x0103e2000c101506 */
[----:B------:R-:W-:-:S03]  /*985a0*/  ISETP.LT.AND P1, PT, R6, c[0x0][0x178], !P1 ;  /* 0x00005e0006007a0c */ /* 0x000fc60004f21270 */
[----:B------:R4:W-:Y:S01]  /*985b0*/  @P6 STG.E.U16 [R20.64], R4 ;  /* 0x0000000414006986 */ /* 0x0009e2000c101506 */
[----:B------:R-:W-:Y:S02]  /*985c0*/  ISETP.LT.AND P6, PT, R2, c[0x0][0x178], !P3 ;  /* 0x00005e0002007a0c */ /* 0x000fe40005fc1270 */
[----:B------:R-:W-:Y:S01]  /*985d0*/  ISETP.LT.AND P4, PT, R28, c[0x0][0x178], !P3 ;  /* 0x00005e001c007a0c */ /* 0x000fe20005f81270 */
[----:B0-----:R-:W-:-:S04]  /*985e0*/  IMAD.WIDE R12, R3, 0x2, R16 ;  /* 0x00000002030c7825 */ /* 0x001fc800078e0210 */
[----:B-1----:R-:W-:Y:S01]  /*985f0*/  IMAD.WIDE R14, R3, 0x2, R18 ;  /* 0x00000002030e7825 */ /* 0x002fe200078e0212 */
[----:B----4-:R-:W-:-:S04]  /*98600*/  PRMT R4, R25, 0x7632, R4 ;  /* 0x0000763219047816 */ /* 0x010fc80000000004 */
[----:B------:R0:W-:Y:S04]  /*98610*/  @P2 STG.E.U16 [R14.64], R0 ;  /* 0x000000000e002986 */ /* 0x0001e8000c101506 */
[----:B------:R1:W-:Y:S04]  /*98620*/  @P5 STG.E.U16 [R12.64], R4 ;  /* 0x000000040c005986 */ /* 0x0003e8000c101506 */
[----:B------:R-:W4:Y:S01]  /*98630*/  LDL.LU R25, [R1+0x3368] ;  /* 0x0033680001197983 */ /* 0x000f220000300800 */
[----:B0-----:R-:W-:Y:S02]  /*98640*/  IADD3 R0, R3, c[0x0][0x198], RZ ;  /* 0x0000660003007a10 */ /* 0x001fe40007ffe0ff */
[----:B-1----:R-:W-:Y:S01]  /*98650*/  PRMT R4, R7, 0x7632, R4 ;  /* 0x0000763207047816 */ /* 0x002fe20000000004 */
[----:B------:R-:W-:Y:S01]  /*98660*/  IMAD.WIDE R12, R3, 0x2, R10 ;  /* 0x00000002030c7825 */ /* 0x000fe200078e020a */
[----:B--2---:R-:W-:Y:S01]  /*98670*/  ISETP.GE.AND P2, PT, R27, c[0x0][0x17c], PT ;  /* 0x00005f001b007a0c */ /* 0x004fe20003f46270 */
[----:B------:R-:W2:Y:S02]  /*98680*/  LDL.LU R7, [R1+0x3a4] ;  /* 0x0003a40001077983 */ /* 0x000ea40000300800 */
[----:B------:R-:W-:-:S04]  /*98690*/  IMAD.WIDE R14, R0, 0x2, R8 ;  /* 0x00000002000e7825 */ /* 0x000fc800078e0208 */
[----:B------:R-:W-:Y:S01]  /*986a0*/  IMAD.WIDE R20, R0, 0x2, R18 ;  /* 0x0000000200147825 */ /* 0x000fe200078e0212 */
[----:B------:R-:W-:Y:S04]  /*986b0*/  @P1 STG.E.U16 [R12.64], R4 ;  /* 0x000000040c001986 */ /* 0x000fe8000c101506 */
[----:B------:R-:W-:Y:S04]  /*986c0*/  @P6 STG.E.U16 [R14.64], R22 ;  /* 0x000000160e006986 */ /* 0x000fe8000c101506 */
[----:B------:R-:W5:Y:S04]  /*986d0*/  LDL.LU R27, [R1+0x84] ;  /* 0x00008400011b7983 */ /* 0x000f680000300800 */
[----:B------:R0:W-:Y:S04]  /*986e0*/  @P4 STG.E.U16 [R20.64], R5 ;  /* 0x0000000514004986 */ /* 0x0001e8000c101506 */
[----:B0-----:R-:W2:Y:S01]  /*986f0*/  LDL.LU R21, [R1+0x2e44] ;  /* 0x002e440001157983 */ /* 0x001ea20000300800 */
[----:B------:R-:W-:-:S02]  /*98700*/  ISETP.LT.AND P5, PT, R29, c[0x0][0x178], !P3 ;  /* 0x00005e001d007a0c */ /* 0x000fc40005fa1270 */
[----:B------:R-:W-:Y:S02]  /*98710*/  ISETP.LT.AND P3, PT, R6, c[0x0][0x178], !P3 ;  /* 0x00005e0006007a0c */ /* 0x000fe40005f61270 */
[----:B------:R-:W-:Y:S02]  /*98720*/  ISETP.LT.AND P6, PT, R2, c[0x0][0x178], !P2 ;  /* 0x00005e0002007a0c */ /* 0x000fe400057c1270 */
[----:B------:R-:W-:Y:S01]  /*98730*/  ISETP.LT.AND P4, PT, R28, c[0x0][0x178], !P2 ;  /* 0x00005e001c007a0c */ /* 0x000fe20005781270 */
[C---:B------:R-:W-:Y:S01]  /*98740*/  IMAD.WIDE R12, R0.reuse, 0x2, R16 ;  /* 0x00000002000c7825 */ /* 0x040fe200078e0210 */
[----:B------:R-:W-:Y:S02]  /*98750*/  IADD3 R3, R0, c[0x0][0x198], RZ ;  /* 0x0000660000037a10 */ /* 0x000fe40007ffe0ff */
[----:B------:R-:W-:Y:S01]  /*98760*/  PRMT R4, R22, 0x7632, R4 ;  /* 0x0000763216047816 */ /* 0x000fe20000000004 */
[----:B------:R-:W-:Y:S01]  /*98770*/  IMAD.WIDE R14, R0, 0x2, R10 ;  /* 0x00000002000e7825 */ /* 0x000fe200078e020a */
[----:B------:R-:W-:Y:S01]  /*98780*/  PRMT R0, R5, 0x7632, R0 ;  /* 0x0000763205007816 */ /* 0x000fe20000000000 */
[----:B---3--:R0:W-:Y:S04]  /*98790*/  @P5 STG.E.U16 [R12.64], R23 ;  /* 0x000000170c005986 */ /* 0x0081e8000c101506 */
[----:B------:R-:W3:Y:S04]  /*987a0*/  LDL.LU R22, [R1+0x2e48] ;  /* 0x002e480001167983 */ /* 0x000ee80000300800 */
[----:B------:R-:W3:Y:S01]  /*987b0*/  LDL.LU R5, [R1+0x74] ;  /* 0x0000740001057983 */ /* 0x000ee20000300800 */
[----:B0-----:R-:W-:-:S03]  /*987c0*/  IMAD.WIDE R12, R3, 0x2, R18 ;  /* 0x00000002030c7825 */ /* 0x001fc600078e0212 */
[----:B----4-:R0:W-:Y:S02]  /*987d0*/  @P3 STG.E.U16 [R14.64], R25 ;  /* 0x000000190e003986 */ /* 0x0101e4000c101506 */
[----:B0-----:R-:W-:Y:S01]  /*987e0*/  IMAD.WIDE R14, R3, 0x2, R10 ;  /* 0x00000002030e7825 */ /* 0x001fe200078e020a */
[----:B--2---:R-:W-:-:S03]  /*987f0*/  ISETP.GE.AND P1, PT, R21, c[0x0][0x17c], PT ;  /* 0x00005f0015007a0c */ /* 0x004fc60003f26270 */
[----:B------:R-:W-:Y:S01]  /*98800*/  IMAD.WIDE R20, R3, 0x2, R8 ;  /* 0x0000000203147825 */ /* 0x000fe200078e0208 */
[----:B------:R-:W-:-:S04]  /*98810*/  ISETP.LT.AND P5, PT, R2, c[0x0][0x178], !P1 ;  /* 0x00005e0002007a0c */ /* 0x000fc80004fa1270 */
[----:B------:R0:W-:Y:S04]  /*98820*/  @P6 STG.E.U16 [R20.64], R4 ;  /* 0x0000000414006986 */ /* 0x0001e8000c101506 */
[----:B------:R-:W2:Y:S04]  /*98830*/  LDL.LU R2, [R1+0x34] ;  /* 0x0000340001027983 */ /* 0x000ea80000300800 */
[----:B------:R1:W-:Y:S01]  /*98840*/  @P4 STG.E.U16 [R12.64], R0 ;  /* 0x000000000c004986 */ /* 0x0003e2000c101506 */
[----:B0-----:R-:W-:-:S03]  /*98850*/  PRMT R4, R25, 0x7632, R4 ;  /* 0x0000763219047816 */ /* 0x001fc60000000004 */
[----:B------:R-:W4:Y:S01]  /*98860*/  LDL R25, [R1+0x1dd4] ;  /* 0x001dd40001197983 */ /* 0x000f220000100800 */
[C---:B-1----:R-:W-:Y:S01]  /*98870*/  IADD3 R0, R3.reuse, c[0x0][0x198], RZ ;  /* 0x0000660003007a10 */ /* 0x042fe20007ffe0ff */
[----:B------:R-:W-:Y:S02]  /*98880*/  IMAD.WIDE R12, R3, 0x2, R16 ;  /* 0x00000002030c7825 */ /* 0x000fe400078e0210 */
[----:B------:R-:W2:Y:S01]  /*98890*/  LDL.LU R3, [R1+0x2e4c] ;  /* 0x002e4c0001037983 */ /* 0x000ea20000300800 */
[----:B------:R-:W-:Y:S02]  /*988a0*/  ISETP.LT.AND P3, PT, R29, c[0x0][0x178], !P2 ;  /* 0x00005e001d007a0c */ /* 0x000fe40005761270 */
[----:B------:R-:W-:Y:S02]  /*988b0*/  ISETP.LT.AND P2, PT, R6, c[0x0][0x178], !P2 ;  /* 0x00005e0006007a0c */ /* 0x000fe40005741270 */
[----:B------:R-:W-:Y:S02]  /*988c0*/  ISETP.LT.AND P4, PT, R28, c[0x0][0x178], !P1 ;  /* 0x00005e001c007a0c */ /* 0x000fe40004f81270 */
[----:B------:R-:W-:Y:S01]  /*988d0*/  PRMT R24, R23, 0x7632, R24 ;  /* 0x0000763217187816 */ /* 0x000fe20000000018 */
[----:B------:R-:W-:Y:S01]  /*988e0*/  IMAD.WIDE R20, R0, 0x2, R8 ;  /* 0x0000000200147825 */ /* 0x000fe200078e0208 */
[----:B---3--:R-:W-:-:S03]  /*988f0*/  ISETP.GE.AND P6, PT, R22, c[0x0][0x17c], PT ;  /* 0x00005f0016007a0c */ /* 0x008fc60003fc6270 */
[C---:B------:R-:W-:Y:S02]  /*98900*/  IMAD.WIDE R22, R0.reuse, 0x2, R18 ;  /* 0x0000000200167825 */ /* 0x040fe400078e0212 */
[----:B------:R0:W-:Y:S04]  /*98910*/  @P3 STG.E.U16 [R12.64], R24 ;  /* 0x000000180c003986 */ /* 0x0001e8000c101506 */
[----:B------:R1:W-:Y:S04]  /*98920*/  @P2 STG.E.U16 [R14.64], R4 ;  /* 0x000000040e002986 */ /* 0x0003e8000c101506 */
[----:B------:R3:W-:Y:S04]  /*98930*/  @P5 STG.E.U16 [R20.64], R7 ;  /* 0x0000000714005986 */ /* 0x0007e8000c101506 */
[----:B-----5:R5:W-:Y:S01]  /*98940*/  @P4 STG.E.U16 [R22.64], R27 ;  /* 0x0000001b16004986 */ /* 0x020be2000c101506 */
[----:B0-----:R-:W-:Y:S01]  /*98950*/  PRMT R24, R7, 0x7632, R24 ;  /* 0x0000763207187816 */ /* 0x001fe20000000018 */
[----:B------:R-:W-:Y:S01]  /*98960*/  IMAD.WIDE R12, R0, 0x2, R16 ;  /* 0x00000002000c7825 */ /* 0x000fe200078e0210 */
[----:B-1----:R-:W-:-:S03]  /*98970*/  PRMT R4, R27, 0x7632, R4 ;  /* 0x000076321b047816 */ /* 0x002fc60000000004 */
[C---:B------:R-:W-:Y:S01]  /*98980*/  IMAD.WIDE R14, R0.reuse, 0x2, R10 ;  /* 0x00000002000e7825 */ /* 0x040fe200078e020a */
[----:B---3--:R-:W3:Y:S04]  /*98990*/  LDL.LU R7, [R1+0x5a4] ;  /* 0x0005a40001077983 */ /* 0x008ee80000300800 */
[----:B-----5:R-:W5:Y:S01]  /*989a0*/  LDL.LU R27, [R1+0x94] ;  /* 0x00009400011b7983 */ /* 0x020f620000300800 */
[----:B--2---:R-:W-:Y:S02]  /*989b0*/  ISETP.GE.AND P4, PT, R3, c[0x0][0x17c], PT ;  /* 0x00005f0003007a0c */ /* 0x004fe40003f86270 */
[----:B------:R-:W-:Y:S02]  /*989c0*/  IADD3 R3, R0, c[0x0][0x198], RZ ;  /* 0x0000660000037a10 */ /* 0x000fe40007ffe0ff */
[----:B------:R-:W2:Y:S01]  /*989d0*/  LDL.LU R0, [R1+0x2e50] ;  /* 0x002e500001007983 */ /* 0x000ea20000300800 */
[----:B------:R-:W-:-:S02]  /*989e0*/  ISETP.LT.AND P5, PT, R29, c[0x0][0x178], !P1 ;  /* 0x00005e001d007a0c */ /* 0x000fc40004fa1270 */
[----:B------:R-:W-:Y:S02]  /*989f0*/  ISETP.LT.AND P1, PT, R6, c[0x0][0x178], !P1 ;  /* 0x00005e0006007a0c */ /* 0x000fe40004f21270 */
[----:B----4-:R-:W-:Y:S02]  /*98a00*/  ISETP.LT.AND P2, PT, R25, c[0x0][0x178], !P6 ;  /* 0x00005e0019007a0c */ /* 0x010fe40007741270 */
[----:B------:R-:W-:Y:S01]  /*98a10*/  ISETP.LT.AND P3, PT, R28, c[0x0][0x178], !P6 ;  /* 0x00005e001c007a0c */ /* 0x000fe20007761270 */
[----:B------:R-:W-:-:S04]  /*98a20*/  IMAD.WIDE R20, R3, 0x2, R8 ;  /* 0x0000000203147825 */ /* 0x000fc800078e0208 */
[----:B------:R-:W-:Y:S02]  /*98a30*/  IMAD.WIDE R22, R3, 0x2, R18 ;  /* 0x0000000203167825 */ /* 0x000fe400078e0212 */
[----:B------:R0:W-:Y:S01]  /*98a40*/  @P5 STG.E.U16 [R12.64], R5 ;  /* 0x000000050c005986 */ /* 0x0001e2000c101506 */
[----:B------:R-:W-:-:S03]  /*98a50*/  ISETP.LT.AND P5, PT, R29, c[0x0][0x178], !P6 ;  /* 0x00005e001d007a0c */ /* 0x000fc600077a1270 */
[----:B------:R-:W-:Y:S01]  /*98a60*/  @P1 STG.E.U16 [R14.64], R2 ;  /* 0x000000020e001986 */ /* 0x000fe2000c101506 */
[----:B------:R-:W-:-:S03]  /*98a70*/  ISETP.LT.AND P6, PT, R6, c[0x0][0x178], !P6 ;  /* 0x00005e0006007a0c */ /* 0x000fc600077c1270 */
[----:B------:R1:W-:Y:S04]  /*98a80*/  @P2 STG.E.U16 [R20.64], R24 ;  /* 0x0000001814002986 */ /* 0x0003e8000c101506 */
[----:B------:R-:W-:Y:S01]  /*98a90*/  @P3 STG.E.U16 [R22.64], R4 ;  /* 0x0000000416003986 */ /* 0x000fe2000c101506 */
[----:B------:R-:W-:-:S03]  /*98aa0*/  ISETP.LT.AND P3, PT, R25, c[0x0][0x178], !P4 ;  /* 0x00005e0019007a0c */ /* 0x000fc60006761270 */
[----:B------:R4:W-:Y:S01]  /*98ab0*/  STL [R1+0x3360], R23 ;  /* 0x0033601701007387 */ /* 0x0009e20000100800 */
[----:B0-----:R-:W-:Y:S01]  /*98ac0*/  IMAD.WIDE R12, R3, 0x2, R16 ;  /* 0x00000002030c7825 */ /* 0x001fe200078e0210 */
[----:B-1----:R-:W-:Y:S02]  /*98ad0*/  PRMT R20, R5, 0x7632, R20 ;  /* 0x0000763205147816 */ /* 0x002fe40000000014 */
[----:B----4-:R-:W4:Y:S01]  /*98ae0*/  LDL.LU R23, [R1+0x584] ;  /* 0x0005840001177983 */ /* 0x010f220000300800 */
[----:B------:R-:W-:Y:S01]  /*98af0*/  PRMT R4, R2, 0x7632, R4 ;  /* 0x0000763202047816 */ /* 0x000fe20000000004 */
[----:B------:R-:W-:Y:S02]  /*98b00*/  IMAD.WIDE R14, R3, 0x2, R10 ;  /* 0x00000002030e7825 */ /* 0x000fe400078e020a */
[----:B------:R-:W-:Y:S04]  /*98b10*/  @P5 STG.E.U16 [R12.64], R20 ;  /* 0x000000140c005986 */ /* 0x000fe8000c101506 */
[----:B------:R-:W5:Y:S04]  /*98b20*/  LDL.LU R5, [R1+0x3364] ;  /* 0x0033640001057983 */ /* 0x000f680000300800 */
[----:B------:R-:W5:Y:S04]  /*98b30*/  LDL.LU R2, [R1+0x2e54] ;  /* 0x002e540001027983 */ /* 0x000f680000300800 */
[----:B------:R3:W-:Y:S02]  /*98b40*/  @P6 STG.E.U16 [R14.64], R4 ;  /* 0x000000040e006986 */ /* 0x0007e4000c101506 */
[----:B---3--:R-:W-:-:S02]  /*98b50*/  PRMT R4, R7, 0x7632, R4 ;  /* 0x0000763207047816 */ /* 0x008fc40000000004 */
[----:B--2---:R-:W-:Y:S02]  /*98b60*/  ISETP.GE.AND P1, PT, R0, c[0x0][0x17c], PT ;  /* 0x00005f0000007a0c */ /* 0x004fe40003f26270 */
[----:B------:R-:W-:-:S05]  /*98b70*/  IADD3 R0, R3, c[0x0][0x198], RZ ;  /* 0x0000660003007a10 */ /* 0x000fca0007ffe0ff */
[----:B------:R-:W-:-:S05]  /*98b80*/  IMAD.WIDE R12, R0, 0x2, R8 ;  /* 0x00000002000c7825 */ /* 0x000fca00078e0208 */
[----:B------:R0:W-:Y:S04]  /*98b90*/  @P3 STG.E.U16 [R12.64], R7 ;  /* 0x000000070c003986 */ /* 0x0001e8000c101506 */
[----:B0-----:R-:W2:Y:S01]  /*98ba0*/  LDL.LU R7, [R1+0x2e58] ;  /* 0x002e580001077983 */ /* 0x001ea20000300800 */
[----:B------:R-:W-:Y:S01]  /*98bb0*/  ISETP.LT.AND P2, PT, R28, c[0x0][0x178], !P4 ;  /* 0x00005e001c007a0c */ /* 0x000fe20006741270 */
[----:B------:R-:W-:Y:S01]  /*98bc0*/  IMAD.WIDE R20, R0, 0x2, R18 ;  /* 0x0000000200147825 */ /* 0x000fe200078e0212 */
[----:B------:R-:W-:Y:S01]  /*98bd0*/  ISETP.LT.AND P5, PT, R29, c[0x0][0x178], !P4 ;  /* 0x00005e001d007a0c */ /* 0x000fe200067a1270 */
[----:B------:R-:W3:Y:S01]  /*98be0*/  LDL.LU R24, [R1+0x5d4] ;  /* 0x0005d40001187983 */ /* 0x000ee20000300800 */
[----:B------:R-:W-:Y:S02]  /*98bf0*/  ISETP.LT.AND P4, PT, R6, c[0x0][0x178], !P4 ;  /* 0x00005e0006007a0c */ /* 0x000fe40006781270 */
[----:B------:R-:W-:Y:S01]  /*98c00*/  ISETP.LT.AND P6, PT, R25, c[0x0][0x178], !P1 ;  /* 0x00005e0019007a0c */ /* 0x000fe20004fc1270 */
[C---:B------:R-:W-:Y:S01]  /*98c10*/  IMAD.WIDE R12, R0.reuse, 0x2, R16 ;  /* 0x00000002000c7825 */ /* 0x040fe200078e0210 */
[----:B------:R-:W-:-:S05]  /*98c20*/  IADD3 R3, R0, c[0x0][0x198], RZ ;  /* 0x0000660000037a10 */ /* 0x000fca0007ffe0ff */
[----:B----4-:R0:W-:Y:S01]  /*98c30*/  @P2 STG.E.U16 [R20.64], R23 ;  /* 0x0000001714002986 */ /* 0x0101e2000c101506 */
[----:B------:R-:W-:Y:S01]  /*98c40*/  ISETP.LT.AND P2, PT, R28, c[0x0][0x178], !P1 ;  /* 0x00005e001c007a0c */ /* 0x000fe20004f41270 */
[----:B------:R-:W-:Y:S01]  /*98c50*/  IMAD.WIDE R14, R0, 0x2, R10 ;  /* 0x00000002000e7825 */ /* 0x000fe200078e020a */
[----:B------:R-:W-:Y:S01]  /*98c60*/  PRMT R0, R23, 0x7632, R0 ;  /* 0x0000763217007816 */ /* 0x000fe20000000000 */
[----:B-----5:R1:W-:Y:S04]  /*98c70*/  @P5 STG.E.U16 [R12.64], R27 ;  /* 0x0000001b0c005986 */ /* 0x0203e8000c101506 */
[----:B------:R-:W-:Y:S01]  /*98c80*/  @P4 STG.E.U16 [R14.64], R5 ;  /* 0x000000050e004986 */ /* 0x000fe2000c101506 */
[----:B0-----:R-:W-:-:S04]  /*98c90*/  IMAD.WIDE R20, R3, 0x2, R8 ;  /* 0x0000000203147825 */ /* 0x001fc800078e0208 */
[----:B-1----:R-:W-:Y:S01]  /*98ca0*/  IMAD.WIDE R12, R3, 0x2, R18 ;  /* 0x00000002030c7825 */ /* 0x002fe200078e0212 */
[----:B------:R-:W-:Y:S01]  /*98cb0*/  ISETP.GE.AND P3, PT, R2, c[0x0][0x17c], PT ;  /* 0x00005f0002007a0c */ /* 0x000fe20003f66270 */
[----:B------:R0:W-:Y:S04]  /*98cc0*/  @P6 STG.E.U16 [R20.64], R4 ;  /* 0x0000000414006986 */ /* 0x0001e8000c101506 */
[----:B------:R-:W4:Y:S04]  /*98cd0*/  LDL.LU R2, [R1+0x5b4] ;  /* 0x0005b40001027983 */ /* 0x000f280000300800 */
[----:B------:R-:W-:Y:S04]  /*98ce0*/  @P2 STG.E.U16 [R12.64], R0 ;  /* 0x000000000c002986 */ /* 0x000fe8000c101506 */
[----:B------:R-:W5:Y:S01]  /*98cf0*/  LDL.LU R23, [R1+0x3360] ;  /* 0x0033600001177983 */ /* 0x000f620000300800 */
[----:B0-----:R-:W-:-:S03]  /*98d00*/  PRMT R4, R27, 0x7632, R4 ;  /* 0x000076321b047816 */ /* 0x001fc60000000004 */
[----:B------:R-:W3:Y:S01]  /*98d10*/  LDL.LU R21, [R1+0xb4] ;  /* 0x0000b40001157983 */ /* 0x000ee20000300800 */
[----:B--2---:R-:W-:Y:S01]  /*98d20*/  ISETP.GE.AND P2, PT, R7, c[0x0][0x17c], PT ;  /* 0x00005f0007007a0c */ /* 0x004fe20003f46270 */
[----:B------:R-:W-:Y:S02]  /*98d30*/  IMAD.MOV.U32 R7, RZ, RZ, R26 ;  /* 0x000000ffff077224 */ /* 0x000fe400078e001a */
[----:B------:R-:W2:Y:S04]  /*98d40*/  LDL.LU R26, [R1+0x704] ;  /* 0x00070400011a7983 */ /* 0x000ea80000300800 */
[----:B------:R-:W2:Y:S01]  /*98d50*/  LDL.LU R27, [R1+0x5e4] ;  /* 0x0005e400011b7983 */ /* 0x000ea20000300800 */
[----:B------:R-:W-:Y:S02]  /*98d60*/  ISETP.LT.AND P5, PT, R29, c[0x0][0x178], !P1 ;  /* 0x00005e001d007a0c */ /* 0x000fe40004fa1270 */
[----:B------:R-:W-:Y:S01]  /*98d70*/  ISETP.LT.AND P1, PT, R6, c[0x0][0x178], !P1 ;  /* 0x00005e0006007a0c */ /* 0x000fe20004f21270 */
[----:B------:R-:W-:Y:S01]  /*98d80*/  IMAD.WIDE R14, R3, 0x2, R16 ;  /* 0x00000002030e7825 */ /* 0x000fe200078e0210 */
[----:B------:R-:W-:-:S09]  /*98d90*/  PRMT R20, R5, 0x7632, R20 ;  /* 0x0000763205147816 */ /* 0x000fd20000000014 */
[----:B------:R0:W-:Y:S02]  /*98da0*/  @P5 STG.E.U16 [R14.64], R4 ;  /* 0x000000040e005986 */ /* 0x0001e4000c101506 */
[----:B0-----:R-:W-:-:S05]  /*98db0*/  IMAD.WIDE R4, R3, 0x2, R10 ;  /* 0x0000000203047825 */ /* 0x001fca00078e020a */
[----:B------:R-:W-:Y:S04]  /*98dc0*/  @P1 STG.E.U16 [R4.64], R20 ;  /* 0x0000001404001986 */ /* 0x000fe8000c101506 */
[----:B--2---:R0:W-:Y:S04]  /*98dd0*/  STL [R1+0x335c], R27 ;  /* 0x00335c1b01007387 */ /* 0x0041e80000100800 */
[----:B0-----:R-:W2:Y:S04]  /*98de0*/  LDL.LU R27, [R1+0xc4] ;  /* 0x0000c400011b7983 */ /* 0x001ea80000300800 */
[----:B------:R-:W5:Y:S01]  /*98df0*/  LDL.LU R20, [R1+0x2e5c] ;  /* 0x002e5c0001147983 */ /* 0x000f620000300800 */
[----:B------:R-:W-:-:S02]  /*98e00*/  ISETP.LT.AND P6, PT, R25, c[0x0][0x178], !P3 ;  /* 0x00005e0019007a0c */ /* 0x000fc40005fc1270 */
[----:B------:R-:W-:Y:S02]  /*98e10*/  IADD3 R0, R3, c[0x0][0x198], RZ ;  /* 0x0000660003007a10 */ /* 0x000fe40007ffe0ff */
[----:B------:R-:W-:Y:S02]  /*98e20*/  ISETP.LT.AND P4, PT, R28, c[0x0][0x178], !P3 ;  /* 0x00005e001c007a0c */ /* 0x000fe40005f81270 */
[----:B------:R-:W-:Y:S02]  /*98e30*/  ISETP.LT.AND P5, PT, R29, c[0x0][0x178], !P3 ;  /* 0x00005e001d007a0c */ /* 0x000fe40005fa1270 */
[----:B------:R-:W-:Y:S01]  /*98e40*/  ISETP.LT.AND P3, PT, R6, c[0x0][0x178], !P3 ;  /* 0x00005e0006007a0c */ /* 0x000fe20005f61270 */
[----:B------:R-:W-:-:S04]  /*98e50*/  IMAD.WIDE R12, R0, 0x2, R8 ;  /* 0x00000002000c7825 */ /* 0x000fc800078e0208 */
[C---:B------:R-:W-:Y:S01]  /*98e60*/  IMAD.WIDE R14, R0.reuse, 0x2, R18 ;  /* 0x00000002000e7825 */ /* 0x040fe200078e0212 */
[----:B---3--:R0:W-:Y:S03]  /*98e70*/  @P6 STG.E.U16 [R12.64], R24 ;  /* 0x000000180c006986 */ /* 0x0081e6000c101506 */
[C---:B------:R-:W-:Y:S01]  /*98e80*/  IMAD.WIDE R4, R0.reuse, 0x2, R16 ;  /* 0x0000000200047825 */ /* 0x040fe200078e0210 */
[----:B----4-:R-:W-:Y:S01]  /*98e90*/  @P4 STG.E.U16 [R14.64], R2 ;  /* 0x000000020e004986 */ /* 0x010fe2000c101506 */
[C---:B------:R-:W-:Y:S02]  /*98ea0*/  IADD3 R3, R0.reuse, c[0x0][0x198], RZ ;  /* 0x0000660000037a10 */ /* 0x040fe40007ffe0ff */
[----:B0-----:R-:W-:Y:S01]  /*98eb0*/  IMAD.WIDE R12, R0, 0x2, R10 ;  /* 0x00000002000c7825 */ /* 0x001fe200078e020a */
[----:B------:R-:W-:Y:S01]  /*98ec0*/  PRMT R0, R24, 0x7632, R0 ;  /* 0x0000763218007816 */ /* 0x000fe20000000000 */
[----:B--2---:R-:W-:Y:S01]  /*98ed0*/  @P5 STG.E.U16 [R4.64], R27 ;  /* 0x0000001b04005986 */ /* 0x004fe2000c101506 */
[----:B-----5:R-:W-:-:S03]  /*98ee0*/  ISETP.GE.AND P1, PT, R20, c[0x0][0x17c], PT ;  /* 0x00005f0014007a0c */ /* 0x020fc60003f26270 */
[----:B------:R0:W-:Y:S04]  /*98ef0*/  @P3 STG.E.U16 [R12.64], R21 ;  /* 0x000000150c003986 */ /* 0x0001e8000c101506 */
[----:B------:R-:W2:Y:S04]  /*98f00*/  LDL.LU R20, [R1+0x2e60] ;  /* 0x002e600001147983 */ /* 0x000ea80000300800 */
[----:B------:R-:W3:Y:S01]  /*98f10*/  LDL.LU R24, [R1+0x2e64] ;  /* 0x002e640001187983 */ /* 0x000ee20000300800 */
[----:B0-----:R-:W-:-:S03]  /*98f20*/  PRMT R12, R2, 0x7632, R12 ;  /* 0x00007632020c7816 */ /* 0x001fc6000000000c */
[----:B------:R-:W4:Y:S01]  /*98f30*/  LDL.LU R2, [R1+0xa4] ;  /* 0x0000a40001027983 */ /* 0x000f220000300800 */
[----:B------:R-:W-:Y:S02]  /*98f40*/  PRMT R22, R27, 0x7632, R22 ;  /* 0x000076321b167816 */ /* 0x000fe40000000016 */
[----:B------:R-:W-:Y:S02]  /*98f50*/  ISETP.LT.AND P6, PT, R25, c[0x0][0x178], !P2 ;  /* 0x00005e0019007a0c */ /* 0x000fe400057c1270 */
[----:B------:R-:W-:Y:S01]  /*98f60*/  ISETP.LT.AND P4, PT, R28, c[0x0][0x178], !P2 ;  /* 0x00005e001c007a0c */ /* 0x000fe20005781270 */
[----:B------:R-:W-:Y:S01]  /*98f70*/  IMAD.WIDE R14, R3, 0x2, R8 ;  /* 0x00000002030e7825 */ /* 0x000fe200078e0208 */
[----:B------:R-:W-:Y:S02]  /*98f80*/  ISETP.LT.AND P3, PT, R29, c[0x0][0x178], !P2 ;  /* 0x00005e001d007a0c */ /* 0x000fe40005761270 */
[----:B------:R-:W-:Y:S01]  /*98f90*/  ISETP.LT.AND P2, PT, R6, c[0x0][0x178], !P2 ;  /* 0x00005e0006007a0c */ /* 0x000fe20005741270 */
[----:B------:R-:W-:Y:S01]  /*98fa0*/  IMAD.WIDE R4, R3, 0x2, R18 ;  /* 0x0000000203047825 */ /* 0x000fe200078e0212 */
[----:B------:R-:W-:-:S05]  /*98fb0*/  ISETP.LT.AND P5, PT, R25, c[0x0][0x178], !P1 ;  /* 0x00005e0019007a0c */ /* 0x000fca0004fa1270 */
[----:B------:R-:W-:Y:S04]  /*98fc0*/  @P6 STG.E.U16 [R14.64], R0 ;  /* 0x000000000e006986 */ /* 0x000fe8000c101506 */
[----:B----4-:R0:W-:Y:S04]  /*98fd0*/  STL [R1+0x3358], R2 ;  /* 0x0033580201007387 */ /* 0x0101e80000100800 */
[----:B0-----:R-:W4:Y:S04]  /*98fe0*/  LDL R2, [R1+0xd4] ;  /* 0x0000d40001027983 */ /* 0x001f280000100800 */
[----:B------:R-:W5:Y:S01]  /*98ff0*/  LDL.LU R27, [R1+0x335c] ;  /* 0x00335c00011b7983 */ /* 0x000f620000300800 */
[----:B------:R-:W-:-:S03]  /*99000*/  IADD3 R0, R3, c[0x0][0x198], RZ ;  /* 0x0000660003007a10 */ /* 0x000fc60007ffe0ff */
[----:B------:R0:W-:Y:S01]  /*99010*/  @P4 STG.E.U16 [R4.64], R12 ;  /* 0x0000000c04004986 */ /* 0x0001e2000c101506 */
[----:B------:R-:W-:Y:S01]  /*99020*/  PRMT R23, R21, 0x7632, R23 ;  /* 0x0000763215177816 */ /* 0x000fe20000000017 */
[----:B------:R-:W-:Y:S01]  /*99030*/  IMAD.WIDE R14, R0, 0x2, R8 ;  /* 0x00000002000e7825 */ /* 0x000fe200078e0208 */
[----:B------:R-:W-:-:S03]  /*99040*/  ISETP.LT.AND P4, PT, R28, c[0x0][0x178], !P1 ;  /* 0x00005e001c007a0c */ /* 0x000fc60004f81270 */
[----:B0-----:R-:W-:-:S04]  /*99050*/  IMAD.WIDE R4, R3, 0x2, R16 ;  /* 0x0000000203047825 */ /* 0x001fc800078e0210 */
[----:B------:R-:W-:Y:S01]  /*99060*/  IMAD.WIDE R12, R3, 0x2, R10 ;  /* 0x00000002030c7825 */ /* 0x000fe200078e020a */
[----:B------:R0:W-:Y:S04]  /*99070*/  @P3 STG.E.U16 [R4.64], R22 ;  /* 0x0000001604003986 */ /* 0x0001e8000c101506 */
[----:B------:R-:W-:Y:S04]  /*99080*/  @P2 STG.E.U16 [R12.64], R23 ;  /* 0x000000170c002986 */ /* 0x000fe8000c101506 */
[----:B------:R1:W-:Y:S01]  /*99090*/  @P5 STG.E.U16 [R14.64], R26 ;  /* 0x0000001a0e005986 */ /* 0x0003e2000c101506 */
[----:B------:R-:W-:-:S02]  /*990a0*/  ISETP.LT.AND P5, PT, R29, c[0x0][0x178], !P1 ;  /* 0x00005e001d007a0c */ /* 0x000fc40004fa1270 */
[----:B--2---:R-:W-:Y:S01]  /*990b0*/  ISETP.GE.AND P6, PT, R20, c[0x0][0x17c], PT ;  /* 0x00005f0014007a0c */ /* 0x004fe20003fc6270 */
[----:B------:R-:W-:Y:S01]  /*990c0*/  IMAD.WIDE R20, R0, 0x2, R18 ;  /* 0x0000000200147825 */ /* 0x000fe200078e0212 */
[----:B0-----:R-:W-:-:S03]  /*990d0*/  PRMT R22, R26, 0x7632, R22 ;  /* 0x000076321a167816 */ /* 0x001fc60000000016 */
[C---:B------:R-:W-:Y:S01]  /*990e0*/  IMAD.WIDE R4, R0.reuse, 0x2, R16 ;  /* 0x0000000200047825 */ /* 0x040fe200078e0210 */
[C---:B------:R-:W-:Y:S01]  /*990f0*/  IADD3 R3, R0.reuse, c[0x0][0x198], RZ ;  /* 0x0000660000037a10 */ /* 0x040fe20007ffe0ff */
[----:B-1----:R-:W2:Y:S02]  /*99100*/  LDL.LU R26, [R1+0x724] ;  /* 0x00072400011a7983 */ /* 0x002ea40000300800 */
[----:B------:R-:W-:Y:S02]  /*99110*/  IMAD.WIDE R12, R0, 0x2, R10 ;  /* 0x00000002000c7825 */ /* 0x000fe400078e020a */
[----:B-----5:R0:W-:Y:S01]  /*99120*/  @P4 STG.E.U16 [R20.64], R27 ;  /* 0x0000001b14004986 */ /* 0x0201e2000c101506 */
[----:B---3--:R-:W-:Y:S02]  /*99130*/  ISETP.GE.AND P4, PT, R24, c[0x0][0x17c], PT ;  /* 0x00005f0018007a0c */ /* 0x008fe40003f86270 */
[----:B------:R-:W-:Y:S01]  /*99140*/  PRMT R23, R27, 0x7632, R23 ;  /* 0x000076321b177816 */ /* 0x000fe20000000017 */
[----:B------:R-:W3:Y:S04]  /*99150*/  LDL.LU R24, [R1+0x714] ;  /* 0x0007140001187983 */ /* 0x000ee80000300800 */
[----:B----4-:R1:W-:Y:S04]  /*99160*/  @P5 STG.E.U16 [R4.64], R2 ;  /* 0x0000000204005986 */ /* 0x0103e8000c101506 */
[----:B0-----:R-:W4:Y:S04]  /*99170*/  LDL.LU R27, [R1+0x64] ;  /* 0x00006400011b7983 */ /* 0x001f280000300800 */
[----:B------:R-:W5:Y:S04]  /*99180*/  LDL.LU R0, [R1+0x2e68] ;  /* 0x002e680001007983 */ /* 0x000f680000300800 */
[----:B-1----:R-:W2:Y:S04]  /*99190*/  LDL.LU R2, [R1+0x3358] ;  /* 0x0033580001027983 */ /* 0x002ea80000300800 */
[----:B------:R-:W3:Y:S01]  /*991a0*/  LDL.LU R5, [R1+0xd4] ;  /* 0x0000d40001057983 */ /* 0x000ee20000300800 */
[----:B------:R-:W-:-:S02]  /*991b0*/  ISETP.LT.AND P1, PT, R6, c[0x0][0x178], !P1 ;  /* 0x00005e0006007a0c */ /* 0x000fc40004f21270 */
[----:B------:R-:W-:Y:S01]  /*991c0*/  ISETP.LT.AND P2, PT, R25, c[0x0][0x178], !P6 ;  /* 0x00005e0019007a0c */ /* 0x000fe20007741270 */
[C---:B------:R-:W-:Y:S01]  /*991d0*/  IMAD.WIDE R14, R3.reuse, 0x2, R8 ;  /* 0x00000002030e7825 */ /* 0x040fe200078e0208 */
[----:B------:R-:W-:Y:S01]  /*991e0*/  STL [R1+0x3354], R22 ;  /* 0x0033541601007387 */ /* 0x000fe20000100800 */
[----:B------:R-:W-:Y:S02]  /*991f0*/  ISETP.LT.AND P3, PT, R28, c[0x0][0x178], !P6 ;  /* 0x00005e001c007a0c */ /* 0x000fe40007761270 */
[----:B------:R-:W-:Y:S01]  /*99200*/  IMAD.WIDE R20, R3, 0x2, R18 ;  /* 0x0000000203147825 */ /* 0x000fe200078e0212 */
[----:B------:R-:W-:Y:S02]  /*99210*/  ISETP.LT.AND P5, PT, R29, c[0x0][0x178], !P6 ;  /* 0x00005e001d007a0c */ /* 0x000fe400077a1270 */
[----:B------:R-:W-:-:S03]  /*99220*/  ISETP.LT.AND P6, PT, R6, c[0x0][0x178], !P6 ;  /* 0x00005e0006007a0c */ /* 0x000fc600077c1270 */
[----:B--2---:R-:W-:Y:S04]  /*99230*/  @P1 STG.E.U16 [R12.64], R2 ;  /* 0x000000020c001986 */ /* 0x004fe8000c101506 */
[----:B------:R0:W-:Y:S04]  /*99240*/  @P2 STG.E.U16 [R14.64], R22 ;  /* 0x000000160e002986 */ /* 0x0001e8000c101506 */
[----:B0-----:R-:W2:Y:S04]  /*99250*/  LDL.LU R22, [R1+0xe4] ;  /* 0x0000e40001167983 */ /* 0x001ea80000300800 */
[----:B------:R0:W-:Y:S04]  /*99260*/  @P3 STG.E.U16 [R20.64], R23 ;  /* 0x0000001714003986 */ /* 0x0001e8000c101506 */
[----:B0-----:R-:W4:Y:S01]  /*99270*/  LDL.LU R21, [R1+0x2e6c] ;  /* 0x002e6c0001157983 */ /* 0x001f220000300800 */
[----:B---3--:R-:W-:Y:S01]  /*99280*/  PRMT R14, R5, 0x7632, R14 ;  /* 0x00007632050e7816 */ /* 0x008fe2000000000e */
[----:B------:R-:W-:Y:S01]  /*99290*/  IMAD.WIDE R4, R3, 0x2, R16 ;  /* 0x0000000203047825 */ /* 0x000fe200078e0210 */
[----:B------:R-:W-:-:S02]  /*992a0*/  ISETP.LT.AND P3, PT, R25, c[0x0][0x178], !P4 ;  /* 0x00005e0019007a0c */ /* 0x000fc40006761270 */
[----:B------:R-:W-:Y:S01]  /*992b0*/  ISETP.LT.AND P2, PT, R28, c[0x0][0x178], !P4 ;  /* 0x00005e001c007a0c */ /* 0x000fe20006741270 */
[C---:B------:R-:W-:Y:S01]  /*992c0*/  IMAD.WIDE R12, R3.reuse, 0x2, R10 ;  /* 0x00000002030c7825 */ /* 0x040fe200078e020a */
[----:B-----5:R-:W-:Y:S02]  /*992d0*/  ISETP.GE.AND P1, PT, R0, c[0x0][0x17c], PT ;  /* 0x00005f0000007a0c */ /* 0x020fe40003f26270 */
[----:B------:R-:W-:Y:S02]  /*992e0*/  PRMT R20, R2, 0x7632, R20 ;  /* 0x0000763202147816 */ /* 0x000fe40000000014 */
[----:B------:R-:W-:Y:S01]  /*992f0*/  IADD3 R0, R3, c[0x0][0x198], RZ ;  /* 0x0000660003007a10 */ /* 0x000fe20007ffe0ff */
[----:B------:R0:W-:Y:S01]  /*99300*/  @P5 STG.E.U16 [R4.64], R14 ;  /* 0x0000000e04005986 */ /* 0x0001e2000c101506 */
[----:B------:R-:W-:Y:S02]  /*99310*/  ISETP.LT.AND P5, PT, R29, c[0x0][0x178], !P4 ;  /* 0x00005e001d007a0c */ /* 0x000fe400067a1270 */
[----:B------:R-:W-:Y:S01]  /*99320*/  ISETP.LT.AND P4, PT, R6, c[0x0][0x178], !P4 ;  /* 0x00005e0006007a0c */ /* 0x000fe20006781270 */
[----:B------:R1:W-:Y:S01]  /*99330*/  @P6 STG.E.U16 [R12.64], R20 ;  /* 0x000000140c006986 */ /* 0x0003e2000c101506 */
[----:B------:R-:W-:-:S02]  /*99340*/  ISETP.LT.AND P6, PT, R25, c[0x0][0x178], !P1 ;  /* 0x00005e0019007a0c */ /* 0x000fc40004fc1270 */
[C---:B------:R-:W-:Y:S01]  /*99350*/  IADD3 R3, R0.reuse, c[0x0][0x198], RZ ;  /* 0x0000660000037a10 */ /* 0x040fe20007ffe0ff */
[----:B------:R-:W3:Y:S01]  /*99360*/  LDL.LU R2, [R1+0x744] ;  /* 0x0007440001027983 */ /* 0x000ee20000300800 */
[----:B0-----:R-:W-:-:S04]  /*99370*/  IMAD.WIDE R4, R0, 0x2, R8 ;  /* 0x0000000200047825 */ /* 0x001fc800078e0208 */
[----:B------:R-:W-:Y:S01]  /*99380*/  IMAD.WIDE R14, R0, 0x2, R18 ;  /* 0x00000002000e7825 */ /* 0x000fe200078e0212 */
[----:B------:R0:W-:Y:S01]  /*99390*/  @P3 STG.E.U16 [R4.64], R26 ;  /* 0x0000001a04003986 */ /* 0x0001e2000c101506 */
[----:B-1----:R-:W-:Y:S02]  /*993a0*/  PRMT R20, R26, 0x7632, R20 ;  /* 0x000076321a147816 */ /* 0x002fe40000000014 */
[C---:B------:R-:W-:Y:S01]  /*993b0*/  IMAD.WIDE R12, R0.reuse, 0x2, R10 ;  /* 0x00000002000c7825 */ /* 0x040fe200078e020a */
[----:B------:R1:W-:Y:S03]  /*993c0*/  @P2 STG.E.U16 [R14.64], R24 ;  /* 0x000000180e002986 */ /* 0x0003e6000c101506 */
[----:B0-----:R-:W-:Y:S01]  /*993d0*/  IMAD.WIDE R4, R0, 0x2, R16 ;  /* 0x0000000200047825 */ /* 0x001fe200078e0210 */
[----:B------:R-:W5:Y:S03]  /*993e0*/  LDL.LU R26, [R1+0x734] ;  /* 0x00073400011a7983 */ /* 0x000f660000300800 */
[----:B-1----:R-:W-:Y:S01]  /*993f0*/  IMAD.WIDE R14, R3, 0x2, R8 ;  /* 0x00000002030e7825 */ /* 0x002fe200078e0208 */
[----:B------:R-:W-:-:S02]  /*99400*/  ISETP.LT.AND P2, PT, R28, c[0x0][0x178], !P1 ;  /* 0x00005e001c007a0c */ /* 0x000fc40004f41270 */
[----:B------:R-:W-:Y:S01]  /*99410*/  PRMT R0, R24, 0x7632, R0 ;  /* 0x0000763218007816 */ /* 0x000fe20000000000 */
[----:B--2---:R-:W-:Y:S04]  /*99420*/  @P5 STG.E.U16 [R4.64], R22 ;  /* 0x0000001604005986 */ /* 0x004fe8000c101506 */
[----:B----4-:R-:W-:Y:S01]  /*99430*/  @P4 STG.E.U16 [R12.64], R27 ;  /* 0x0000001b0c004986 */ /* 0x010fe2000c101506 */
[----:B------:R-:W-:-:S03]  /*99440*/  ISETP.LT.AND P5, PT, R29, c[0x0][0x178], !P1 ;  /* 0x00005e001d007a0c */ /* 0x000fc60004fa1270 */
[----:B------:R0:W-:Y:S01]  /*99450*/  @P6 STG.E.U16 [R14.64], R20 ;  /* 0x000000140e006986 */ /* 0x0001e2000c101506 */
[----:B------:R-:W-:-:S03]  /*99460*/  ISETP.LT.AND P1, PT, R6, c[0x0][0x178], !P1 ;  /* 0x00005e0006007a0c */ /* 0x000fc60004f21270 */
[----:B0-----:R-:W2:Y:S01]  /*99470*/  LDL.LU R15, [R1+0x2e70] ;  /* 0x002e7000010f7983 */ /* 0x001ea20000300800 */
[----:B------:R-:W-:Y:S01]  /*99480*/  IMAD.WIDE R12, R3, 0x2, R18 ;  /* 0x00000002030c7825 */ /* 0x000fe200078e0212 */
[----:B------:R-:W-:Y:S02]  /*99490*/  PRMT R14, R22, 0x7632, R14 ;  /* 0x00007632160e7816 */ /* 0x000fe4000000000e */
[----:B------:R-:W-:Y:S01]  /*994a0*/  ISETP.GE.AND P3, PT, R21, c[0x0][0x17c], PT ;  /* 0x00005f0015007a0c */ /* 0x000fe20003f66270 */
[----:B------:R-:W-:Y:S01]  /*994b0*/  IMAD.WIDE R4, R3, 0x2, R16 ;  /* 0x0000000203047825 */ /* 0x000fe200078e0210 */
[----:B------:R-:W4:Y:S04]  /*994c0*/  LDL.LU R24, [R1+0x114] ;  /* 0x0001140001187983 */ /* 0x000f280000300800 */
[----:B------:R-:W4:Y:S01]  /*994d0*/  LDL.LU R21, [R1+0x104] ;  /* 0x0001040001157983 */ /* 0x000f220000300800 */
[----:B------:R-:W-:-:S03]  /*994e0*/  PRMT R20, R27, 0x7632, R20 ;  /* 0x000076321b147816 */ /* 0x000fc60000000014 */
[----:B------:R-:W-:Y:S04]  /*994f0*/  @P2 STG.E.U16 [R12.64], R0 ;  /* 0x000000000c002986 */ /* 0x000fe8000c101506 */
[----:B------:R0:W-:Y:S04]  /*99500*/  @P5 STG.E.U16 [R4.64], R14 ;  /* 0x0000000e04005986 */ /* 0x0001e8000c101506 */
[----:B------:R-:W4:Y:S04]  /*99510*/  LDL.LU R22, [R1+0x3354] ;  /* 0x0033540001167983 */ /* 0x000f280000300800 */
[----:B------:R-:W4:Y:S01]  /*99520*/  LDL.LU R27, [R1+0x28] ;  /* 0x00002800011b7983 */ /* 0x000f220000300800 */
[----:B0-----:R-:W-:-:S05]  /*99530*/  IMAD.WIDE R4, R3, 0x2, R10 ;  /* 0x0000000203047825 */ /* 0x001fca00078e020a */
[----:B------:R0:W-:Y:S04]  /*99540*/  @P1 STG.E.U16 [R4.64], R20 ;  /* 0x0000001404001986 */ /* 0x0001e8000c101506 */
[----:B0-----:R-:W4:Y:S01]  /*99550*/  LDL.LU R20, [R1+0x2e74] ;  /* 0x002e740001147983 */ /* 0x001f220000300800 */
[----:B------:R-:W-:Y:S02]  /*99560*/  ISETP.LT.AND P6, PT, R25, c[0x0][0x178], !P3 ;  /* 0x00005e0019007a0c */ /* 0x000fe40005fc1270 */
[----:B------:R-:W-:Y:S02]  /*99570*/  ISETP.LT.AND P4, PT, R28, c[0x0][0x178], !P3 ;  /* 0x00005e001c007a0c */ /* 0x000fe40005f81270 */
[----:B------:R-:W-:Y:S02]  /*99580*/  IADD3 R0, R3, c[0x0][0x198], RZ ;  /* 0x0000660003007a10 */ /* 0x000fe40007ffe0ff */
[----:B------:R-:W-:-:S02]  /*99590*/  ISETP.LT.AND P5, PT, R29, c[0x0][0x178], !P3 ;  /* 0x00005e001d007a0c */ /* 0x000fc40005fa1270 */
[----:B------:R-:W-:Y:S01]  /*995a0*/  ISETP.LT.AND P3, PT, R6, c[0x0][0x178], !P3 ;  /* 0x00005e0006007a0c */ /* 0x000fe20005f61270 */
[C---:B------:R-:W-:Y:S01]  /*995b0*/  IMAD.WIDE R12, R0.reuse, 0x2, R8 ;  /* 0x00000002000c7825 */ /* 0x040fe200078e0208 */
[----:B------:R-:W-:-:S03]  /*995c0*/  IADD3 R3, R0, c[0x0][0x198], RZ ;  /* 0x0000660000037a10 */ /* 0x000fc60007ffe0ff */
[C---:B------:R-:W-:Y:S01]  /*995d0*/  IMAD.WIDE R4, R0.reuse, 0x2, R16 ;  /* 0x0000000200047825 */ /* 0x040fe200078e0210 */
[----:B---3--:R0:W-:Y:S03]  /*995e0*/  @P6 STG.E.U16 [R12.64], R2 ;  /* 0x000000020c006986 */ /* 0x0081e6000c101506 */
[----:B0-----:R-:W-:Y:S01]  /*995f0*/  IMAD.WIDE R12, R0, 0x2, R10 ;  /* 0x00000002000c7825 */ /* 0x001fe200078e020a */
[----:B--2---:R-:W-:-:S03]  /*99600*/  ISETP.GE.AND P2, PT, R15, c[0x0][0x17c], PT ;  /* 0x00005f000f007a0c */ /* 0x004fc60003f46270 */
[----:B------:R-:W-:Y:S01]  /*99610*/  IMAD.WIDE R14, R0, 0x2, R18 ;  /* 0x00000002000e7825 */ /* 0x000fe200078e0212 */
[----:B------:R-:W-:-:S04]  /*99620*/  ISETP.LT.AND P6, PT, R25, c[0x0][0x178], !P2 ;  /* 0x00005e0019007a0c */ /* 0x000fc800057c1270 */
[----:B-----5:R0:W-:Y:S01]  /*99630*/  @P4 STG.E.U16 [R14.64], R26 ;  /* 0x0000001a0e004986 */ /* 0x0201e2000c101506 */
[----:B------:R-:W-:-:S03]  /*99640*/  ISETP.LT.AND P4, PT, R28, c[0x0][0x178], !P2 ;  /* 0x00005e001c007a0c */ /* 0x000fc60005781270 */
[----:B----4-:R1:W-:Y:S01]  /*99650*/  @P5 STG.E.U16 [R4.64], R24 ;  /* 0x0000001804005986 */ /* 0x0103e2000c101506 */
[----:B------:R-:W-:-:S03]  /*99660*/  PRMT R0, R2, 0x7632, R0 ;  /* 0x0000763202007816 */ /* 0x000fc60000000000 */
[----:B------:R2:W-:Y:S01]  /*99670*/  @P3 STG.E.U16 [R12.64], R21 ;  /* 0x000000150c003986 */ /* 0x0005e2000c101506 */
[----:B------:R-:W-:Y:S01]  /*99680*/  ISETP.LT.AND P3, PT, R29, c[0x0][0x178], !P2 ;  /* 0x00005e001d007a0c */ /* 0x000fe20005761270 */
[----:B0-----:R-:W-:-:S04]  /*99690*/  IMAD.WIDE R14, R3, 0x2, R8 ;  /* 0x00000002030e7825 */ /* 0x001fc800078e0208 */
[----:B-1----:R-:W-:Y:S01]  /*996a0*/  IMAD.WIDE R4, R3, 0x2, R18 ;  /* 0x0000000203047825 */ /* 0x002fe200078e0212 */
[----:B--2---:R-:W-:Y:S01]  /*996b0*/  PRMT R12, R26, 0x7632, R12 ;  /* 0x000076321a0c7816 */ /* 0x004fe2000000000c */
[----:B------:R-:W-:Y:S01]  /*996c0*/  @P6 STG.E.U16 [R14.64], R0 ;  /* 0x000000000e006986 */ /* 0x000fe2000c101506 */
[----:B------:R-:W-:-:S03]  /*996d0*/  PRMT R22, R24, 0x7632, R22 ;  /* 0x0000763218167816 */ /* 0x000fc60000000016 */
[----:B------:R0:W-:Y:S02]  /*996e0*/  @P4 STG.E.U16 [R4.64], R12 ;  /* 0x0000000c04004986 */ /* 0x0001e4000c101506 */
[----:B0-----:R-:W-:Y:S01]  /*996f0*/  IMAD.WIDE R4, R3, 0x2, R16 ;  /* 0x0000000203047825 */ /* 0x001fe200078e0210 */
[----:B------:R-:W-:Y:S02]  /*99700*/  ISETP.GE.AND P1, PT, R20, c[0x0][0x17c], PT ;  /* 0x00005f0014007a0c */ /* 0x000fe40003f26270 */
[----:B------:R-:W2:Y:S04]  /*99710*/  LDL.LU R20, [R1+0x2e78] ;  /* 0x002e780001147983 */ /* 0x000ea80000300800 */
[----:B------:R-:W3:Y:S04]  /*99720*/  LDL.LU R26, [R1+0x18] ;  /* 0x00001800011a7983 */ /* 0x000ee80000300800 */
[----:B------:R-:W4:Y:S04]  /*99730*/  LDL.LU R2, [R1+0x8] ;  /* 0x0000080001027983 */ /* 0x000f280000300800 */
[----:B------:R-:W5:Y:S04]  /*99740*/  LDL.LU R24, [R1+0x2e7c] ;  /* 0x002e7c0001187983 */ /* 0x000f680000300800 */
[----:B------:R0:W-:Y:S04]  /*99750*/  @P3 STG.E.U16 [R4.64], R22 ;  /* 0x0000001604003986 */ /* 0x0001e8000c101506 */
[----:B0-----:R-:W3:Y:S01]  /*99760*/  LDL.LU R5, [R1+0x378] ;  /* 0x0003780001057983 */ /* 0x001ee20000300800 */
[----:B------:R-:W-:-:S02]  /*99770*/  ISETP.LT.AND P2, PT, R6, c[0x0][0x178], !P2 ;  /* 0x00005e0006007a0c */ /* 0x000fc40005741270 */
[----:B------:R-:W-:Y:S02]  /*99780*/  ISETP.LT.AND P5, PT, R25, c[0x0][0x178], !P1 ;  /* 0x00005e0019007a0c */ /* 0x000fe40004fa1270 */
[C---:B------:R-:W-:Y:S02]  /*99790*/  IADD3 R0, R3.reuse, c[0x0][0x198], RZ ;  /* 0x0000660003007a10 */ /* 0x040fe40007ffe0ff */
[----:B------:R-:W-:Y:S01]  /*997a0*/  ISETP.LT.AND P4, PT, R28, c[0x0][0x178], !P1 ;  /* 0x00005e001c007a0c */ /* 0x000fe20004f81270 */
[----:B------:R-:W-:Y:S01]  /*997b0*/  IMAD.WIDE R12, R3, 0x2, R10 ;  /* 0x00000002030c7825 */ /* 0x000fe200078e020a */
[----:B------:R-:W-:-:S03]  /*997c0*/  PRMT R23, R21, 0x7632, R23 ;  /* 0x0000763215177816 */ /* 0x000fc60000000017 */
[C---:B------:R-:W-:Y:S02]  /*997d0*/  IMAD.WIDE R14, R0.reuse, 0x2, R8 ;  /* 0x00000002000e7825 */ /* 0x040fe400078e0208 */
[----:B------:R0:W-:Y:S01]  /*997e0*/  @P2 STG.E.U16 [R12.64], R23 ;  /* 0x000000170c002986 */ /* 0x0001e2000c101506 */
[C---:B------:R-:W-:Y:S02]  /*997f0*/  IADD3 R3, R0.reuse, c[0x0][0x198], RZ ;  /* 0x0000660000037a10 */ /* 0x040fe40007ffe0ff */
[----:B0-----:R-:W-:Y:S01]  /*99800*/  PRMT R23, R27, 0x7632, R23 ;  /* 0x000076321b177816 */ /* 0x001fe20000000017 */
[----:B------:R-:W-:Y:S01]  /*99810*/  IMAD.WIDE R12, R0, 0x2, R10 ;  /* 0x00000002000c7825 */ /* 0x000fe200078e020a */
[----:B--2---:R-:W-:-:S03]  /*99820*/  ISETP.GE.AND P6, PT, R20, c[0x0][0x17c], PT ;  /* 0x00005f0014007a0c */ /* 0x004fc60003fc6270 */
[----:B------:R-:W-:Y:S01]  /*99830*/  IMAD.WIDE R20, R0, 0x2, R18 ;  /* 0x0000000200147825 */ /* 0x000fe200078e0212 */
[----:B------:R-:W-:Y:S02]  /*99840*/  ISETP.LT.AND P2, PT, R25, c[0x0][0x178], !P6 ;  /* 0x00005e0019007a0c */ /* 0x000fe40007741270 */
[----:B------:R-:W-:Y:S01]  /*99850*/  ISETP.LT.AND P3, PT, R28, c[0x0][0x178], !P6 ;  /* 0x00005e001c007a0c */ /* 0x000fe20007761270 */
[----:B---3--:R0:W-:Y:S01]  /*99860*/  @P5 STG.E.U16 [R14.64], R5 ;  /* 0x000000050e005986 */ /* 0x0081e2000c101506 */
[----:B------:R-:W-:Y:S02]  /*99870*/  ISETP.LT.AND P5, PT, R29, c[0x0][0x178], !P1 ;  /* 0x00005e001d007a0c */ /* 0x000fe40004fa1270 */
[----:B------:R-:W-:Y:S01]  /*99880*/  ISETP.LT.AND P1, PT, R6, c[0x0][0x178], !P1 ;  /* 0x00005e0006007a0c */ /* 0x000fe20004f21270 */
[----:B------:R1:W-:Y:S01]  /*99890*/  @P4 STG.E.U16 [R20.64], R27 ;  /* 0x0000001b14004986 */ /* 0x0003e2000c101506 */
[----:B-----5:R-:W-:Y:S02]  /*998a0*/  ISETP.GE.AND P4, PT, R24, c[0x0][0x17c], PT ;  /* 0x00005f0018007a0c */ /* 0x020fe40003f86270 */
[----:B------:R-:W-:Y:S01]  /*998b0*/  PRMT R22, R5, 0x7632, R22 ;  /* 0x0000763205167816 */ /* 0x000fe20000000016 */
[----:B------:R-:W2:Y:S01]  /*998c0*/  LDL.LU R24, [R1+0x388] ;  /* 0x0003880001187983 */ /* 0x000ea20000300800 */
[----:B0-----:R-:W-:-:S03]  /*998d0*/  IMAD.WIDE R4, R0, 0x2, R16 ;  /* 0x0000000200047825 */ /* 0x001fc600078e0210 */
[----:B-1----:R-:W3:Y:S01]  /*998e0*/  LDL.LU R27, [R1+0x48] ;  /* 0x00004800011b7983 */ /* 0x002ee20000300800 */
[----:B------:R-:W-:-:S03]  /*998f0*/  IMAD.WIDE R14, R3, 0x2, R8 ;  /* 0x00000002030e7825 */ /* 0x000fc600078e0208 */
[----:B------:R-:W5:Y:S01]  /*99900*/  LDL.LU R0, [R1+0x2e80] ;  /* 0x002e800001007983 */ /* 0x000f620000300800 */
[----:B------:R-:W-:-:S03]  /*99910*/  IMAD.WIDE R20, R3, 0x2, R18 ;  /* 0x0000000203147825 */ /* 0x000fc600078e0212 */
[----:B------:R-:W-:Y:S04]  /*99920*/  @P5 STG.E.U16 [R4.64], R26 ;  /* 0x0000001a04005986 */ /* 0x000fe8000c101506 */
[----:B----4-:R-:W-:Y:S04]  /*99930*/  @P1 STG.E.U16 [R12.64], R2 ;  /* 0x000000020c001986 */ /* 0x010fe8000c101506 */
[----:B------:R0:W-:Y:S04]  /*99940*/  @P2 STG.E.U16 [R14.64], R22 ;  /* 0x000000160e002986 */ /* 0x0001e8000c101506 */
[----:B------:R1:W-:Y:S01]  /*99950*/  @P3 STG.E.U16 [R20.64], R23 ;  /* 0x0000001714003986 */ /* 0x0003e2000c101506 */
[----:B0-----:R-:W-:-:S03]  /*99960*/  PRMT R14, R26, 0x7632, R14 ;  /* 0x000076321a0e7816 */ /* 0x001fc6000000000e */
[----:B-1----:R-:W4:Y:S01]  /*99970*/  LDL.LU R21, [R1+0x58] ;  /* 0x0000580001157983 */ /* 0x002f220000300800 */
[----:B------:R-:W-:-:S03]  /*99980*/  PRMT R20, R2, 0x7632, R20 ;  /* 0x0000763202147816 */ /* 0x000fc60000000014 */
[----:B------:R-:W3:Y:S04]  /*99990*/  LDL.LU R26, [R1+0x3350] ;  /* 0x00335000011a7983 */ /* 0x000ee80000300800 */
[----:B------:R-:W3:Y:S01]  /*999a0*/  LDL.LU R2, [R1+0x2e84] ;  /* 0x002e840001027983 */ /* 0x000ee20000300800 */
[----:B------:R-:W-:Y:S02]  /*999b0*/  ISETP.LT.AND P5, PT, R29, c[0x0][0x178], !P6 ;  /* 0x00005e001d007a0c */ /* 0x000fe400077a1270 */
[----:B------:R-:W-:Y:S02]  /*999c0*/  ISETP.LT.AND P6, PT, R6, c[0x0][0x178], !P6 ;  /* 0x00005e0006007a0c */ /* 0x000fe400077c1270 */
[----:B------:R-:W-:Y:S01]  /*999d0*/  ISETP.LT.AND P3, PT, R25, c[0x0][0x178], !P4 ;  /* 0x00005e0019007a0c */ /* 0x000fe20006761270 */
[----:B------:R-:W-:-:S04]  /*999e0*/  IMAD.WIDE R4, R3, 0x2, R16 ;  /* 0x0000000203047825 */ /* 0x000fc800078e0210 */
[----:B------:R-:W-:-:S04]  /*999f0*/  IMAD.WIDE R12, R3, 0x2, R10 ;  /* 0x00000002030c7825 */ /* 0x000fc800078e020a */
[----:B------:R0:W-:Y:S04]  /*99a00*/  @P5 STG.E.U16 [R4.64], R14 ;  /* 0x0000000e04005986 */ /* 0x0001e8000c101506 */
[----:B------:R-:W-:Y:S01]  /*99a10*/  @P6 STG.E.U16 [R12.64], R20 ;  /* 0x000000140c006986 */ /* 0x000fe2000c101506 */
[----:B-----5:R-:W-:Y:S02]  /*99a20*/  ISETP.GE.AND P1, PT, R0, c[0x0][0x17c], PT ;  /* 0x00005f0000007a0c */ /* 0x020fe40003f26270 */
[----:B------:R-:W-:-:S05]  /*99a30*/  IADD3 R0, R3, c[0x0][0x198], RZ ;  /* 0x0000660003007a10 */ /* 0x000fca0007ffe0ff */
[----:B0-----:R-:W-:-:S05]  /*99a40*/  IMAD.WIDE R4, R0, 0x2, R8 ;  /* 0x0000000200047825 */ /* 0x001fca00078e0208 */
[----:B--2---:R0:W-:Y:S01]  /*99a50*/  @P3 STG.E.U16 [R4.64], R24 ;  /* 0x0000001804003986 */ /* 0x0041e2000c101506 */
[----:B---3--:R-:W-:-:S03]  /*99a60*/  ISETP.GE.AND P3, PT, R2, c[0x0][0x17c], PT ;  /* 0x00005f0002007a0c */ /* 0x008fc60003f66270 */
[----:B------:R-:W2:Y:S01]  /*99a70*/  LDL.LU R2, [R1+0x2e88] ;  /* 0x002e880001027983 */ /* 0x000ea20000300800 */
[----:B------:R-:W-:Y:S02]  /*99a80*/  ISETP.LT.AND P2, PT, R28, c[0x0][0x178], !P4 ;  /* 0x00005e001c007a0c */ /* 0x000fe40006741270 */
[----:B------:R-:W-:Y:S01]  /*99a90*/  ISETP.LT.AND P5, PT, R29, c[0x0][0x178], !P4 ;  /* 0x00005e001d007a0c */ /* 0x000fe200067a1270 */
[----:B------:R-:W-:Y:S01]  /*99aa0*/  IMAD.WIDE R14, R0, 0x2, R18 ;  /* 0x00000002000e7825 */ /* 0x000fe200078e0212 */
[----:B------:R-:W-:Y:S02]  /*99ab0*/  ISETP.LT.AND P4, PT, R6, c[0x0][0x178], !P4 ;  /* 0x00005e0006007a0c */ /* 0x000fe40006781270 */
[----:B------:R-:W-:Y:S01]  /*99ac0*/  ISETP.LT.AND P6, PT, R25, c[0x0][0x178], !P1 ;  /* 0x00005e0019007a0c */ /* 0x000fe20004fc1270 */
[C---:B0-----:R-:W-:Y:S01]  /*99ad0*/  IMAD.WIDE R4, R0.reuse, 0x2, R16 ;  /* 0x0000000200047825 */ /* 0x041fe200078e0210 */
[----:B------:R-:W-:-:S05]  /*99ae0*/  IADD3 R3, R0, c[0x0][0x198], RZ ;  /* 0x0000660000037a10 */ /* 0x000fca0007ffe0ff */
[----:B----4-:R0:W-:Y:S01]  /*99af0*/  @P2 STG.E.U16 [R14.64], R21 ;  /* 0x000000150e002986 */ /* 0x0101e2000c101506 */
[----:B------:R-:W-:Y:S01]  /*99b00*/  ISETP.LT.AND P2, PT, R28, c[0x0][0x178], !P1 ;  /* 0x00005e001c007a0c */ /* 0x000fe20004f41270 */
[----:B------:R-:W-:Y:S02]  /*99b10*/  IMAD.WIDE R12, R0, 0x2, R10 ;  /* 0x00000002000c7825 */ /* 0x000fe400078e020a */
[----:B------:R1:W-:Y:S01]  /*99b20*/  @P5 STG.E.U16 [R4.64], R27 ;  /* 0x0000001b04005986 */ /* 0x0003e2000c101506 */
[----:B------:R-:W-:Y:S02]  /*99b30*/  ISETP.LT.AND P5, PT, R29, c[0x0][0x178], !P1 ;  /* 0x00005e001d007a0c */ /* 0x000fe40004fa1270 */
[----:B------:R-:W-:Y:S01]  /*99b40*/  PRMT R20, R24, 0x7632, R20 ;  /* 0x0000763218147816 */ /* 0x000fe20000000014 */
[----:B------:R3:W-:Y:S01]  /*99b50*/  @P4 STG.E.U16 [R12.64], R26 ;  /* 0x0000001a0c004986 */ /* 0x0007e2000c101506 */
[----:B0-----:R-:W-:Y:S01]  /*99b60*/  IMAD.WIDE R14, R3, 0x2, R8 ;  /* 0x00000002030e7825 */ /* 0x001fe200078e0208 */
[----:B------:R-:W-:-:S02]  /*99b70*/  ISETP.LT.AND P1, PT, R6, c[0x0][0x178], !P1 ;  /* 0x00005e0006007a0c */ /* 0x000fc40004f21270 */
[----:B------:R-:W4:Y:S01]  /*99b80*/  LDL.LU R24, [R1+0x88] ;  /* 0x0000880001187983 */ /* 0x000f220000300800 */
[----:B------:R-:W-:Y:S01]  /*99b90*/  PRMT R0, R21, 0x7632, R0 ;  /* 0x0000763215007816 */ /* 0x000fe20000000000 */
[C---:B-1----:R-:W-:Y:S02]  /*99ba0*/  IMAD.WIDE R4, R3.reuse, 0x2, R16 ;  /* 0x0000000203047825 */ /* 0x042fe400078e0210 */
[----:B------:R0:W-:Y:S02]  /*99bb0*/  @P6 STG.E.U16 [R14.64], R20 ;  /* 0x000000140e006986 */ /* 0x0001e4000c101506 */
[----:B---3--:R-:W-:Y:S02]  /*99bc0*/  IMAD.WIDE R12, R3, 0x2, R18 ;  /* 0x00000002030c7825 */ /* 0x008fe400078e0212 */
[----:B------:R-:W3:Y:S04]  /*99bd0*/  LDL.LU R6, [R1+0x78] ;  /* 0x0000780001067983 */ /* 0x000ee80000300800 */
[----:B------:R-:W-:Y:S01]  /*99be0*/  @P2 STG.E.U16 [R12.64], R0 ;  /* 0x000000000c002986 */ /* 0x000fe2000c101506 */
[----:B0-----:R-:W-:-:S03]  /*99bf0*/  PRMT R14, R27, 0x7632, R14 ;  /* 0x000076321b0e7816 */ /* 0x001fc6000000000e */
[----:B------:R-:W5:Y:S01]  /*99c00*/  LDL.LU R21, [R1+0x38] ;  /* 0x0000380001157983 */ /* 0x000f620000300800 */
[----:B------:R-:W-:-:S03]  /*99c10*/  PRMT R20, R26, 0x7632, R20 ;  /* 0x000076321a147816 */ /* 0x000fc60000000014 */
[----:B------:R0:W-:Y:S02]  /*99c20*/  @P5 STG.E.U16 [R4.64], R14 ;  /* 0x0000000e04005986 */ /* 0x0001e4000c101506 */
[----:B0-----:R-:W-:-:S05]  /*99c30*/  IMAD.WIDE R4, R3, 0x2, R10 ;  /* 0x0000000203047825 */ /* 0x001fca00078e020a */
[----:B------:R-:W-:Y:S01]  /*99c40*/  @P1 STG.E.U16 [R4.64], R20 ;  /* 0x0000001404001986 */ /* 0x000fe2000c101506 */
[----:B--2---:R-:W-:-:S03]  /*99c50*/  ISETP.GE.AND P2, PT, R2, c[0x0][0x17c], PT ;  /* 0x00005f0002007a0c */ /* 0x004fc60003f46270 */
[----:B------:R-:W2:Y:S04]  /*99c60*/  LDL.LU R2, [R1+0x5a8] ;  /* 0x0005a80001027983 */ /* 0x000ea80000300800 */
[----:B------:R-:W2:Y:S04]  /*99c70*/  LDL.LU R27, [R1+0x588] ;  /* 0x00058800011b7983 */ /* 0x000ea80000300800 */
[----:B------:R0:W-:Y:S04]  /*99c80*/  STL [R1+0x3214], R26 ;  /* 0x0032141a01007387 */ /* 0x0001e80000100800 */
[----:B0-----:R-:W2:Y:S04]  /*99c90*/  LDL R26, [R1+0x1de4] ;  /* 0x001de400011a7983 */ /* 0x001ea80000100800 */
[----:B------:R-:W2:Y:S01]  /*99ca0*/  LDL.LU R20, [R1+0x3a8] ;  /* 0x0003a80001147983 */ /* 0x000ea20000300800 */
[----:B------:R-:W-:-:S02]  /*99cb0*/  ISETP.LT.AND P6, PT, R25, c[0x0][0x178], !P3 ;  /* 0x00005e0019007a0c */ /* 0x000fc40005fc1270 */
[----:B------:R-:W-:Y:S02]  /*99cc0*/  ISETP.LT.AND P4, PT, R28, c[0x0][0x178], !P3 ;  /* 0x00005e001c007a0c */ /* 0x000fe40005f81270 */
[----:B------:R-:W-:-:S05]  /*99cd0*/  IADD3 R0, R3, c[0x0][0x198], RZ ;  /* 0x0000660003007a10 */ /* 0x000fca0007ffe0ff */
[----:B------:R-:W-:-:S04]  /*99ce0*/  IMAD.WIDE R12, R0, 0x2, R8 ;  /* 0x00000002000c7825 */ /* 0x000fc800078e0208 */
[C---:B------:R-:W-:Y:S01]  /*99cf0*/  IMAD.WIDE R14, R0.reuse, 0x2, R18 ;  /* 0x00000002000e7825 */ /* 0x040fe200078e0212 */
[----:B------:R-:W-:Y:S02]  /*99d00*/  ISETP.LT.AND P5, PT, R29, c[0x0][0x178], !P3 ;  /* 0x00005e001d007a0c */ /* 0x000fe40005fa1270 */
[C---:B------:R-:W-:Y:S01]  /*99d10*/  IADD3 R3, R0.reuse, c[0x0][0x198], RZ ;  /* 0x0000660000037a10 */ /* 0x040fe20007ffe0ff */
[----:B------:R-:W-:Y:S01]  /*99d20*/  IMAD.WIDE R4, R0, 0x2, R16 ;  /* 0x0000000200047825 */ /* 0x000fe200078e0210 */
[----:B--2---:R-:W-:Y:S04]  /*99d30*/  @P6 STG.E.U16 [R12.64], R20 ;  /* 0x000000140c006986 */ /* 0x004fe8000c101506 */
[----:B----4-:R0:W-:Y:S01]  /*99d40*/  @P4 STG.E.U16 [R14.64], R24 ;  /* 0x000000180e004986 */ /* 0x0101e2000c101506 */
[----:B------:R-:W-:-:S03]  /*99d50*/  ISETP.LT.AND P3, PT, R26, c[0x0][0x178], !P3 ;  /* 0x00005e001a007a0c */ /* 0x000fc60005f61270 */
[----:B0-----:R-:W2:Y:S01]  /*99d60*/  LDL.LU R15, [R1+0x2e8c] ;  /* 0x002e8c00010f7983 */ /* 0x001ea20000300800 */
[----:B------:R-:W-:Y:S01]  /*99d70*/  IMAD.WIDE R12, R0, 0x2, R10 ;  /* 0x00000002000c7825 */ /* 0x000fe200078e020a */
[----:B------:R-:W-:Y:S02]  /*99d80*/  PRMT R0, R20, 0x7632, R0 ;  /* 0x0000763214007816 */ /* 0x000fe40000000000 */
[----:B------:R-:W4:Y:S04]  /*99d90*/  LDL.LU R20, [R1+0x2e90] ;  /* 0x002e900001147983 */ /* 0x000f280000300800 */
[----:B---3--:R-:W-:Y:S04]  /*99da0*/  @P5 STG.E.U16 [R4.64], R6 ;  /* 0x0000000604005986 */ /* 0x008fe8000c101506 */
[----:B-----5:R0:W-:Y:S02]  /*99db0*/  @P3 STG.E.U16 [R12.64], R21 ;  /* 0x000000150c003986 */ /* 0x0201e4000c101506 */
[----:B0-----:R-:W-:-:S02]  /*99dc0*/  PRMT R12, R24, 0x7632, R12 ;  /* 0x00007632180c7816 */ /* 0x001fc4000000000c */
[----:B------:R-:W3:Y:S01]  /*99dd0*/  LDL.LU R24, [R1+0x2e94] ;  /* 0x002e940001187983 */ /* 0x000ee20000300800 */
[----:B------:R-:W-:Y:S02]  /*99de0*/  ISETP.LT.AND P6, PT, R25, c[0x0][0x178], !P2 ;  /* 0x00005e0019007a0c */ /* 0x000fe400057c1270 */
[----:B------:R-:W-:Y:S01]  /*99df0*/  ISETP.LT.AND P4, PT, R28, c[0x0][0x178], !P2 ;  /* 0x00005e001c007a0c */ /* 0x000fe20005781270 */
[----:B------:R-:W-:Y:S01]  /*99e00*/  IMAD.WIDE R4, R3, 0x2, R18 ;  /* 0x0000000203047825 */ /* 0x000fe200078e0212 */
[----:B------:R-:W-:Y:S02]  /*99e10*/  ISETP.LT.AND P3, PT, R29, c[0x0][0x178], !P2 ;  /* 0x00005e001d007a0c */ /* 0x000fe40005761270 */
[----:B------:R-:W-:Y:S02]  /*99e20*/  ISETP.LT.AND P2, PT, R26, c[0x0][0x178], !P2 ;  /* 0x00005e001a007a0c */ /* 0x000fe40005741270 */
[----:B------:R-:W-:Y:S02]  /*99e30*/  PRMT R22, R6, 0x7632, R22 ;  /* 0x0000763206167816 */ /* 0x000fe40000000016 */
[----:B------:R-:W-:Y:S01]  /*99e40*/  PRMT R23, R21, 0x7632, R23 ;  /* 0x0000763215177816 */ /* 0x000fe20000000017 */
[----:B------:R-:W5:Y:S01]  /*99e50*/  LDL.LU R6, [R1+0x334c] ;  /* 0x00334c0001067983 */ /* 0x000f620000300800 */
[----:B--2---:R-:W-:Y:S01]  /*99e60*/  ISETP.GE.AND P1, PT, R15, c[0x0][0x17c], PT ;  /* 0x00005f000f007a0c */ /* 0x004fe20003f26270 */
[----:B------:R-:W-:-:S03]  /*99e70*/  IMAD.WIDE R14, R3, 0x2, R8 ;  /* 0x00000002030e7825 */ /* 0x000fc600078e0208 */
[----:B------:R-:W-:Y:S02]  /*99e80*/  ISETP.LT.AND P5, PT, R25, c[0x0][0x178], !P1 ;  /* 0x00005e0019007a0c */ /* 0x000fe40004fa1270 */
[----:B------:R0:W-:Y:S04]  /*99e90*/  @P6 STG.E.U16 [R14.64], R0 ;  /* 0x000000000e006986 */ /* 0x0001e8000c101506 */
[----:B------:R1:W-:Y:S01]  /*99ea0*/  @P4 STG.E.U16 [R4.64], R12 ;  /* 0x0000000c04004986 */ /* 0x0003e2000c101506 */
[----:B------:R-:W-:Y:S02]  /*99eb0*/  ISETP.LT.AND P4, PT, R28, c[0x0][0x178], !P1 ;  /* 0x00005e001c007a0c */ /* 0x000fe40004f81270 */
[----:B----4-:R-:W-:Y:S02]  /*99ec0*/  ISETP.GE.AND P6, PT, R20, c[0x0][0x17c], PT ;  /* 0x00005f0014007a0c */ /* 0x010fe40003fc6270 */
[C---:B0-----:R-:W-:Y:S01]  /*99ed0*/  IADD3 R0, R3.reuse, c[0x0][0x198], RZ ;  /* 0x0000660003007a10 */ /* 0x041fe20007ffe0ff */
[----:B-1----:R-:W-:-:S04]  /*99ee0*/  IMAD.WIDE R4, R3, 0x2, R16 ;  /* 0x0000000203047825 */ /* 0x002fc800078e0210 */
[----:B------:R-:W-:Y:S01]  /*99ef0*/  IMAD.WIDE R12, R3, 0x2, R10 ;  /* 0x00000002030c7825 */ /* 0x000fe200078e020a */
[----:B------:R-:W-:Y:S03]  /*99f00*/  @P3 STG.E.U16 [R4.64], R22 ;  /* 0x0000001604003986 */ /* 0x000fe6000c101506 */
[C---:B------:R-:W-:Y:S01]  /*99f10*/  IMAD.WIDE R14, R0.reuse, 0x2, R8 ;  /* 0x00000002000e7825 */ /* 0x040fe200078e0208 */
[----:B------:R0:W-:Y:S03]  /*99f20*/  @P2 STG.E.U16 [R12.64], R23 ;  /* 0x000000170c002986 */ /* 0x0001e6000c101506 */
[----:B------:R-:W-:Y:S01]  /*99f30*/  IMAD.WIDE R20, R0, 0x2, R18 ;  /* 0x0000000200147825 */ /* 0x000fe200078e0212 */
[----:B------:R-:W-:Y:S01]  /*99f40*/  @P5 STG.E.U16 [R14.64], R2 ;  /* 0x000000020e005986 */ /* 0x000fe2000c101506 */
[----:B------:R-:W-:-:S03]  /*99f50*/  ISETP.LT.AND P3, PT, R28, c[0x0][0x178], !P6 ;  /* 0x00005e001c007a0c */ /* 0x000fc60007761270 */
[----:B------:R1:W-:Y:S01]  /*99f60*/  @P4 STG.E.U16 [R20.64], R27 ;  /* 0x0000001b14004986 */ /* 0x0003e2000c101506 */
[----:B---3--:R-:W-:Y:S02]  /*99f70*/  ISETP.GE.AND P4, PT, R24, c[0x0][0x17c], PT ;  /* 0x00005f0018007a0c */ /* 0x008fe40003f86270 */
[----:B0-----:R-:W-:Y:S01]  /*99f80*/  PRMT R23, R27, 0x7632, R23 ;  /* 0x000076321b177816 */ /* 0x001fe20000000017 */
[----:B------:R-:W2:Y:S01]  /*99f90*/  LDL.LU R28, [R1+0x2e98] ;  /* 0x002e9800011c7983 */ /* 0x000ea20000300800 */
[----:B------:R-:W-:Y:S01]  /*99fa0*/  PRMT R22, R2, 0x7632, R22 ;  /* 0x0000763202167816 */ /* 0x000fe20000000016 */
[C---:B------:R-:W-:Y:S01]  /*99fb0*/  IMAD.WIDE R4, R0.reuse, 0x2, R16 ;  /* 0x0000000200047825 */ /* 0x040fe200078e0210 */
[C---:B------:R-:W-:Y:S01]  /*99fc0*/  IADD3 R3, R0.reuse, c[0x0][0x198], RZ ;  /* 0x0000660000037a10 */ /* 0x040fe20007ffe0ff */
[----:B-1----:R-:W3:Y:S02]  /*99fd0*/  LDL.LU R27, [R1+0x5d8] ;  /* 0x0005d800011b7983 */ /* 0x002ee40000300800 */
[----:B------:R-:W-:-:S02]  /*99fe0*/  IMAD.WIDE R12, R0, 0x2, R10 ;  /* 0x00000002000c7825 */ /* 0x000fc400078e020a */
[----:B------:R-:W4:Y:S04]  /*99ff0*/  LDL.LU R24, [R1+0xc8] ;  /* 0x0000c80001187983 */ /* 0x000f280000300800 */
[----:B------:R-:W2:Y:S04]  /*9a000*/  LDL.LU R2, [R1+0xb8] ;  /* 0x0000b80001027983 */ /* 0x000ea80000300800 */
[----:B------:R-:W2:Y:S01]  /*9a010*/  LDL.LU R0, [R1+0x98] ;  /* 0x0000980001007983 */ /* 0x000ea20000300800 */
[----:B------:R-:W-:Y:S02]  /*9a020*/  ISETP.LT.AND P5, PT, R29, c[0x0][0x178], !P1 ;  /* 0x00005e001d007a0c */ /* 0x000fe40004fa1270 */
[----:B------:R-:W-:-:S02]  /*9a030*/  ISETP.LT.AND P1, PT, R26, c[0x0][0x178], !P1 ;  /* 0x00005e001a007a0c */ /* 0x000fc40004f21270 */
[----:B------:R-:W-:Y:S01]  /*9a040*/  ISETP.LT.AND P2, PT, R25, c[0x0][0x178], !P6 ;  /* 0x00005e0019007a0c */ /* 0x000fe20007741270 */
[----:B------:R-:W-:-:S04]  /*9a050*/  IMAD.WIDE R14, R3, 0x2, R8 ;  /* 0x00000002030e7825 */ /* 0x000fc800078e0208 */
[----:B------:R-:W-:-:S04]  /*9a060*/  IMAD.WIDE R20, R3, 0x2, R18 ;  /* 0x0000000203147825 */ /* 0x000fc800078e0212 */
[----:B--2---:R-:W-:Y:S04]  /*9a070*/  @P5 STG.E.U16 [R4.64], R0 ;  /* 0x0000000004005986 */ /* 0x004fe8000c101506 */
[----:B-----5:R-:W-:Y:S04]  /*9a080*/  @P1 STG.E.U16 [R12.64], R6 ;  /* 0x000000060c001986 */ /* 0x020fe8000c101506 */
[----:B------:R-:W-:Y:S04]  /*9a090*/  @P2 STG.E.U16 [R14.64], R22 ;  /* 0x000000160e002986 */ /* 0x000fe8000c101506 */
[----:B------:R0:W-:Y:S04]  /*9a0a0*/  @P3 STG.E.U16 [R20.64], R23 ;  /* 0x0000001714003986 */ /* 0x0001e8000c101506 */
[----:B0-----:R-:W2:Y:S04]  /*9a0b0*/  LDL.LU R21, [R1+0x5b8] ;  /* 0x0005b80001157983 */ /* 0x001ea80000300800 */
[----:B------:R-:W5:Y:S04]  /*9a0c0*/  LDL R23, [R1+0x1dd8] ;  /* 0x001dd80001177983 */ /* 0x000f680000100800 */
[----:B------:R-:W2:Y:S01]  /*9a0d0*/  LDL.LU R20, [R1+0x2e9c] ;  /* 0x002e9c0001147983 */ /* 0x000ea20000300800 */
[----:B------:R-:W-:-:S02]  /*9a0e0*/  ISETP.LT.AND P5, PT, R29, c[0x0][0x178], !P6 ;  /* 0x00005e001d007a0c */ /* 0x000fc400077a1270 */
[----:B------:R-:W-:Y:S02]  /*9a0f0*/  ISETP.LT.AND P6, PT, R26, c[0x0][0x178], !P6 ;  /* 0x00005e001a007a0c */ /* 0x000fe400077c1270 */
[----:B------:R-:W-:Y:S01]  /*9a100*/  ISETP.LT.AND P3, PT, R25, c[0x0][0x178], !P4 ;  /* 0x00005e0019007a0c */ /* 0x000fe20006761270 */
[C---:B------:R-:W-:Y:S01]  /*9a110*/  IMAD.WIDE R12, R3.reuse, 0x2, R16 ;  /* 0x00000002030c7825 */ /* 0x040fe200078e0210 */
[----:B------:R-:W-:Y:S02]  /*9a120*/  PRMT R14, R0, 0x7632, R14 ;  /* 0x00007632000e7816 */ /* 0x000fe4000000000e */
[C---:B------:R-:W-:Y:S01]  /*9a130*/  IADD3 R0, R3.reuse, c[0x0][0x198], RZ ;  /* 0x0000660003007a10 */ /* 0x040fe20007ffe0ff */
[----:B------:R-:W-:Y:S01]  /*9a140*/  IMAD.WIDE R4, R3, 0x2, R10 ;  /* 0x0000000203047825 */ /* 0x000fe200078e020a */
[----:B------:R-:W-:-:S03]  /*9a150*/  PRMT R6, R6, 0x7632, R6 ;  /* 0x0000763206067816 */ /* 0x000fc60000000006 */
[----:B------:R0:W-:Y:S01]  /*9a160*/  @P5 STG.E.U16 [R12.64], R14 ;  /* 0x0000000e0c005986 */ /* 0x0001e2000c101506 */
[----:B------:R-:W-:-:S03]  /*9a170*/  ISETP.GE.AND P1, PT, R28, c[0x0][0x17c], PT ;  /* 0x00005f001c007a0c */ /* 0x000fc60003f26270 */
[----:B------:R1:W-:Y:S04]  /*9a180*/  @P6 STG.E.U16 [R4.64], R6 ;  /* 0x0000000604006986 */ /* 0x0003e8000c101506 */
[----:B------:R-:W4:Y:S01]  /*9a190*/  LDL.LU R28, [R1+0x708] ;  /* 0x00070800011c7983 */ /* 0x000f220000300800 */
[----:B0-----:R-:W-:-:S05]  /*9a1a0*/  IMAD.WIDE R12, R0, 0x2, R8 ;  /* 0x00000002000c7825 */ /* 0x001fca00078e0208 */
[----:B---3--:R0:W-:Y:S01]  /*9a1b0*/  @P3 STG.E.U16 [R12.64], R27 ;  /* 0x0000001b0c003986 */ /* 0x0081e2000c101506 */
[----:B--2---:R-:W-:-:S03]  /*9a1c0*/  ISETP.GE.AND P3, PT, R20, c[0x0][0x17c], PT ;  /* 0x00005f0014007a0c */ /* 0x004fc60003f66270 */
[----:B------:R-:W2:Y:S01]  /*9a1d0*/  LDL.LU R20, [R1+0x2ea0] ;  /* 0x002ea00001147983 */ /* 0x000ea20000300800 */
[----:B-----5:R-:W-:Y:S02]  /*9a1e0*/  ISETP.LT.AND P2, PT, R23, c[0x0][0x178], !P4 ;  /* 0x00005e0017007a0c */ /* 0x020fe40006741270 */
[----:B------:R-:W-:Y:S01]  /*9a1f0*/  ISETP.LT.AND P5, PT, R29, c[0x0][0x178], !P4 ;  /* 0x00005e001d007a0c */ /* 0x000fe200067a1270 */
[----:B------:R-:W-:Y:S01]  /*9a200*/  IMAD.WIDE R14, R0, 0x2, R18 ;  /* 0x00000002000e7825 */ /* 0x000fe200078e0212 */
[----:B------:R-:W-:Y:S02]  /*9a210*/  ISETP.LT.AND P4, PT, R26, c[0x0][0x178], !P4 ;  /* 0x00005e001a007a0c */ /* 0x000fe40006781270 */
[----:B------:R-:W-:Y:S01]  /*9a220*/  ISETP.LT.AND P6, PT, R25, c[0x0][0x178], !P1 ;  /* 0x00005e0019007a0c */ /* 0x000fe20004fc1270 */
[C---:B-1----:R-:W-:Y:S01]  /*9a230*/  IMAD.WIDE R4, R0.reuse, 0x2, R16 ;  /* 0x0000000200047825 */ /* 0x042fe200078e0210 */
[----:B------:R-:W-:-:S05]  /*9a240*/  IADD3 R3, R0, c[0x0][0x198], RZ ;  /* 0x0000660000037a10 */ /* 0x000fca0007ffe0ff */
[----:B------:R1:W-:Y:S01]  /*9a250*/  @P2 STG.E.U16 [R14.64], R21 ;  /* 0x000000150e002986 */ /* 0x0003e2000c101506 */
[----:B------:R-:W-:Y:S01]  /*9a260*/  ISETP.LT.AND P2, PT, R23, c[0x0][0x178], !P1 ;  /* 0x00005e0017007a0c */ /* 0x000fe20004f41270 */
[----:B0-----:R-:W-:Y:S02]  /*9a270*/  IMAD.WIDE R12, R0, 0x2, R10 ;  /* 0x00000002000c7825 */ /* 0x001fe400078e020a */
[----:B----4-:R0:W-:Y:S01]  /*9a280*/  @P5 STG.E.U16 [R4.64], R24 ;  /* 0x0000001804005986 */ /* 0x0101e2000c101506 */
[----:B------:R-:W-:Y:S02]  /*9a290*/  ISETP.LT.AND P5, PT, R29, c[0x0][0x178], !P1 ;  /* 0x00005e001d007a0c */ /* 0x000fe40004fa1270 */
[----:B------:R-:W-:Y:S01]  /*9a2a0*/  PRMT R6, R27, 0x7632, R6 ;  /* 0x000076321b067816 */ /* 0x000fe20000000006 */
[----:B------:R3:W-:Y:S01]  /*9a2b0*/  @P4 STG.E.U16 [R12.64], R2 ;  /* 0x000000020c004986 */ /* 0x0007e2000c101506 */
[----:B-1----:R-:W-:Y:S01]  /*9a2c0*/  IMAD.WIDE R14, R3, 0x2, R8 ;  /* 0x00000002030e7825 */ /* 0x002fe200078e0208 */
[----:B------:R-:W-:-:S02]  /*9a2d0*/  PRMT R0, R21, 0x7632, R0 ;  /* 0x0000763215007816 */ /* 0x000fc40000000000 */
[----:B------:R-:W4:Y:S01]  /*9a2e0*/  LDL.LU R27, [R1+0x5e8] ;  /* 0x0005e800011b7983 */ /* 0x000f220000300800 */
[----:B0-----:R-:W-:-:S03]  /*9a2f0*/  IMAD.WIDE R4, R3, 0x2, R18 ;  /* 0x0000000203047825 */ /* 0x001fc600078e0212 */
[----:B------:R0:W-:Y:S01]  /*9a300*/  @P6 STG.E.U16 [R14.64], R6 ;  /* 0x000000060e006986 */ /* 0x0001e2000c101506 */
[----:B---3--:R-:W-:-:S03]  /*9a310*/  IMAD.WIDE R12, R3, 0x2, R16 ;  /* 0x00000002030c7825 */ /* 0x008fc600078e0210 */
[----:B------:R-:W-:Y:S04]  /*9a320*/  @P2 STG.E.U16 [R4.64], R0 ;  /* 0x0000000004002986 */ /* 0x000fe8000c101506 */
[----:B------:R-:W3:Y:S01]  /*9a330*/  LDL.LU R21, [R1+0xa8] ;  /* 0x0000a80001157983 */ /* 0x000ee20000300800 */
[----:B0-----:R-:W-:-:S05]  /*9a340*/  PRMT R6, R24, 0x7632, R6 ;  /* 0x0000763218067816 */ /* 0x001fca0000000006 */
[----:B------:R0:W-:Y:S02]  /*9a350*/  @P5 STG.E.U16 [R12.64], R6 ;  /* 0x000000060c005986 */ /* 0x0001e4000c101506 */
[----:B0-----:R-:W-:Y:S02]  /*9a360*/  PRMT R6, R2, 0x7632, R6 ;  /* 0x0000763202067816 */ /* 0x001fe40000000006 */
[----:B--2---:R-:W-:Y:S02]  /*9a370*/  ISETP.GE.AND P2, PT, R20, c[0x0][0x17c], PT ;  /* 0x00005f0014007a0c */ /* 0x004fe40003f46270 */
[----:B------:R-:W2:Y:S04]  /*9a380*/  LDL.LU R20, [R1+0x2ea4] ;  /* 0x002ea40001147983 */ /* 0x000ea80000300800 */
[----:B------:R-:W5:Y:S04]  /*9a390*/  LDL.LU R2, [R1+0x728] ;  /* 0x0007280001027983 */ /* 0x000f680000300800 */
[----:B------:R-:W2:Y:S01]  /*9a3a0*/  LDL.LU R24, [R1+0x718] ;  /* 0x0007180001187983 */ /* 0x000ea20000300800 */
[----:B------:R-:W-:-:S02]  /*9a3b0*/  ISETP.LT.AND P1, PT, R26, c[0x0][0x178], !P1 ;  /* 0x00005e001a007a0c */ /* 0x000fc40004f21270 */
[----:B------:R-:W-:Y:S02]  /*9a3c0*/  ISETP.LT.AND P6, PT, R25, c[0x0][0x178], !P3 ;  /* 0x00005e0019007a0c */ /* 0x000fe40005fc1270 */
[----:B------:R-:W-:Y:S02]  /*9a3d0*/  ISETP.LT.AND P4, PT, R23, c[0x0][0x178], !P3 ;  /* 0x00005e0017007a0c */ /* 0x000fe40005f81270 */
[C---:B------:R-:W-:Y:S01]  /*9a3e0*/  IADD3 R0, R3.reuse, c[0x0][0x198], RZ ;  /* 0x0000660003007a10 */ /* 0x040fe20007ffe0ff */
[----:B------:R-:W-:Y:S01]  /*9a3f0*/  IMAD.WIDE R4, R3, 0x2, R10 ;  /* 0x0000000203047825 */ /* 0x000fe200078e020a */
[----:B------:R-:W-:-:S03]  /*9a400*/  ISETP.LT.AND P5, PT, R29, c[0x0][0x178], !P3 ;  /* 0x00005e001d007a0c */ /* 0x000fc60005fa1270 */
[C---:B------:R-:W-:Y:S01]  /*9a410*/  IMAD.WIDE R12, R0.reuse, 0x2, R8 ;  /* 0x00000002000c7825 */ /* 0x040fe200078e0208 */
[----:B--2---:R0:W-:Y:S04]  /*9a420*/  STL [R1+0x3348], R24 ;  /* 0x0033481801007387 */ /* 0x0041e80000100800 */
[----:B0-----:R-:W2:Y:S01]  /*9a430*/  LDL.LU R24, [R1+0xd8] ;  /* 0x0000d80001187983 */ /* 0x001ea20000300800 */
[----:B------:R-:W-:Y:S01]  /*9a440*/  IMAD.WIDE R14, R0, 0x2, R18 ;  /* 0x00000002000e7825 */ /* 0x000fe200078e0212 */
[----:B------:R-:W-:Y:S02]  /*9a450*/  ISETP.LT.AND P3, PT, R26, c[0x0][0x178], !P3 ;  /* 0x00005e001a007a0c */ /* 0x000fe40005f61270 */
[----:B------:R0:W-:Y:S04]  /*9a460*/  @P1 STG.E.U16 [R4.64], R6 ;  /* 0x0000000604001986 */ /* 0x0001e8000c101506 */
[----:B------:R1:W-:Y:S01]  /*9a470*/  @P6 STG.E.U16 [R12.64], R28 ;  /* 0x0000001c0c006986 */ /* 0x0003e2000c101506 */
[----:B------:R-:W-:-:S03]  /*9a480*/  ISETP.LT.AND P6, PT, R25, c[0x0][0x178], !P2 ;  /* 0x00005e0019007a0c */ /* 0x000fc600057c1270 */
[----:B----4-:R4:W-:Y:S01]  /*9a490*/  @P4 STG.E.U16 [R14.64], R27 ;  /* 0x0000001b0e004986 */ /* 0x0109e2000c101506 */
[----:B------:R-:W-:Y:S02]  /*9a4a0*/  ISETP.LT.AND P4, PT, R23, c[0x0][0x178], !P2 ;  /* 0x00005e0017007a0c */ /* 0x000fe40005781270 */
[C---:B------:R-:W-:Y:S01]  /*9a4b0*/  IADD3 R3, R0.reuse, c[0x0][0x198], RZ ;  /* 0x0000660000037a10 */ /* 0x040fe20007ffe0ff */
[----:B0-----:R-:W-:Y:S01]  /*9a4c0*/  IMAD.WIDE R4, R0, 0x2, R16 ;  /* 0x0000000200047825 */ /* 0x001fe200078e0210 */
[----:B------:R-:W-:Y:S02]  /*9a4d0*/  ISETP.GE.AND P1, PT, R20, c[0x0][0x17c], PT ;  /* 0x00005f0014007a0c */ /* 0x000fe40003f26270 */
[----:B------:R-:W-:Y:S01]  /*9a4e0*/  PRMT R6, R27, 0x7632, R6 ;  /* 0x000076321b067816 */ /* 0x000fe20000000006 */
[----:B-1----:R-:W-:Y:S01]  /*9a4f0*/  IMAD.WIDE R12, R0, 0x2, R10 ;  /* 0x00000002000c7825 */ /* 0x002fe200078e020a */
[----:B------:R-:W-:Y:S01]  /*9a500*/  PRMT R0, R28, 0x7632, R0 ;  /* 0x000076321c007816 */ /* 0x000fe20000000000 */
[----:B------:R-:W5:Y:S02]  /*9a510*/  LDL.LU R20, [R1+0x2ea8] ;  /* 0x002ea80001147983 */ /* 0x000f640000300800 */
[----:B----4-:R-:W-:-:S02]  /*9a520*/  IMAD.WIDE R14, R3, 0x2, R8 ;  /* 0x00000002030e7825 */ /* 0x010fc400078e0208 */
[----:B------:R-:W4:Y:S04]  /*9a530*/  LDL.LU R28, [R1+0x2eac] ;  /* 0x002eac00011c7983 */ /* 0x000f280000300800 */
[----:B------:R-:W4:Y:S04]  /*9a540*/  LDL.LU R27, [R1+0xe8] ;  /* 0x0000e800011b7983 */ /* 0x000f280000300800 */
[----:B--2---:R0:W-:Y:S04]  /*9a550*/  @P5 STG.E.U16 [R4.64], R24 ;  /* 0x0000001804005986 */ /* 0x0041e8000c101506 */
[----:B---3--:R-:W-:Y:S04]  /*9a560*/  @P3 STG.E.U16 [R12.64], R21 ;  /* 0x000000150c003986 */ /* 0x008fe8000c101506 */
[----:B------:R-:W-:Y:S01]  /*9a570*/  @P6 STG.E.U16 [R14.64], R0 ;  /* 0x000000000e006986 */ /* 0x000fe2000c101506 */
[----:B0-----:R-:W-:-:S05]  /*9a580*/  IMAD.WIDE R4, R3, 0x2, R18 ;  /* 0x0000000203047825 */ /* 0x001fca00078e0212 */
[----:B------:R0:W-:Y:S02]  /*9a590*/  @P4 STG.E.U16 [R4.64], R6 ;  /* 0x0000000604004986 */ /* 0x0001e4000c101506 */
[----:B0-----:R-:W-:Y:S02]  /*9a5a0*/  PRMT R6, R24, 0x7632, R6 ;  /* 0x0000763218067816 */ /* 0x001fe40000000006 */
[----:B------:R-:W2:Y:S01]  /*9a5b0*/  LDL.LU R24, [R1+0x3348] ;  /* 0x0033480001187983 */ /* 0x000ea20000300800 */
[----:B------:R-:W-:Y:S02]  /*9a5c0*/  ISETP.LT.AND P3, PT, R29, c[0x0][0x178], !P2 ;  /* 0x00005e001d007a0c */ /* 0x000fe40005761270 */
[----:B------:R-:W-:Y:S01]  /*9a5d0*/  ISETP.LT.AND P2, PT, R26, c[0x0][0x178], !P2 ;  /* 0x00005e001a007a0c */ /* 0x000fe20005741270 */
[----:B------:R-:W-:Y:S01]  /*9a5e0*/  IMAD.WIDE R4, R3, 0x2, R16 ;  /* 0x0000000203047825 */ /* 0x000fe200078e0210 */
[----:B------:R-:W-:Y:S02]  /*9a5f0*/  ISETP.LT.AND P6, PT, R25, c[0x0][0x178], !P1 ;  /* 0x00005e0019007a0c */ /* 0x000fe40004fc1270 */
[----:B------:R-:W-:Y:S01]  /*9a600*/  PRMT R22, R21, 0x7632, R22 ;  /* 0x0000763215167816 */ /* 0x000fe20000000016 */
[----:B------:R-:W-:Y:S01]  /*9a610*/  IMAD.WIDE R12, R3, 0x2, R10 ;  /* 0x00000002030c7825 */ /* 0x000fe200078e020a */
[----:B------:R-:W-:-:S02]  /*9a620*/  ISETP.LT.AND P4, PT, R23, c[0x0][0x178], !P1 ;  /* 0x00005e0017007a0c */ /* 0x000fc40004f81270 */
[----:B------:R-:W-:-:S03]  /*9a630*/  IADD3 R0, R3, c[0x0][0x198], RZ ;  /* 0x0000660003007a10 */ /* 0x000fc60007ffe0ff */
[----:B------:R0:W-:Y:S01]  /*9a640*/  @P3 STG.E.U16 [R4.64], R6 ;  /* 0x0000000604003986 */ /* 0x0001e2000c101506 */
[----:B-----5:R-:W-:-:S03]  /*9a650*/  ISETP.GE.AND P5, PT, R20, c[0x0][0x17c], PT ;  /* 0x00005f0014007a0c */ /* 0x020fc60003fa6270 */
[----:B------:R1:W-:Y:S01]  /*9a660*/  @P2 STG.E.U16 [R12.64], R22 ;  /* 0x000000160c002986 */ /* 0x0003e2000c101506 */
[----:B------:R-:W-:Y:S01]  /*9a670*/  ISETP.LT.AND P2, PT, R29, c[0x0][0x178], !P1 ;  /* 0x00005e001d007a0c */ /* 0x000fe20004f41270 */
[----:B------:R-:W-:-:S04]  /*9a680*/  IMAD.WIDE R14, R0, 0x2, R8 ;  /* 0x00000002000e7825 */ /* 0x000fc800078e0208 */
[----:B------:R-:W-:Y:S01]  /*9a690*/  IMAD.WIDE R20, R0, 0x2, R18 ;  /* 0x0000000200147825 */ /* 0x000fe200078e0212 */
[----:B------:R3:W-:Y:S01]  /*9a6a0*/  @P6 STG.E.U16 [R14.64], R2 ;  /* 0x000000020e006986 */ /* 0x0007e2000c101506 */
[----:B0-----:R-:W-:Y:S02]  /*9a6b0*/  PRMT R6, R2, 0x7632, R6 ;  /* 0x0000763202067816 */ /* 0x001fe40000000006 */
[C---:B------:R-:W-:Y:S01]  /*9a6c0*/  IMAD.WIDE R4, R0.reuse, 0x2, R16 ;  /* 0x0000000200047825 */ /* 0x040fe200078e0210 */
[----:B------:R-:W-:-:S03]  /*9a6d0*/  IADD3 R3, R0, c[0x0][0x198], RZ ;  /* 0x0000660000037a10 */ /* 0x000fc60007ffe0ff */
[----:B-1----:R-:W-:Y:S01]  /*9a6e0*/  IMAD.WIDE R12, R0, 0x2, R10 ;  /* 0x00000002000c7825 */ /* 0x002fe200078e020a */
[----:B--2---:R0:W-:Y:S01]  /*9a6f0*/  @P4 STG.E.U16 [R20.64], R24 ;  /* 0x0000001814004986 */ /* 0x0041e2000c101506 */
[----:B----4-:R-:W-:Y:S02]  /*9a700*/  ISETP.GE.AND P4, PT, R28, c[0x0][0x17c], PT ;  /* 0x00005f001c007a0c */ /* 0x010fe40003f86270 */
[----:B------:R-:W-:Y:S01]  /*9a710*/  PRMT R22, R24, 0x7632, R22 ;  /* 0x0000763218167816 */ /* 0x000fe20000000016 */
[----:B------:R-:W2:Y:S04]  /*9a720*/  LDL.LU R28, [R1+0x748] ;  /* 0x00074800011c7983 */ /* 0x000ea80000300800 */
[----:B---3--:R-:W3:Y:S01]  /*9a730*/  LDL.LU R2, [R1+0x738] ;  /* 0x0007380001027983 */ /* 0x008ee20000300800 */
[----:B0-----:R-:W-:-:S03]  /*9a740*/  IMAD.MOV.U32 R24, RZ, RZ, R7 ;  /* 0x000000ffff187224 */ /* 0x001fc600078e0007 */
[----:B------:R0:W-:Y:S04]  /*9a750*/  @P2 STG.E.U16 [R4.64], R27 ;  /* 0x0000001b04002986 */ /* 0x0001e8000c101506 */
[----:B------:R-:W4:Y:S04]  /*9a760*/  LDL.LU R7, [R1+0x118] ;  /* 0x0001180001077983 */ /* 0x000f280000300800 */
[----:B------:R-:W5:Y:S04]  /*9a770*/  LDL.LU R0, [R1+0x2eb0] ;  /* 0x002eb00001007983 */ /* 0x000f680000300800 */
[----:B0-----:R-:W2:Y:S01]  /*9a780*/  LDL.LU R5, [R1+0x68] ;  /* 0x0000680001057983 */ /* 0x001ea20000300800 */
[----:B------:R-:W-:-:S02]  /*9a790*/  ISETP.LT.AND P1, PT, R26, c[0x0][0x178], !P1 ;  /* 0x00005e001a007a0c */ /* 0x000fc40004f21270 */
[----:B------:R-:W-:Y:S02]  /*9a7a0*/  ISETP.LT.AND P3, PT, R25, c[0x0][0x178], !P5 ;  /* 0x00005e0019007a0c */ /* 0x000fe40006f61270 */
[----:B------:R-:W-:Y:S01]  /*9a7b0*/  ISETP.LT.AND P6, PT, R23, c[0x0][0x178], !P5 ;  /* 0x00005e0017007a0c */ /* 0x000fe20006fc1270 */
[----:B------:R-:W-:-:S04]  /*9a7c0*/  IMAD.WIDE R14, R3, 0x2, R8 ;  /* 0x00000002030e7825 */ /* 0x000fc800078e0208 */
[----:B------:R-:W-:-:S05]  /*9a7d0*/  IMAD.WIDE R20, R3, 0x2, R18 ;  /* 0x0000000203147825 */ /* 0x000fca00078e0212 */
[----:B------:R-:W-:Y:S01]  /*9a7e0*/  STL [R1+0x3340], R21 ;  /* 0x0033401501007387 */ /* 0x000fe20000100800 */
[----:B------:R-:W-:Y:S02]  /*9a7f0*/  ISETP.LT.AND P2, PT, R29, c[0x0][0x178], !P5 ;  /* 0x00005e001d007a0c */ /* 0x000fe40006f41270 */
[----:B------:R-:W-:Y:S01]  /*9a800*/  ISETP.LT.AND P5, PT, R26, c[0x0][0x178], !P5 ;  /* 0x00005e001a007a0c */ /* 0x000fe20006fa1270 */
[----:B--2---:R-:W-:Y:S04]  /*9a810*/  @P1 STG.E.U16 [R12.64], R5 ;  /* 0x000000050c001986 */ /* 0x004fe8000c101506 */
[----:B------:R0:W-:Y:S04]  /*9a820*/  @P3 STG.E.U16 [R14.64], R6 ;  /* 0x000000060e003986 */ /* 0x0001e8000c101506 */
[----:B------:R1:W-:Y:S01]  /*9a830*/  @P6 STG.E.U16 [R20.64], R22 ;  /* 0x0000001614006986 */ /* 0x0003e2000c101506 */
[----:B0-----:R-:W-:-:S03]  /*9a840*/  PRMT R14, R27, 0x7632, R14 ;  /* 0x000076321b0e7816 */ /* 0x001fc6000000000e */
[----:B-1----:R-:W2:Y:S04]  /*9a850*/  LDL.LU R21, [R1+0x108] ;  /* 0x0001080001157983 */ /* 0x002ea80000300800 */
[----:B------:R-:W2:Y:S04]  /*9a860*/  LDL.LU R27, [R1+0x3344] ;  /* 0x00334400011b7983 */ /* 0x000ea80000300800 */
[----:B------:R-:W2:Y:S01]  /*9a870*/  LDL.LU R22, [R1+0x2eb4] ;  /* 0x002eb40001167983 */ /* 0x000ea20000300800 */
[----:B------:R-:W-:Y:S01]  /*9a880*/  IMAD.WIDE R12, R3, 0x2, R16 ;  /* 0x00000002030c7825 */ /* 0x000fe200078e0210 */
[----:B------:R-:W-:-:S02]  /*9a890*/  ISETP.LT.AND P6, PT, R25, c[0x0][0x178], !P4 ;  /* 0x00005e0019007a0c */ /* 0x000fc400067c1270 */
[----:B------:R-:W-:Y:S01]  /*9a8a0*/  PRMT R6, R5, 0x7632, R6 ;  /* 0x0000763205067816 */ /* 0x000fe20000000006 */
[----:B------:R-:W-:Y:S01]  /*9a8b0*/  IMAD.WIDE R4, R3, 0x2, R10 ;  /* 0x0000000203047825 */ /* 0x000fe200078e020a */
[----:B------:R-:W-:Y:S02]  /*9a8c0*/  ISETP.LT.AND P1, PT, R23, c[0x0][0x178], !P4 ;  /* 0x00005e0017007a0c */ /* 0x000fe40006721270 */
[----:B-----5:R-:W-:Y:S01]  /*9a8d0*/  ISETP.GE.AND P3, PT, R0, c[0x0][0x17c], PT ;  /* 0x00005f0000007a0c */ /* 0x020fe20003f66270 */
[----:B------:R0:W-:Y:S01]  /*9a8e0*/  @P2 STG.E.U16 [R12.64], R14 ;  /* 0x0000000e0c002986 */ /* 0x0001e2000c101506 */
[----:B------:R-:W-:Y:S02]  /*9a8f0*/  IADD3 R0, R3, c[0x0][0x198], RZ ;  /* 0x0000660003007a10 */ /* 0x000fe40007ffe0ff */
[----:B------:R-:W-:Y:S01]  /*9a900*/  ISETP.LT.AND P2, PT, R29, c[0x0][0x178], !P4 ;  /* 0x00005e001d007a0c */ /* 0x000fe20006741270 */
[----:B------:R1:W-:Y:S01]  /*9a910*/  @P5 STG.E.U16 [R4.64], R6 ;  /* 0x0000000604005986 */ /* 0x0003e2000c101506 */
[----:B------:R-:W-:-:S02]  /*9a920*/  ISETP.LT.AND P4, PT, R26, c[0x0][0x178], !P4 ;  /* 0x00005e001a007a0c */ /* 0x000fc40006781270 */
[----:B------:R-:W-:Y:S02]  /*9a930*/  ISETP.LT.AND P5, PT, R25, c[0x0][0x178], !P3 ;  /* 0x00005e0019007a0c */ /* 0x000fe40005fa1270 */
[C---:B------:R-:W-:Y:S01]  /*9a940*/  IADD3 R3, R0.reuse, c[0x0][0x198], RZ ;  /* 0x0000660000037a10 */ /* 0x040fe20007ffe0ff */
[----:B0-----:R-:W-:-:S04]  /*9a950*/  IMAD.WIDE R12, R0, 0x2, R8 ;  /* 0x00000002000c7825 */ /* 0x001fc800078e0208 */
[----:B------:R-:W-:Y:S01]  /*9a960*/  IMAD.WIDE R14, R0, 0x2, R18 ;  /* 0x00000002000e7825 */ /* 0x000fe200078e0212 */
[----:B------:R0:W-:Y:S01]  /*9a970*/  @P6 STG.E.U16 [R12.64], R28 ;  /* 0x0000001c0c006986 */ /* 0x0001e2000c101506 */
[----:B-1----:R-:W-:Y:S02]  /*9a980*/  PRMT R6, R28, 0x7632, R6 ;  /* 0x000076321c067816 */ /* 0x002fe40000000006 */
[C---:B------:R-:W-:Y:S01]  /*9a990*/  IMAD.WIDE R4, R0.reuse, 0x2, R16 ;  /* 0x0000000200047825 */ /* 0x040fe200078e0210 */
[----:B---3--:R1:W-:Y:S04]  /*9a9a0*/  @P1 STG.E.U16 [R14.64], R2 ;  /* 0x000000020e001986 */ /* 0x0083e8000c101506 */
[----:B----4-:R-:W-:Y:S01]  /*9a9b0*/  @P2 STG.E.U16 [R4.64], R7 ;  /* 0x0000000704002986 */ /* 0x010fe2000c101506 */
[----:B0-----:R-:W-:-:S03]  /*9a9c0*/  IMAD.WIDE R12, R0, 0x2, R10 ;  /* 0x00000002000c7825 */ /* 0x001fc600078e020a */
[----:B------:R-:W3:Y:S01]  /*9a9d0*/  LDL.LU R28, [R1+0x2c] ;  /* 0x00002c00011c7983 */ /* 0x000ee20000300800 */
[----:B-1----:R-:W-:Y:S01]  /*9a9e0*/  IMAD.WIDE R14, R3, 0x2, R8 ;  /* 0x00000002030e7825 */ /* 0x002fe200078e0208 */
[----:B------:R-:W-:Y:S02]  /*9a9f0*/  PRMT R0, R2, 0x7632, R0 ;  /* 0x0000763202007816 */ /* 0x000fe40000000000 */
[----:B--2---:R-:W-:Y:S04]  /*9aa00*/  @P4 STG.E.U16 [R12.64], R21 ;  /* 0x000000150c004986 */ /* 0x004fe8000c101506 */
[----:B------:R0:W-:Y:S01]  /*9aa10*/  @P5 STG.E.U16 [R14.64], R6 ;  /* 0x000000060e005986 */ /* 0x0001e2000c101506 */
[----:B------:R-:W-:Y:S02]  /*9aa20*/  ISETP.GE.AND P2, PT, R22, c[0x0][0x17c], PT ;  /* 0x00005f0016007a0c */ /* 0x000fe40003f46270 */
[----:B0-----:R-:W-:Y:S01]  /*9aa30*/  PRMT R6, R7, 0x7632, R6 ;  /* 0x0000763207067816 */ /* 0x001fe20000000006 */
[----:B------:R-:W-:Y:S01]  /*9aa40*/  IMAD.MOV.U32 R15, RZ, RZ, R24 ;  /* 0x000000ffff0f7224 */ /* 0x000fe200078e0018 */
[----:B------:R-:W2:Y:S04]  /*9aa50*/  LDL.LU R7, [R1+0x1c] ;  /* 0x00001c0001077983 */ /* 0x000ea80000300800 */
[----:B------:R-:W4:Y:S04]  /*9aa60*/  LDL.LU R24, [R1+0x2eb8] ;  /* 0x002eb80001187983 */ /* 0x000f280000300800 */
[----:B------:R-:W5:Y:S01]  /*9aa70*/  LDL.LU R22, [R1+0x2ebc] ;  /* 0x002ebc0001167983 */ /* 0x000f620000300800 */
[----:B------:R-:W-:-:S03]  /*9aa80*/  IMAD.MOV.U32 R2, RZ, RZ, R27 ;  /* 0x000000ffff027224 */ /* 0x000fc600078e001b */
[----:B------:R-:W4:Y:S01]  /*9aa90*/  LDL.LU R27, [R1+0xc] ;  /* 0x00000c00011b7983 */ /* 0x000f220000300800 */
[----:B------:R-:W-:Y:S02]  /*9aaa0*/  ISETP.LT.AND P1, PT, R23, c[0x0][0x178], !P3 ;  /* 0x00005e0017007a0c */ /* 0x000fe40005f21270 */
        /* <DEDUP_REMOVED lines=8> */
[----:B------:R-:W-:Y:S02]  /*9ab30*/  ISETP.LT.AND P6, PT, R29, c[0x0][0x178], !P2 ;  /* 0x00005e001d007a0c */ /* 0x000fe400057c1270 */
[C---:B0-----:R-:W-:Y:S01]  /*9ab40*/  IADD3 R0, R3.reuse, c[0x0][0x198], RZ ;  /* 0x0000660003007a10 */ /* 0x041fe20007ffe0ff */
[----:B------:R-:W-:Y:S01]  /*9ab50*/  IMAD.WIDE R4, R3, 0x2, R10 ;  /* 0x0000000203047825 */ /* 0x000fe200078e020a */
[----:B-1----:R-:W-:-:S03]  /*9ab60*/  PRMT R6, R21, 0x7632, R6 ;  /* 0x0000763215067816 */ /* 0x002fc60000000006 */
[----:B------:R-:W-:Y:S01]  /*9ab70*/  IMAD.MOV.U32 R3, RZ, RZ, R15 ;  /* 0x000000ffff037224 */ /* 0x000fe200078e000f */
[----:B------:R-:W-:Y:S01]  /*9ab80*/  ISETP.LT.AND P2, PT, R26, c[0x0][0x178], !P2 ;  /* 0x00005e001a007a0c */ /* 0x000fe20005741270 */
[C---:B------:R-:W-:Y:S01]  /*9ab90*/  IMAD.WIDE R12, R0.reuse, 0x2, R8 ;  /* 0x00000002000c7825 */ /* 0x040fe200078e0208 */
[----:B------:R-:W4:Y:S03]  /*9aba0*/  LDL.LU R21, [R1+0x3340] ;  /* 0x0033400001157983 */ /* 0x000f260000300800 */
[C---:B------:R-:W-:Y:S01]  /*9abb0*/  IMAD.WIDE R14, R0.reuse, 0x2, R18 ;  /* 0x00000002000e7825 */ /* 0x040fe200078e0212 */
[----:B------:R0:W-:Y:S04]  /*9abc0*/  @P3 STG.E.U16 [R4.64], R6 ;  /* 0x0000000604003986 */ /* 0x0001e8000c101506 */
[----:B------:R1:W-:Y:S04]  /*9abd0*/  @P4 STG.E.U16 [R12.64], R3 ;  /* 0x000000030c004986 */ /* 0x0003e8000c101506 */
[----:B---3--:R-:W-:Y:S01]  /*9abe0*/  @P5 STG.E.U16 [R14.64], R28 ;  /* 0x0000001c0e005986 */ /* 0x008fe2000c101506 */
[----:B0-----:R-:W-:-:S04]  /*9abf0*/  IMAD.WIDE R4, R0, 0x2, R16 ;  /* 0x0000000200047825 */ /* 0x001fc800078e0210 */
[----:B-1----:R-:W-:Y:S01]  /*9ac00*/  IMAD.MOV.U32 R13, RZ, RZ, R3 ;  /* 0x000000ffff0d7224 */ /* 0x002fe200078e0003 */
[----:B------:R-:W-:-:S04]  /*9ac10*/  IADD3 R3, R0, c[0x0][0x198], RZ ;  /* 0x0000660000037a10 */ /* 0x000fc80007ffe0ff */
[----:B------:R-:W-:Y:S01]  /*9ac20*/  PRMT R20, R13, 0x7632, R20 ;  /* 0x000076320d147816 */ /* 0x000fe20000000014 */
[----:B------:R-:W-:Y:S01]  /*9ac30*/  IMAD.WIDE R12, R3, 0x2, R8 ;  /* 0x00000002030c7825 */ /* 0x000fe200078e0208 */
[----:B------:R-:W-:Y:S02]  /*9ac40*/  PRMT R6, R28, 0x7632, R6 ;  /* 0x000076321c067816 */ /* 0x000fe40000000006 */
[----:B-----5:R-:W-:Y:S01]  /*9ac50*/  ISETP.GE.AND P3, PT, R22, c[0x0][0x17c], PT ;  /* 0x00005f0016007a0c */ /* 0x020fe20003f66270 */
[----:B--2---:R0:W-:Y:S03]  /*9ac60*/  @P6 STG.E.U16 [R4.64], R7 ;  /* 0x0000000704006986 */ /* 0x0041e6000c101506 */
[----:B------:R-:W-:Y:S01]  /*9ac70*/  ISETP.LT.AND P5, PT, R25, c[0x0][0x178], !P3 ;  /* 0x00005e0019007a0c */ /* 0x000fe20005fa1270 */
[----:B------:R-:W2:Y:S01]  /*9ac80*/  LDL.LU R22, [R1+0x38c] ;  /* 0x00038c0001167983 */ /* 0x000ea20000300800 */
[----:B----4-:R-:W-:-:S03]  /*9ac90*/  ISETP.GE.AND P1, PT, R24, c[0x0][0x17c], PT ;  /* 0x00005f0018007a0c */ /* 0x010fc60003f26270 */
[----:B------:R-:W3:Y:S01]  /*9aca0*/  LDL.LU R24, [R1+0x5c] ;  /* 0x00005c0001187983 */ /* 0x000ee20000300800 */
[----:B0-----:R-:W-:-:S03]  /*9acb0*/  IMAD.WIDE R4, R0, 0x2, R10 ;  /* 0x0000000200047825 */ /* 0x001fc600078e020a */
[----:B------:R-:W4:Y:S01]  /*9acc0*/  LDL.LU R28, [R1+0x4c] ;  /* 0x00004c00011c7983 */ /* 0x000f220000300800 */
[----:B------:R-:W-:-:S03]  /*9acd0*/  PRMT R0, R7, 0x7632, R0 ;  /* 0x0000763207007816 */ /* 0x000fc60000000000 */
[----:B------:R-:W-:Y:S04]  /*9ace0*/  @P2 STG.E.U16 [R4.64], R27 ;  /* 0x0000001b04002986 */ /* 0x000fe8000c101506 */
[----:B------:R-:W5:Y:S04]  /*9acf0*/  LDL.LU R7, [R1+0x333c] ;  /* 0x00333c0001077983 */ /* 0x000f680000300800 */
[----:B------:R0:W-:Y:S04]  /*9ad00*/  @P5 STG.E.U16 [R12.64], R20 ;  /* 0x000000140c005986 */ /* 0x0001e8000c101506 */
[----:B0-----:R-:W2:Y:S01]  /*9ad10*/  LDL.LU R13, [R1+0x2ec0] ;  /* 0x002ec000010d7983 */ /* 0x001ea20000300800 */
[----:B------:R-:W-:Y:S01]  /*9ad20*/  ISETP.LT.AND P4, PT, R23, c[0x0][0x178], !P3 ;  /* 0x00005e0017007a0c */ /* 0x000fe20005f81270 */
[----:B------:R-:W-:Y:S01]  /*9ad30*/  IMAD.WIDE R14, R3, 0x2, R18 ;  /* 0x00000002030e7825 */ /* 0x000fe200078e0212 */
[----:B------:R-:W-:-:S02]  /*9ad40*/  PRMT R20, R27, 0x7632, R20 ;  /* 0x000076321b147816 */ /* 0x000fc40000000014 */
[----:B------:R-:W3:Y:S01]  /*9ad50*/  LDL.LU R27, [R1+0x3338] ;  /* 0x00333800011b7983 */ /* 0x000ee20000300800 */
[----:B------:R-:W-:-:S08]  /*9ad60*/  IMAD.WIDE R4, R3, 0x2, R16 ;  /* 0x0000000203047825 */ /* 0x000fd000078e0210 */
[----:B------:R0:W-:Y:S02]  /*9ad70*/  @P4 STG.E.U16 [R14.64], R6 ;  /* 0x000000060e004986 */ /* 0x0001e4000c101506 */
[----:B0-----:R-:W-:Y:S02]  /*9ad80*/  IADD3 R6, R3, c[0x0][0x198], RZ ;  /* 0x0000660003067a10 */ /* 0x001fe40007ffe0ff */
[----:B--2---:R-:W-:Y:S01]  /*9ad90*/  ISETP.GE.AND P5, PT, R13, c[0x0][0x17c], PT ;  /* 0x00005f000d007a0c */ /* 0x004fe20003fa6270 */
[----:B------:R-:W-:Y:S02]  /*9ada0*/  IMAD.WIDE R12, R3, 0x2, R10 ;  /* 0x00000002030c7825 */ /* 0x000fe400078e020a */
[----:B------:R-:W2:Y:S01]  /*9adb0*/  LDL.LU R3, [R1+0x2ec4] ;  /* 0x002ec40001037983 */ /* 0x000ea20000300800 */
[----:B------:R-:W-:Y:S02]  /*9adc0*/  ISETP.LT.AND P6, PT, R29, c[0x0][0x178], !P3 ;  /* 0x00005e001d007a0c */ /* 0x000fe40005fc1270 */
[----:B------:R-:W-:-:S02]  /*9add0*/  ISETP.LT.AND P3, PT, R26, c[0x0][0x178], !P3 ;  /* 0x00005e001a007a0c */ /* 0x000fc40005f61270 */
[----:B------:R-:W-:Y:S02]  /*9ade0*/  ISETP.LT.AND P4, PT, R25, c[0x0][0x178], !P1 ;  /* 0x00005e0019007a0c */ /* 0x000fe40004f81270 */
[----:B------:R-:W-:-:S07]  /*9adf0*/  ISETP.LT.AND P2, PT, R23, c[0x0][0x178], !P1 ;  /* 0x00005e0017007a0c */ /* 0x000fce0004f41270 */
[----:B------:R0:W-:Y:S01]  /*9ae00*/  @P6 STG.E.U16 [R4.64], R0 ;  /* 0x0000000004006986 */ /* 0x0001e2000c101506 */
[----:B------:R-:W-:Y:S01]  /*9ae10*/  ISETP.LT.AND P6, PT, R29, c[0x0][0x178], !P1 ;  /* 0x00005e001d007a0c */ /* 0x000fe20004fc1270 */
[----:B------:R-:W-:Y:S01]  /*9ae20*/  IMAD.WIDE R14, R6, 0x2, R18 ;  /* 0x00000002060e7825 */ /* 0x000fe200078e0212 */
[----:B------:R-:W-:Y:S01]  /*9ae30*/  ISETP.LT.AND P1, PT, R26, c[0x0][0x178], !P1 ;  /* 0x00005e001a007a0c */ /* 0x000fe20004f21270 */
[----:B------:R-:W-:Y:S02]  /*9ae40*/  @P3 STG.E.U16 [R12.64], R20 ;  /* 0x000000140c003986 */ /* 0x000fe4000c101506 */
[----:B0-----:R-:W-:-:S05]  /*9ae50*/  IMAD.WIDE R4, R6, 0x2, R8 ;  /* 0x0000000206047825 */ /* 0x001fca00078e0208 */
[----:B------:R0:W-:Y:S01]  /*9ae60*/  @P4 STG.E.U16 [R4.64], R22 ;  /* 0x0000001604004986 */ /* 0x0001e2000c101506 */
[----:B---3--:R-:W-:-:S03]  /*9ae70*/  PRMT R21, R24, 0x7632, R21 ;  /* 0x0000763218157816 */ /* 0x008fc60000000015 */
[----:B------:R1:W-:Y:S01]  /*9ae80*/  @P2 STG.E.U16 [R14.64], R24 ;  /* 0x000000180e002986 */ /* 0x0003e2000c101506 */
[----:B0-----:R-:W-:Y:S01]  /*9ae90*/  IMAD.WIDE R4, R6, 0x2, R16 ;  /* 0x0000000206047825 */ /* 0x001fe200078e0210 */
[----:B------:R-:W-:Y:S02]  /*9aea0*/  PRMT R0, R22, 0x7632, R0 ;  /* 0x0000763216007816 */ /* 0x000fe40000000000 */
[----:B-1----:R-:W3:Y:S04]  /*9aeb0*/  LDL.LU R24, [R1+0x3ac] ;  /* 0x0003ac0001187983 */ /* 0x002ee80000300800 */
[----:B----4-:R0:W-:Y:S01]  /*9aec0*/  @P6 STG.E.U16 [R4.64], R28 ;  /* 0x0000001c04006986 */ /* 0x0101e2000c101506 */
[----:B------:R-:W-:Y:S01]  /*9aed0*/  PRMT R20, R27, 0x7632, R20 ;  /* 0x000076321b147816 */ /* 0x000fe20000000014 */
[----:B0-----:R-:W-:-:S05]  /*9aee0*/  IMAD.WIDE R4, R6, 0x2, R10 ;  /* 0x0000000206047825 */ /* 0x001fca00078e020a */
[----:B------:R-:W-:Y:S01]  /*9aef0*/  @P1 STG.E.U16 [R4.64], R27 ;  /* 0x0000001b04001986 */ /* 0x000fe2000c101506 */
[----:B--2---:R-:W-:Y:S02]  /*9af00*/  ISETP.GE.AND P3, PT, R3, c[0x0][0x17c], PT ;  /* 0x00005f0003007a0c */ /* 0x004fe40003f66270 */
[----:B------:R-:W-:Y:S02]  /*9af10*/  IADD3 R3, R6, c[0x0][0x198], RZ ;  /* 0x0000660006037a10 */ /* 0x000fe40007ffe0ff */
[----:B------:R-:W-:Y:S02]  /*9af20*/  ISETP.LT.AND P2, PT, R25, c[0x0][0x178], !P3 ;  /* 0x00005e0019007a0c */ /* 0x000fe40005f41270 */
[----:B------:R-:W-:Y:S02]  /*9af30*/  ISETP.LT.AND P4, PT, R23, c[0x0][0x178], !P3 ;  /* 0x00005e0017007a0c */ /* 0x000fe40005f81270 */
[----:B------:R-:W-:Y:S02]  /*9af40*/  ISETP.LT.AND P6, PT, R26, c[0x0][0x178], !P3 ;  /* 0x00005e001a007a0c */ /* 0x000fe40005fc1270 */
[----:B------:R-:W-:-:S02]  /*9af50*/  ISETP.LT.AND P3, PT, R29, c[0x0][0x178], !P3 ;  /* 0x00005e001d007a0c */ /* 0x000fc40005f61270 */
[----:B------:R-:W2:Y:S01]  /*9af60*/  LDL.LU R29, [R1+0x8c] ;  /* 0x00008c00011d7983 */ /* 0x000ea20000300800 */
[----:B------:R-:W-:-:S03]  /*9af70*/  PRMT R6, R28, 0x7632, R6 ;  /* 0x000076321c067816 */ /* 0x000fc60000000006 */
[----:B------:R-:W4:Y:S04]  /*9af80*/  LDL.LU R22, [R1+0x2ecc] ;  /* 0x002ecc0001167983 */ /* 0x000f280000300800 */
[----:B------:R-:W5:Y:S04]  /*9af90*/  LDL.LU R28, [R1+0x7c] ;  /* 0x00007c00011c7983 */ /* 0x000f680000300800 */
[----:B------:R0:W-:Y:S01]  /*9afa0*/  STL [R1+0x3218], R27 ;  /* 0x0032181b01007387 */ /* 0x0001e20000100800 */
[----:B------:R-:W-:-:S04]  /*9afb0*/  IMAD.WIDE R12, R3, 0x2, R8 ;  /* 0x00000002030c7825 */ /* 0x000fc800078e0208 */
[C---:B------:R-:W-:Y:S01]  /*9afc0*/  IMAD.WIDE R14, R3.reuse, 0x2, R18 ;  /* 0x00000002030e7825 */ /* 0x040fe200078e0212 */
[----:B0-----:R-:W5:Y:S04]  /*9afd0*/  LDL R27, [R1+0x1de0] ;  /* 0x001de000011b7983 */ /* 0x001f680000100800 */
[----:B------:R-:W-:Y:S04]  /*9afe0*/  @P2 STG.E.U16 [R12.64], R0 ;  /* 0x000000000c002986 */ /* 0x000fe8000c101506 */
[----:B------:R0:W-:Y:S04]  /*9aff0*/  @P4 STG.E.U16 [R14.64], R21 ;  /* 0x000000150e004986 */ /* 0x0001e8000c101506 */
[----:B0-----:R-:W5:Y:S01]  /*9b000*/  LDL.LU R14, [R1+0x2ec8] ;  /* 0x002ec800010e7983 */ /* 0x001f620000300800 */
[----:B------:R-:W-:Y:S01]  /*9b010*/  IMAD.WIDE R4, R3, 0x2, R16 ;  /* 0x0000000203047825 */ /* 0x000fe200078e0210 */
[----:B------:R-:W-:-:S02]  /*9b020*/  ISETP.LT.AND P1, PT, R25, c[0x0][0x178], !P5 ;  /* 0x00005e0019007a0c */ /* 0x000fc40006f21270 */
[----:B------:R-:W-:Y:S01]  /*9b030*/  ISETP.LT.AND P2, PT, R23, c[0x0][0x178], !P5 ;  /* 0x00005e0017007a0c */ /* 0x000fe20006f41270 */
[C---:B------:R-:W-:Y:S01]  /*9b040*/  IMAD.WIDE R12, R3.reuse, 0x2, R10 ;  /* 0x00000002030c7825 */ /* 0x040fe200078e020a */
[----:B------:R-:W5:Y:S01]  /*9b050*/  LDL.LU R15, [R1+0x3c] ;  /* 0x00003c00010f7983 */ /* 0x000f620000300800 */
[----:B------:R-:W-:-:S03]  /*9b060*/  IADD3 R3, R3, c[0x0][0x198], RZ ;  /* 0x0000660003037a10 */ /* 0x000fc60007ffe0ff */
[----:B------:R0:W-:Y:S04]  /*9b070*/  @P3 STG.E.U16 [R4.64], R6 ;  /* 0x0000000604003986 */ /* 0x0001e8000c101506 */
[----:B------:R1:W-:Y:S01]  /*9b080*/  @P6 STG.E.U16 [R12.64], R20 ;  /* 0x000000140c006986 */ /* 0x0003e2000c101506 */
[----:B------:R-:W-:Y:S01]  /*9b090*/  ISETP.LT.AND P6, PT, R26, c[0x0][0x178], !P5 ;  /* 0x00005e001a007a0c */ /* 0x000fe20006fc1270 */
[----:B0-----:R-:W-:-:S04]  /*9b0a0*/  IMAD.WIDE R4, R3, 0x2, R18 ;  /* 0x0000000203047825 */ /* 0x001fc800078e0212 */
[----:B-1----:R-:W-:Y:S01]  /*9b0b0*/  IMAD.WIDE R12, R3, 0x2, R8 ;  /* 0x00000002030c7825 */ /* 0x002fe200078e0208 */
[----:B------:R-:W-:Y:S04]  /*9b0c0*/  STL [R1+0x332c], R21 ;  /* 0x00332c1501007387 */ /* 0x000fe80000100800 */
[----:B---3--:R0:W-:Y:S01]  /*9b0d0*/  @P1 STG.E.U16 [R12.64], R24 ;  /* 0x000000180c001986 */ /* 0x0081e2000c101506 */
[----:B------:R-:W-:-:S03]  /*9b0e0*/  PRMT R0, R24, 0x7632, R0 ;  /* 0x0000763218007816 */ /* 0x000fc60000000000 */
[----:B0-----:R-:W3:Y:S01]  /*9b0f0*/  LDL.LU R24, [R1+0x5ac] ;  /* 0x0005ac0001187983 */ /* 0x001ee20000300800 */
[----:B------:R-:W-:-:S03]  /*9b100*/  IMAD.WIDE R12, R3, 0x2, R10 ;  /* 0x00000002030c7825 */ /* 0x000fc600078e020a */
[----:B--2---:R0:W-:Y:S01]  /*9b110*/  @P2 STG.E.U16 [R4.64], R29 ;  /* 0x0000001d04002986 */ /* 0x0041e2000c101506 */
[----:B------:R-:W-:Y:S02]  /*9b120*/  PRMT R6, R29, 0x7632, R6 ;  /* 0x000076321d067816 */ /* 0x000fe40000000006 */
[----:B----4-:R-:W-:Y:S02]  /*9b130*/  ISETP.GE.AND P3, PT, R22, c[0x0][0x17c], PT ;  /* 0x00005f0016007a0c */ /* 0x010fe40003f66270 */
[----:B------:R-:W2:Y:S01]  /*9b140*/  LDL.LU R22, [R1+0x2ed0] ;  /* 0x002ed00001167983 */ /* 0x000ea20000300800 */
[----:B0-----:R-:W-:-:S03]  /*9b150*/  IMAD.WIDE R4, R3, 0x2, R16 ;  /* 0x0000000203047825 */ /* 0x001fc600078e0210 */
[----:B------:R-:W4:Y:S01]  /*9b160*/  LDL.LU R29, [R1+0x58c] ;  /* 0x00058c00011d7983 */ /* 0x000f220000300800 */
[----:B-----5:R-:W-:-:S13]  /*9b170*/  ISETP.LT.AND P5, PT, R27, c[0x0][0x178], !P5 ;  /* 0x00005e001b007a0c */ /* 0x020fda0006fa1270 */
[----:B------:R0:W-:Y:S01]  /*9b180*/  @P5 STG.E.U16 [R4.64], R28 ;  /* 0x0000001c04005986 */ /* 0x0001e2000c101506 */
[----:B------:R-:W-:Y:S02]  /*9b190*/  ISETP.GE.AND P4, PT, R14, c[0x0][0x17c], PT ;  /* 0x00005f000e007a0c */ /* 0x000fe40003f86270 */
[----:B------:R-:W-:Y:S02]  /*9b1a0*/  IADD3 R14, R3, c[0x0][0x198], RZ ;  /* 0x00006600030e7a10 */ /* 0x000fe40007ffe0ff */
[----:B------:R-:W-:Y:S02]  /*9b1b0*/  PRMT R3, R28, 0x7632, R3 ;  /* 0x000076321c037816 */ /* 0x000fe40000000003 */
[----:B0-----:R-:W5:Y:S04]  /*9b1c0*/  LDL.LU R28, [R1+0x9c] ;  /* 0x00009c00011c7983 */ /* 0x001f680000300800 */
[----:B------:R-:W5:Y:S01]  /*9b1d0*/  LDL.LU R21, [R1+0x2ed4] ;  /* 0x002ed40001157983 */ /* 0x000f620000300800 */
[----:B------:R-:W-:Y:S01]  /*9b1e0*/  ISETP.LT.AND P1, PT, R25, c[0x0][0x178], !P3 ;  /* 0x00005e0019007a0c */ /* 0x000fe20005f21270 */
[----:B------:R-:W-:Y:S01]  /*9b1f0*/  IMAD.WIDE R4, R14, 0x2, R8 ;  /* 0x000000020e047825 */ /* 0x000fe200078e0208 */
[----:B------:R-:W-:Y:S01]  /*9b200*/  ISETP.LT.AND P2, PT, R23, c[0x0][0x178], !P3 ;  /* 0x00005e0017007a0c */ /* 0x000fe20005f41270 */
[----:B------:R0:W-:Y:S01]  /*9b210*/  @P6 STG.E.U16 [R12.64], R15 ;  /* 0x0000000f0c006986 */ /* 0x0001e2000c101506 */
[----:B------:R-:W-:-:S02]  /*9b220*/  ISETP.LT.AND P6, PT, R27, c[0x0][0x178], !P3 ;  /* 0x00005e001b007a0c */ /* 0x000fc40005fc1270 */
[----:B------:R-:W-:Y:S02]  /*9b230*/  ISETP.LT.AND P3, PT, R26, c[0x0][0x178], !P3 ;  /* 0x00005e001a007a0c */ /* 0x000fe40005f61270 */
[----:B------:R-:W-:-:S05]  /*9b240*/  ISETP.LT.AND P5, PT, R25, c[0x0][0x178], !P4 ;  /* 0x00005e0019007a0c */ /* 0x000fca00067a1270 */
[----:B------:R1:W-:Y:S01]  /*9b250*/  @P1 STG.E.U16 [R4.64], R0 ;  /* 0x0000000004001986 */ /* 0x0003e2000c101506 */
[----:B------:R-:W-:Y:S01]  /*9b260*/  ISETP.LT.AND P1, PT, R23, c[0x0][0x178], !P4 ;  /* 0x00005e0017007a0c */ /* 0x000fe20006721270 */
[----:B0-----:R-:W-:Y:S01]  /*9b270*/  IMAD.WIDE R12, R14, 0x2, R18 ;  /* 0x000000020e0c7825 */ /* 0x001fe200078e0212 */
[----:B------:R-:W-:-:S04]  /*9b280*/  PRMT R20, R15, 0x7632, R20 ;  /* 0x000076320f147816 */ /* 0x000fc80000000014 */
[----:B------:R0:W-:Y:S01]  /*9b290*/  @P2 STG.E.U16 [R12.64], R6 ;  /* 0x000000060c002986 */ /* 0x0001e2000c101506 */
[C---:B-1----:R-:W-:Y:S01]  /*9b2a0*/  IADD3 R0, R14.reuse, c[0x0][0x198], RZ ;  /* 0x000066000e007a10 */ /* 0x042fe20007ffe0ff */
[----:B------:R-:W-:Y:S01]  /*9b2b0*/  IMAD.WIDE R4, R14, 0x2, R16 ;  /* 0x000000020e047825 */ /* 0x000fe200078e0210 */
[----:B------:R-:W-:-:S03]  /*9b2c0*/  ISETP.LT.AND P2, PT, R27, c[0x0][0x178], !P4 ;  /* 0x00005e001b007a0c */ /* 0x000fc60006741270 */
[----:B------:R-:W-:Y:S01]  /*9b2d0*/  IMAD.WIDE R14, R14, 0x2, R10 ;  /* 0x000000020e0e7825 */ /* 0x000fe200078e020a */
[----:B------:R1:W-:Y:S03]  /*9b2e0*/  @P6 STG.E.U16 [R4.64], R3 ;  /* 0x0000000304006986 */ /* 0x0003e6000c101506 */
[C---:B0-----:R-:W-:Y:S01]  /*9b2f0*/  IMAD.WIDE R12, R0.reuse, 0x2, R8 ;  /* 0x00000002000c7825 */ /* 0x041fe200078e0208 */
[----:B------:R-:W-:Y:S04]  /*9b300*/  @P3 STG.E.U16 [R14.64], R20 ;  /* 0x000000140e003986 */ /* 0x000fe8000c101506 */
[----:B---3--:R0:W-:Y:S01]  /*9b310*/  @P5 STG.E.U16 [R12.64], R24 ;  /* 0x000000180c005986 */ /* 0x0081e2000c101506 */
[----:B-1----:R-:W-:-:S03]  /*9b320*/  IMAD.WIDE R4, R0, 0x2, R18 ;  /* 0x0000000200047825 */ /* 0x002fc600078e0212 */
[----:B------:R-:W-:Y:S01]  /*9b330*/  STL [R1+0x3334], R20 ;  /* 0x0033341401007387 */ /* 0x000fe20000100800 */
[----:B------:R-:W-:Y:S02]  /*9b340*/  IADD3 R3, R0, c[0x0][0x198], RZ ;  /* 0x0000660000037a10 */ /* 0x000fe40007ffe0ff */
[----:B------:R-:W-:Y:S01]  /*9b350*/  PRMT R6, R24, 0x7632, R6 ;  /* 0x0000763218067816 */ /* 0x000fe20000000006 */
[----:B0-----:R-:W-:Y:S01]  /*9b360*/  IMAD.WIDE R12, R0, 0x2, R16 ;  /* 0x00000002000c7825 */ /* 0x001fe200078e0210 */
[----:B--2---:R-:W-:Y:S01]  /*9b370*/  ISETP.GE.AND P6, PT, R22, c[0x0][0x17c], PT ;  /* 0x00005f0016007a0c */ /* 0x004fe20003fc6270 */
[----:B----4-:R0:W-:Y:S02]  /*9b380*/  @P1 STG.E.U16 [R4.64], R29 ;  /* 0x0000001d04001986 */ /* 0x0101e4000c101506 */
[----:B0-----:R-:W-:Y:S01]  /*9b390*/  IMAD.WIDE R4, R0, 0x2, R10 ;  /* 0x0000000200047825 */ /* 0x001fe200078e020a */
[----:B------:R-:W-:Y:S02]  /*9b3a0*/  PRMT R0, R29, 0x7632, R0 ;  /* 0x000076321d007816 */ /* 0x000fe40000000000 */
[----:B-----5:R-:W-:-:S02]  /*9b3b0*/  ISETP.GE.AND P3, PT, R21, c[0x0][0x17c], PT ;  /* 0x00005f0015007a0c */ /* 0x020fc40003f66270 */
[----:B------:R-:W2:Y:S04]  /*9b3c0*/  LDL.LU R21, [R1+0x5dc] ;  /* 0x0005dc0001157983 */ /* 0x000ea80000300800 */
[----:B------:R-:W3:Y:S04]  /*9b3d0*/  LDL.LU R22, [R1+0x5bc] ;  /* 0x0005bc0001167983 */ /* 0x000ee80000300800 */
[----:B------:R-:W4:Y:S01]  /*9b3e0*/  LDL.LU R29, [R1+0x2ed8] ;  /* 0x002ed800011d7983 */ /* 0x000f220000300800 */
[----:B------:R-:W-:-:S03]  /*9b3f0*/  PRMT R14, R28, 0x7632, R14 ;  /* 0x000076321c0e7816 */ /* 0x000fc6000000000e */
[----:B------:R-:W5:Y:S04]  /*9b400*/  LDL.LU R24, [R1+0x2edc] ;  /* 0x002edc0001187983 */ /* 0x000f680000300800 */
[----:B------:R0:W-:Y:S04]  /*9b410*/  @P2 STG.E.U16 [R12.64], R28 ;  /* 0x0000001c0c002986 */ /* 0x0001e8000c101506 */
[----:B0-----:R-:W5:Y:S04]  /*9b420*/  LDL.LU R28, [R1+0xcc] ;  /* 0x0000cc00011c7983 */ /* 0x001f680000300800 */
[----:B------:R-:W5:Y:S01]  /*9b430*/  LDL.LU R20, [R1+0xbc] ;  /* 0x0000bc0001147983 */ /* 0x000f620000300800 */
[----:B------:R-:W-:-:S02]  /*9b440*/  ISETP.LT.AND P4, PT, R26, c[0x0][0x178], !P4 ;  /* 0x00005e001a007a0c */ /* 0x000fc40006781270 */
[----:B------:R-:W-:Y:S02]  /*9b450*/  ISETP.LT.AND P5, PT, R25, c[0x0][0x178], !P6 ;  /* 0x00005e0019007a0c */ /* 0x000fe400077a1270 */
[----:B------:R-:W-:Y:S02]  /*9b460*/  ISETP.LT.AND P1, PT, R23, c[0x0][0x178], !P6 ;  /* 0x00005e0017007a0c */ /* 0x000fe40007721270 */
[----:B------:R-:W-:Y:S01]  /*9b470*/  ISETP.LT.AND P2, PT, R27, c[0x0][0x178], !P6 ;  /* 0x00005e001b007a0c */ /* 0x000fe20007741270 */
[----:B------:R-:W-:Y:S01]  /*9b480*/  IMAD.WIDE R12, R3, 0x2, R8 ;  /* 0x00000002030c7825 */ /* 0x000fe200078e0208 */
[----:B------:R-:W-:-:S05]  /*9b490*/  ISETP.LT.AND P6, PT, R26, c[0x0][0x178], !P6 ;  /* 0x00005e001a007a0c */ /* 0x000fca00077c1270 */
[----:B------:R0:W-:Y:S04]  /*9b4a0*/  @P4 STG.E.U16 [R4.64], R7 ;  /* 0x0000000704004986 */ /* 0x0001e8000c101506 */
[----:B------:R1:W-:Y:S01]  /*9b4b0*/  @P5 STG.E.U16 [R12.64], R6 ;  /* 0x000000060c005986 */ /* 0x0003e2000c101506 */
[----:B------:R-:W-:Y:S02]  /*9b4c0*/  ISETP.LT.AND P4, PT, R25, c[0x0][0x178], !P3 ;  /* 0x00005e0019007a0c */ /* 0x000fe40005f81270 */
[----:B------:R-:W-:Y:S01]  /*9b4d0*/  ISETP.LT.AND P5, PT, R23, c[0x0][0x178], !P3 ;  /* 0x00005e0017007a0c */ /* 0x000fe20005fa1270 */
[----:B0-----:R-:W-:-:S04]  /*9b4e0*/  IMAD.WIDE R4, R3, 0x2, R18 ;  /* 0x0000000203047825 */ /* 0x001fc800078e0212 */
[C---:B-1----:R-:W-:Y:S01]  /*9b4f0*/  IMAD.WIDE R12, R3.reuse, 0x2, R16 ;  /* 0x00000002030c7825 */ /* 0x042fe200078e0210 */
[----:B------:R0:W-:Y:S01]  /*9b500*/  @P1 STG.E.U16 [R4.64], R0 ;  /* 0x0000000004001986 */ /* 0x0001e2000c101506 */
[----:B------:R-:W-:-:S03]  /*9b510*/  IADD3 R6, R3, c[0x0][0x198], RZ ;  /* 0x0000660003067a10 */ /* 0x000fc60007ffe0ff */
[----:B------:R1:W-:Y:S01]  /*9b520*/  @P2 STG.E.U16 [R12.64], R14 ;  /* 0x0000000e0c002986 */ /* 0x0003e2000c101506 */
[----:B------:R-:W-:Y:S02]  /*9b530*/  ISETP.LT.AND P2, PT, R27, c[0x0][0x178], !P3 ;  /* 0x00005e001b007a0c */ /* 0x000fe40005f41270 */
[----:B------:R-:W-:Y:S02]  /*9b540*/  ISETP.LT.AND P3, PT, R26, c[0x0][0x178], !P3 ;  /* 0x00005e001a007a0c */ /* 0x000fe40005f61270 */
[----:B------:R-:W-:Y:S01]  /*9b550*/  PRMT R7, R7, 0x7632, R7 ;  /* 0x0000763207077816 */ /* 0x000fe20000000007 */
[----:B0-----:R-:W-:Y:S01]  /*9b560*/  IMAD.WIDE R4, R3, 0x2, R10 ;  /* 0x0000000203047825 */ /* 0x001fe200078e020a */
[----:B------:R-:W-:-:S03]  /*9b570*/  IADD3 R0, R6, c[0x0][0x198], RZ ;  /* 0x0000660006007a10 */ /* 0x000fc60007ffe0ff */
[C---:B-1----:R-:W-:Y:S01]  /*9b580*/  IMAD.WIDE R12, R6.reuse, 0x2, R8 ;  /* 0x00000002060c7825 */ /* 0x042fe200078e0208 */
[----:B------:R0:W-:Y:S03]  /*9b590*/  @P6 STG.E.U16 [R4.64], R7 ;  /* 0x0000000704006986 */ /* 0x0001e6000c101506 */
[----:B------:R-:W-:-:S04]  /*9b5a0*/  IMAD.WIDE R14, R6, 0x2, R18 ;  /* 0x00000002060e7825 */ /* 0x000fc800078e0212 */
[----:B0-----:R-:W-:-:S04]  /*9b5b0*/  IMAD.WIDE R4, R6, 0x2, R16 ;  /* 0x0000000206047825 */ /* 0x001fc800078e0210 */
[----:B------:R-:W-:Y:S01]  /*9b5c0*/  IMAD.WIDE R6, R6, 0x2, R10 ;  /* 0x0000000206067825 */ /* 0x000fe200078e020a */
[----:B--2---:R-:W-:Y:S04]  /*9b5d0*/  @P4 STG.E.U16 [R12.64], R21 ;  /* 0x000000150c004986 */ /* 0x004fe8000c101506 */
[----:B---3--:R0:W-:Y:S01]  /*9b5e0*/  @P5 STG.E.U16 [R14.64], R22 ;  /* 0x000000160e005986 */ /* 0x0081e2000c101506 */
[----:B------:R-:W-:Y:S02]  /*9b5f0*/  PRMT R3, R22, 0x7632, R3 ;  /* 0x0000763216037816 */ /* 0x000fe40000000003 */
[----:B----4-:R-:W-:Y:S02]  /*9b600*/  ISETP.GE.AND P1, PT, R29, c[0x0][0x17c], PT ;  /* 0x00005f001d007a0c */ /* 0x010fe40003f26270 */
[----:B-----5:R-:W-:-:S02]  /*9b610*/  ISETP.GE.AND P6, PT, R24, c[0x0][0x17c], PT ;  /* 0x00005f0018007a0c */ /* 0x020fc40003fc6270 */
[----:B------:R-:W2:Y:S01]  /*9b620*/  LDL.LU R24, [R1+0x70c] ;  /* 0x00070c0001187983 */ /* 0x000ea20000300800 */
[----:B0-----:R-:W-:-:S03]  /*9b630*/  PRMT R14, R21, 0x7632, R14 ;  /* 0x00007632150e7816 */ /* 0x001fc6000000000e */
[----:B------:R-:W3:Y:S04]  /*9b640*/  LDL.LU R29, [R1+0x5ec] ;  /* 0x0005ec00011d7983 */ /* 0x000ee80000300800 */
[----:B------:R-:W4:Y:S04]  /*9b650*/  LDL.LU R22, [R1+0x2ee4] ;  /* 0x002ee40001167983 */ /* 0x000f280000300800 */
[----:B------:R-:W5:Y:S01]  /*9b660*/  LDL.LU R21, [R1+0xdc] ;  /* 0x0000dc0001157983 */ /* 0x000f620000300800 */
[----:B------:R-:W-:-:S03]  /*9b670*/  PRMT R15, R28, 0x7632, R15 ;  /* 0x000076321c0f7816 */ /* 0x000fc6000000000f */
[----:B------:R0:W-:Y:S04]  /*9b680*/  @P2 STG.E.U16 [R4.64], R28 ;  /* 0x0000001c04002986 */ /* 0x0001e8000c101506 */
[----:B------:R1:W-:Y:S01]  /*9b690*/  @P3 STG.E.U16 [R6.64], R20 ;  /* 0x0000001406003986 */ /* 0x0003e2000c101506 */
[----:B------:R-:W-:-:S03]  /*9b6a0*/  ISETP.LT.AND P5, PT, R25, c[0x0][0x178], !P6 ;  /* 0x00005e0019007a0c */ /* 0x000fc600077a1270 */
[----:B0-----:R-:W2:Y:S04]  /*9b6b0*/  LDL.LU R28, [R1+0xac] ;  /* 0x0000ac00011c7983 */ /* 0x001ea80000300800 */
[----:B-1----:R-:W2:Y:S01]  /*9b6c0*/  LDL.LU R7, [R1+0x2ee0] ;  /* 0x002ee00001077983 */ /* 0x002ea20000300800 */
[----:B------:R-:W-:-:S05]  /*9b6d0*/  IMAD.WIDE R4, R0, 0x2, R8 ;  /* 0x0000000200047825 */ /* 0x000fca00078e0208 */
[----:B------:R0:W-:Y:S02]  /*9b6e0*/  @P5 STG.E.U16 [R4.64], R14 ;  /* 0x0000000e04005986 */ /* 0x0001e4000c101506 */
[----:B0-----:R-:W-:Y:S02]  /*9b6f0*/  PRMT R14, R20, 0x7632, R14 ;  /* 0x00007632140e7816 */ /* 0x001fe4000000000e */
[----:B------:R-:W5:Y:S01]  /*9b700*/  LDL.LU R20, [R1+0x3334] ;  /* 0x0033340001147983 */ /* 0x000f620000300800 */
        /* <DEDUP_REMOVED lines=10> */
[----:B0-----:R-:W-:-:S05]  /*9b7b0*/  IADD3 R3, R0, c[0x0][0x198], RZ ;  /* 0x0000660000037a10 */ /* 0x001fca0007ffe0ff */
[----:B-1----:R-:W-:-:S04]  /*9b7c0*/  IMAD.WIDE R4, R3, 0x2, R8 ;  /* 0x0000000203047825 */ /* 0x002fc800078e0208 */
[C---:B------:R-:W-:Y:S01]  /*9b7d0*/  IMAD.WIDE R12, R3.reuse, 0x2, R18 ;  /* 0x00000002030c7825 */ /* 0x040fe200078e0212 */
[----:B------:R-:W-:Y:S02]  /*9b7e0*/  ISETP.LT.AND P1, PT, R26, c[0x0][0x178], !P1 ;  /* 0x00005e001a007a0c */ /* 0x000fe40004f21270 */
[----:B------:R-:W-:Y:S02]  /*9b7f0*/  IADD3 R15, R3, c[0x0][0x198], RZ ;  /* 0x00006600030f7a10 */ /* 0x000fe40007ffe0ff */
[----:B--2---:R-:W-:Y:S01]  /*9b800*/  ISETP.GE.AND P4, PT, R7, c[0x0][0x17c], PT ;  /* 0x00005f0007007a0c */ /* 0x004fe20003f86270 */
[----:B------:R-:W-:-:S05]  /*9b810*/  IMAD.WIDE R6, R0, 0x2, R10 ;  /* 0x0000000200067825 */ /* 0x000fca00078e020a */
[----:B------:R-:W-:Y:S01]  /*9b820*/  @P6 STG.E.U16 [R6.64], R14 ;  /* 0x0000000e06006986 */ /* 0x000fe2000c101506 */
[----:B----4-:R-:W-:-:S03]  /*9b830*/  ISETP.GE.AND P6, PT, R22, c[0x0][0x17c], PT ;  /* 0x00005f0016007a0c */ /* 0x010fc60003fc6270 */
[----:B------:R0:W-:Y:S01]  /*9b840*/  @P5 STG.E.U16 [R4.64], R24 ;  /* 0x0000001804005986 */ /* 0x0001e2000c101506 */
[----:B------:R-:W-:-:S03]  /*9b850*/  ISETP.LT.AND P5, PT, R23, c[0x0][0x178], !P6 ;  /* 0x00005e0017007a0c */ /* 0x000fc600077a1270 */
[----:B---3--:R1:W-:Y:S01]  /*9b860*/  @P3 STG.E.U16 [R12.64], R29 ;  /* 0x0000001d0c003986 */ /* 0x0083e2000c101506 */
[----:B------:R-:W-:Y:S01]  /*9b870*/  ISETP.LT.AND P3, PT, R25, c[0x0][0x178], !P6 ;  /* 0x00005e0019007a0c */ /* 0x000fe20007761270 */
[----:B0-----:R-:W-:Y:S01]  /*9b880*/  IMAD.WIDE R4, R3, 0x2, R16 ;  /* 0x0000000203047825 */ /* 0x001fe200078e0210 */
[----:B------:R-:W-:Y:S02]  /*9b890*/  PRMT R0, R24, 0x7632, R0 ;  /* 0x0000763218007816 */ /* 0x000fe40000000000 */
[----:B-----5:R-:W-:Y:S01]  /*9b8a0*/  PRMT R20, R29, 0x7632, R20 ;  /* 0x000076321d147816 */ /* 0x020fe20000000014 */
[C---:B------:R-:W-:Y:S01]  /*9b8b0*/  IMAD.WIDE R6, R15.reuse, 0x2, R8 ;  /* 0x000000020f067825 */ /* 0x040fe200078e0208 */
[----:B------:R0:W-:Y:S03]  /*9b8c0*/  @P2 STG.E.U16 [R4.64], R21 ;  /* 0x0000001504002986 */ /* 0x0001e6000c101506 */
[----:B-1----:R-:W-:Y:S01]  /*9b8d0*/  IMAD.WIDE R12, R15, 0x2, R18 ;  /* 0x000000020f0c7825 */ /* 0x002fe200078e0212 */
[----:B------:R-:W2:Y:S01]  /*9b8e0*/  LDL.LU R24, [R1+0x72c] ;  /* 0x00072c0001187983 */ /* 0x000ea20000300800 */
[----:B------:R-:W-:-:S03]  /*9b8f0*/  PRMT R14, R21, 0x7632, R14 ;  /* 0x00007632150e7816 */ /* 0x000fc6000000000e */
[----:B------:R-:W3:Y:S01]  /*9b900*/  LDL.LU R29, [R1+0x71c] ;  /* 0x00071c00011d7983 */ /* 0x000ee20000300800 */
[----:B0-----:R-:W-:-:S03]  /*9b910*/  IMAD.WIDE R4, R3, 0x2, R10 ;  /* 0x0000000203047825 */ /* 0x001fc600078e020a */
[----:B------:R-:W4:Y:S01]  /*9b920*/  LDL.LU R22, [R1+0xec] ;  /* 0x0000ec0001167983 */ /* 0x000f220000300800 */
[----:B------:R-:W-:-:S03]  /*9b930*/  PRMT R3, R28, 0x7632, R3 ;  /* 0x000076321c037816 */ /* 0x000fc60000000003 */
[----:B------:R0:W-:Y:S04]  /*9b940*/  @P1 STG.E.U16 [R4.64], R28 ;  /* 0x0000001c04001986 */ /* 0x0001e8000c101506 */
[----:B------:R-:W5:Y:S04]  /*9b950*/  LDL.LU R21, [R1+0x2eec] ;  /* 0x002eec0001157983 */ /* 0x000f680000300800 */
[----:B------:R-:W-:Y:S04]  /*9b960*/  @P3 STG.E.U16 [R6.64], R0 ;  /* 0x0000000006003986 */ /* 0x000fe8000c101506 */
[----:B0-----:R-:W5:Y:S04]  /*9b970*/  LDL.LU R28, [R1+0x6c] ;  /* 0x00006c00011c7983 */ /* 0x001f680000300800 */
[----:B------:R0:W-:Y:S04]  /*9b980*/  @P5 STG.E.U16 [R12.64], R20 ;  /* 0x000000140c005986 */ /* 0x0001e8000c101506 */
[----:B0-----:R-:W5:Y:S01]  /*9b990*/  LDL.LU R13, [R1+0x2ee8] ;  /* 0x002ee800010d7983 */ /* 0x001f620000300800 */
[----:B------:R-:W-:-:S02]  /*9b9a0*/  ISETP.LT.AND P2, PT, R27, c[0x0][0x178], !P6 ;  /* 0x00005e001b007a0c */ /* 0x000fc40007741270 */
[C---:B------:R-:W-:Y:S02]  /*9b9b0*/  ISETP.LT.AND P6, PT, R26.reuse, c[0x0][0x178], !P6 ;  /* 0x00005e001a007a0c */ /* 0x040fe400077c1270 */
[----:B------:R-:W-:Y:S01]  /*9b9c0*/  ISETP.LT.AND P3, PT, R25, c[0x0][0x178], !P4 ;  /* 0x00005e0019007a0c */ /* 0x000fe20006761270 */
[----:B------:R-:W-:Y:S01]  /*9b9d0*/  IMAD.WIDE R4, R15, 0x2, R16 ;  /* 0x000000020f047825 */ /* 0x000fe200078e0210 */
[----:B------:R-:W-:Y:S02]  /*9b9e0*/  ISETP.LT.AND P1, PT, R23, c[0x0][0x178], !P4 ;  /* 0x00005e0017007a0c */ /* 0x000fe40006721270 */
[C---:B------:R-:W-:Y:S01]  /*9b9f0*/  IADD3 R0, R15.reuse, c[0x0][0x198], RZ ;  /* 0x000066000f007a10 */ /* 0x040fe20007ffe0ff */
[----:B------:R-:W-:Y:S01]  /*9ba00*/  IMAD.WIDE R6, R15, 0x2, R10 ;  /* 0x000000020f067825 */ /* 0x000fe200078e020a */
[----:B------:R-:W-:Y:S02]  /*9ba10*/  ISETP.LT.AND P5, PT, R27, c[0x0][0x178], !P4 ;  /* 0x00005e001b007a0c */ /* 0x000fe400067a1270 */
[----:B------:R-:W-:Y:S01]  /*9ba20*/  ISETP.LT.AND P4, PT, R26, c[0x0][0x178], !P4 ;  /* 0x00005e001a007a0c */ /* 0x000fe20006781270 */
[----:B------:R0:W-:Y:S04]  /*9ba30*/  @P2 STG.E.U16 [R4.64], R14 ;  /* 0x0000000e04002986 */ /* 0x0001e8000c101506 */
[----:B------:R1:W-:Y:S01]  /*9ba40*/  @P6 STG.E.U16 [R6.64], R3 ;  /* 0x0000000306006986 */ /* 0x0003e2000c101506 */
[----:B0-----:R-:W-:-:S04]  /*9ba50*/  IMAD.WIDE R4, R0, 0x2, R8 ;  /* 0x0000000200047825 */ /* 0x001fc800078e0208 */
[----:B-1----:R-:W-:Y:S01]  /*9ba60*/  IMAD.WIDE R6, R0, 0x2, R18 ;  /* 0x0000000200067825 */ /* 0x002fe200078e0212 */
[----:B--2---:R0:W-:Y:S01]  /*9ba70*/  @P3 STG.E.U16 [R4.64], R24 ;  /* 0x0000001804003986 */ /* 0x0041e2000c101506 */
[----:B------:R-:W-:-:S03]  /*9ba80*/  PRMT R3, R24, 0x7632, R3 ;  /* 0x0000763218037816 */ /* 0x000fc60000000003 */
[----:B---3--:R1:W-:Y:S01]  /*9ba90*/  @P1 STG.E.U16 [R6.64], R29 ;  /* 0x0000001d06001986 */ /* 0x0083e2000c101506 */
[----:B------:R-:W-:Y:S02]  /*9baa0*/  PRMT R14, R29, 0x7632, R14 ;  /* 0x000076321d0e7816 */ /* 0x000fe4000000000e */
[----:B----4-:R-:W-:Y:S01]  /*9bab0*/  PRMT R15, R22, 0x7632, R15 ;  /* 0x00007632160f7816 */ /* 0x010fe2000000000f */
[----:B0-----:R-:W-:Y:S01]  /*9bac0*/  IMAD.WIDE R4, R0, 0x2, R10 ;  /* 0x0000000200047825 */ /* 0x001fe200078e020a */
[----:B------:R-:W2:Y:S04]  /*9bad0*/  LDL.LU R24, [R1+0x74c] ;  /* 0x00074c0001187983 */ /* 0x000ea80000300800 */
[----:B-1----:R-:W3:Y:S01]  /*9bae0*/  LDL.LU R29, [R1+0x73c] ;  /* 0x00073c00011d7983 */ /* 0x002ee20000300800 */
[----:B-----5:R-:W-:-:S02]  /*9baf0*/  ISETP.GE.AND P6, PT, R21, c[0x0][0x17c], PT ;  /* 0x00005f0015007a0c */ /* 0x020fc40003fc6270 */
[----:B------:R-:W-:Y:S02]  /*9bb00*/  PRMT R20, R28, 0x7632, R20 ;  /* 0x000076321c147816 */ /* 0x000fe40000000014 */
[----:B------:R-:W-:Y:S01]  /*9bb10*/  ISETP.GE.AND P2, PT, R13, c[0x0][0x17c], PT ;  /* 0x00005f000d007a0c */ /* 0x000fe20003f46270 */
[----:B------:R-:W-:-:S05]  /*9bb20*/  IMAD.WIDE R12, R0, 0x2, R16 ;  /* 0x00000002000c7825 */ /* 0x000fca00078e0210 */
[----:B------:R0:W-:Y:S04]  /*9bb30*/  @P5 STG.E.U16 [R12.64], R22 ;  /* 0x000000160c005986 */ /* 0x0001e8000c101506 */
[----:B------:R1:W-:Y:S04]  /*9bb40*/  @P4 STG.E.U16 [R4.64], R28 ;  /* 0x0000001c04004986 */ /* 0x0003e8000c101506 */
[----:B0-----:R-:W4:Y:S04]  /*9bb50*/  LDL.LU R22, [R1+0x2ef0] ;  /* 0x002ef00001167983 */ /* 0x001f280000300800 */
[----:B------:R-:W5:Y:S04]  /*9bb60*/  LDL.LU R21, [R1+0x11c] ;  /* 0x00011c0001157983 */ /* 0x000f680000300800 */
[----:B-1----:R-:W2:Y:S01]  /*9bb70*/  LDL.LU R28, [R1+0x10c] ;  /* 0x00010c00011c7983 */ /* 0x002ea20000300800 */
[----:B------:R-:W-:-:S02]  /*9bb80*/  ISETP.LT.AND P3, PT, R25, c[0x0][0x178], !P6 ;  /* 0x00005e0019007a0c */ /* 0x000fc40007761270 */
[----:B------:R-:W-:Y:S02]  /*9bb90*/  IADD3 R0, R0, c[0x0][0x198], RZ ;  /* 0x0000660000007a10 */ /* 0x000fe40007ffe0ff */
[----:B------:R-:W-:Y:S02]  /*9bba0*/  ISETP.LT.AND P5, PT, R23, c[0x0][0x178], !P6 ;  /* 0x00005e0017007a0c */ /* 0x000fe400077a1270 */
[----:B------:R-:W-:Y:S01]  /*9bbb0*/  ISETP.LT.AND P1, PT, R27, c[0x0][0x178], !P6 ;  /* 0x00005e001b007a0c */ /* 0x000fe20007721270 */
[----:B------:R-:W-:Y:S01]  /*9bbc0*/  IMAD.WIDE R4, R0, 0x2, R8 ;  /* 0x0000000200047825 */ /* 0x000fe200078e0208 */
[----:B------:R-:W-:Y:S02]  /*9bbd0*/  ISETP.LT.AND P4, PT, R26, c[0x0][0x178], !P6 ;  /* 0x00005e001a007a0c */ /* 0x000fe40007781270 */
[----:B------:R-:W-:Y:S01]  /*9bbe0*/  ISETP.LT.AND P6, PT, R25, c[0x0][0x178], !P2 ;  /* 0x00005e0019007a0c */ /* 0x000fe200057c1270 */
[----:B------:R-:W-:Y:S02]  /*9bbf0*/  IMAD.WIDE R6, R0, 0x2, R18 ;  /* 0x0000000200067825 */ /* 0x000fe400078e0212 */
[----:B------:R-:W-:Y:S01]  /*9bc00*/  @P3 STG.E.U16 [R4.64], R3 ;  /* 0x0000000304003986 */ /* 0x000fe2000c101506 */
[----:B------:R-:W-:-:S03]  /*9bc10*/  ISETP.LT.AND P3, PT, R23, c[0x0][0x178], !P2 ;  /* 0x00005e0017007a0c */ /* 0x000fc60005761270 */
[----:B--2---:R0:W-:Y:S04]  /*9bc20*/  STL [R1+0x3330], R28 ;  /* 0x0033301c01007387 */ /* 0x0041e80000100800 */
[----:B0-----:R-:W2:Y:S01]  /*9bc30*/  LDL.LU R28, [R1+0x2ef4] ;  /* 0x002ef400011c7983 */ /* 0x001ea20000300800 */
[C---:B------:R-:W-:Y:S01]  /*9bc40*/  IMAD.WIDE R12, R0.reuse, 0x2, R16 ;  /* 0x00000002000c7825 */ /* 0x040fe200078e0210 */
[C---:B------:R-:W-:Y:S02]  /*9bc50*/  IADD3 R3, R0.reuse, c[0x0][0x198], RZ ;  /* 0x0000660000037a10 */ /* 0x040fe40007ffe0ff */
[----:B------:R0:W-:Y:S03]  /*9bc60*/  @P5 STG.E.U16 [R6.64], R14 ;  /* 0x0000000e06005986 */ /* 0x0001e6000c101506 */
[----:B------:R-:W-:Y:S01]  /*9bc70*/  IMAD.WIDE R4, R3, 0x2, R8 ;  /* 0x0000000203047825 */ /* 0x000fe200078e0208 */
[----:B------:R1:W-:Y:S03]  /*9bc80*/  @P1 STG.E.U16 [R12.64], R15 ;  /* 0x0000000f0c001986 */ /* 0x0003e6000c101506 */
[----:B0-----:R-:W-:-:S04]  /*9bc90*/  IMAD.WIDE R6, R0, 0x2, R10 ;  /* 0x0000000200067825 */ /* 0x001fc800078e020a */
[----:B-1----:R-:W-:Y:S01]  /*9bca0*/  IMAD.WIDE R12, R3, 0x2, R18 ;  /* 0x00000002030c7825 */ /* 0x002fe200078e0212 */
[----:B------:R-:W-:Y:S01]  /*9bcb0*/  @P4 STG.E.U16 [R6.64], R20 ;  /* 0x0000001406004986 */ /* 0x000fe2000c101506 */
[----:B----4-:R-:W-:-:S03]  /*9bcc0*/  ISETP.GE.AND P1, PT, R22, c[0x0][0x17c], PT ;  /* 0x00005f0016007a0c */ /* 0x010fc60003f26270 */
[----:B------:R0:W-:Y:S01]  /*9bcd0*/  @P6 STG.E.U16 [R4.64], R24 ;  /* 0x0000001804006986 */ /* 0x0001e2000c101506 */
[----:B------:R-:W-:-:S03]  /*9bce0*/  PRMT R0, R24, 0x7632, R0 ;  /* 0x0000763218007816 */ /* 0x000fc60000000000 */
[----:B---3--:R1:W-:Y:S01]  /*9bcf0*/  @P3 STG.E.U16 [R12.64], R29 ;  /* 0x0000001d0c003986 */ /* 0x0083e2000c101506 */
[----:B0-----:R-:W-:-:S03]  /*9bd00*/  PRMT R4, R29, 0x7632, R4 ;  /* 0x000076321d047816 */ /* 0x001fc60000000004 */
[----:B-1----:R-:W3:Y:S04]  /*9bd10*/  LDL.LU R29, [R1+0x2ef8] ;  /* 0x002ef800011d7983 */ /* 0x002ee80000300800 */
[----:B------:R-:W4:Y:S04]  /*9bd20*/  LDL.LU R22, [R1+0x170] ;  /* 0x0001700001167983 */ /* 0x000f280000300800 */
[----:B------:R-:W3:Y:S01]  /*9bd30*/  LDL.LU R24, [R1+0x150] ;  /* 0x0001500001187983 */ /* 0x000ee20000300800 */
[----:B--2---:R-:W-:-:S03]  /*9bd40*/  ISETP.GE.AND P3, PT, R28, c[0x0][0x17c], PT ;  /* 0x00005f001c007a0c */ /* 0x004fc60003f66270 */
[----:B------:R-:W2:Y:S01]  /*9bd50*/  LDL.LU R28, [R1+0x3330] ;  /* 0x00333000011c7983 */ /* 0x000ea20000300800 */
[----:B------:R-:W-:Y:S02]  /*9bd60*/  ISETP.LT.AND P5, PT, R27, c[0x0][0x178], !P2 ;  /* 0x00005e001b007a0c */ /* 0x000fe400057a1270 */
[----:B------:R-:W-:Y:S01]  /*9bd70*/  ISETP.LT.AND P2, PT, R26, c[0x0][0x178], !P2 ;  /* 0x00005e001a007a0c */ /* 0x000fe20005741270 */
[----:B------:R-:W-:Y:S01]  /*9bd80*/  IMAD.WIDE R6, R3, 0x2, R16 ;  /* 0x0000000203067825 */ /* 0x000fe200078e0210 */
[----:B------:R-:W-:Y:S02]  /*9bd90*/  ISETP.LT.AND P4, PT, R25, c[0x0][0x178], !P1 ;  /* 0x00005e0019007a0c */ /* 0x000fe40004f81270 */
[----:B------:R-:W-:Y:S02]  /*9bda0*/  ISETP.LT.AND P6, PT, R23, c[0x0][0x178], !P1 ;  /* 0x00005e0017007a0c */ /* 0x000fe40004fc1270 */
[----:B------:R-:W-:-:S05]  /*9bdb0*/  IADD3 R5, R3, c[0x0][0x198], RZ ;  /* 0x0000660003057a10 */ /* 0x000fca0007ffe0ff */
[----:B-----5:R0:W-:Y:S01]  /*9bdc0*/  @P5 STG.E.U16 [R6.64], R21 ;  /* 0x0000001506005986 */ /* 0x0201e2000c101506 */
[----:B------:R-:W-:-:S04]  /*9bdd0*/  IMAD.WIDE R12, R5, 0x2, R8 ;  /* 0x00000002050c7825 */ /* 0x000fc800078e0208 */
[----:B------:R-:W-:-:S04]  /*9bde0*/  IMAD.WIDE R14, R5, 0x2, R18 ;  /* 0x00000002050e7825 */ /* 0x000fc800078e0212 */
[----:B0-----:R-:W-:Y:S01]  /*9bdf0*/  IMAD.WIDE R6, R3, 0x2, R10 ;  /* 0x0000000203067825 */ /* 0x001fe200078e020a */
[----:B------:R-:W-:Y:S02]  /*9be00*/  PRMT R3, R21, 0x7632, R3 ;  /* 0x0000763215037816 */ /* 0x000fe40000000003 */
[----:B------:R-:W5:Y:S04]  /*9be10*/  LDL.LU R21, [R1+0x332c] ;  /* 0x00332c0001157983 */ /* 0x000f680000300800 */
[----:B--2---:R-:W-:Y:S01]  /*9be20*/  @P2 STG.E.U16 [R6.64], R28 ;  /* 0x0000001c06002986 */ /* 0x004fe2000c101506 */
[----:B---3--:R-:W-:-:S03]  /*9be30*/  ISETP.GE.AND P2, PT, R29, c[0x0][0x17c], PT ;  /* 0x00005f001d007a0c */ /* 0x008fc60003f46270 */
[----:B------:R-:W-:Y:S04]  /*9be40*/  @P4 STG.E.U16 [R12.64], R0 ;  /* 0x000000000c004986 */ /* 0x000fe8000c101506 */
[----:B------:R0:W-:Y:S04]  /*9be50*/  @P6 STG.E.U16 [R14.64], R4 ;  /* 0x000000040e006986 */ /* 0x0001e8000c101506 */
[----:B0-----:R-:W2:Y:S01]  /*9be60*/  LDL.LU R15, [R1+0x130] ;  /* 0x00013000010f7983 */ /* 0x001ea20000300800 */
[----:B------:R-:W-:-:S03]  /*9be70*/  PRMT R14, R28, 0x7632, R14 ;  /* 0x000076321c0e7816 */ /* 0x000fc6000000000e */
[----:B------:R-:W3:Y:S04]  /*9be80*/  LDL.LU R29, [R1+0x1a0] ;  /* 0x0001a000011d7983 */ /* 0x000ee80000300800 */
[----:B------:R-:W2:Y:S01]  /*9be90*/  LDL.LU R28, [R1+0x190] ;  /* 0x00019000011c7983 */ /* 0x000ea20000300800 */
[----:B------:R-:W-:Y:S02]  /*9bea0*/  ISETP.LT.AND P5, PT, R27, c[0x0][0x178], !P1 ;  /* 0x00005e001b007a0c */ /* 0x000fe40004fa1270 */
[----:B------:R-:W-:Y:S01]  /*9beb0*/  ISETP.LT.AND P1, PT, R26, c[0x0][0x178], !P1 ;  /* 0x00005e001a007a0c */ /* 0x000fe20004f21270 */
[C---:B------:R-:W-:Y:S01]  /*9bec0*/  IMAD.WIDE R6, R5.reuse, 0x2, R16 ;  /* 0x0000000205067825 */ /* 0x040fe200078e0210 */
[----:B------:R-:W-:-:S03]  /*9bed0*/  IADD3 R0, R5, c[0x0][0x198], RZ ;  /* 0x0000660005007a10 */ /* 0x000fc60007ffe0ff */
[----:B------:R-:W-:-:S06]  /*9bee0*/  IMAD.WIDE R4, R5, 0x2, R10 ;  /* 0x0000000205047825 */ /* 0x000fcc00078e020a */
[----:B------:R-:W-:Y:S04]  /*9bef0*/  @P5 STG.E.U16 [R6.64], R3 ;  /* 0x0000000306005986 */ /* 0x000fe8000c101506 */
[----:B------:R-:W-:Y:S04]  /*9bf00*/  @P1 STG.E.U16 [R4.64], R14 ;  /* 0x0000000e04001986 */ /* 0x000fe8000c101506 */
[----:B--2---:R0:W-:Y:S04]  /*9bf10*/  STL [R1+0x3328], R28 ;  /* 0x0033281c01007387 */ /* 0x0041e80000100800 */
[----:B0-----:R-:W2:Y:S04]  /*9bf20*/  LDL.LU R28, [R1+0x140] ;  /* 0x00014000011c7983 */ /* 0x001ea80000300800 */
[----:B------:R-:W3:Y:S01]  /*9bf30*/  LDL.LU R14, [R1+0x2efc] ;  /* 0x002efc00010e7983 */ /* 0x000ee20000300800 */
[----:B------:R-:W-:-:S02]  /*9bf40*/  ISETP.LT.AND P6, PT, R25, c[0x0][0x178], !P3 ;  /* 0x00005e0019007a0c */ /* 0x000fc40005fc1270 */
[----:B------:R-:W-:Y:S02]  /*9bf50*/  ISETP.LT.AND P4, PT, R23, c[0x0][0x178], !P3 ;  /* 0x00005e0017007a0c */ /* 0x000fe40005f81270 */
[----:B------:R-:W-:Y:S02]  /*9bf60*/  ISETP.LT.AND P5, PT, R27, c[0x0][0x178], !P3 ;  /* 0x00005e001b007a0c */ /* 0x000fe40005fa1270 */
[----:B------:R-:W-:Y:S01]  /*9bf70*/  ISETP.LT.AND P3, PT, R26, c[0x0][0x178], !P3 ;  /* 0x00005e001a007a0c */ /* 0x000fe20005f61270 */
[----:B------:R-:W-:-:S04]  /*9bf80*/  IMAD.WIDE R6, R0, 0x2, R8 ;  /* 0x0000000200067825 */ /* 0x000fc800078e0208 */
[C---:B------:R-:W-:Y:S02]  /*9bf90*/  IMAD.WIDE R12, R0.reuse, 0x2, R18 ;  /* 0x00000002000c7825 */ /* 0x040fe400078e0212 */
[----:B----4-:R0:W-:Y:S02]  /*9bfa0*/  @P6 STG.E.U16 [R6.64], R22 ;  /* 0x0000001606006986 */ /* 0x0101e4000c101506 */
[C---:B------:R-:W-:Y:S01]  /*9bfb0*/  IMAD.WIDE R4, R0.reuse, 0x2, R16 ;  /* 0x0000000200047825 */ /* 0x040fe200078e0210 */
[C---:B------:R-:W-:Y:S01]  /*9bfc0*/  IADD3 R3, R0.reuse, c[0x0][0x198], RZ ;  /* 0x0000660000037a10 */ /* 0x040fe20007ffe0ff */
[----:B------:R-:W-:Y:S02]  /*9bfd0*/  @P4 STG.E.U16 [R12.64], R24 ;  /* 0x000000180c004986 */ /* 0x000fe4000c101506 */
[----:B0-----:R-:W-:Y:S01]  /*9bfe0*/  IMAD.WIDE R6, R0, 0x2, R10 ;  /* 0x0000000200067825 */ /* 0x001fe200078e020a */
[----:B------:R-:W-:Y:S01]  /*9bff0*/  PRMT R0, R22, 0x7632, R0 ;  /* 0x0000763216007816 */ /* 0x000fe20000000000 */
[----:B--2---:R-:W-:Y:S01]  /*9c000*/  @P5 STG.E.U16 [R4.64], R28 ;  /* 0x0000001c04005986 */ /* 0x004fe2000c101506 */
[----:B---3--:R-:W-:-:S03]  /*9c010*/  ISETP.GE.AND P1, PT, R14, c[0x0][0x17c], PT ;  /* 0x00005f000e007a0c */ /* 0x008fc60003f26270 */
[----:B------:R-:W2:Y:S01]  /*9c020*/  LDL.LU R14, [R1+0x2f00] ;  /* 0x002f0000010e7983 */ /* 0x000ea20000300800 */
[----:B------:R-:W-:-:S03]  /*9c030*/  PRMT R20, R28, 0x7632, R20 ;  /* 0x000076321c147816 */ /* 0x000fc60000000014 */
[----:B------:R0:W-:Y:S04]  /*9c040*/  @P3 STG.E.U16 [R6.64], R15 ;  /* 0x0000000f06003986 */ /* 0x0001e8000c101506 */
[----:B------:R-:W3:Y:S01]  /*9c050*/  LDL.LU R22, [R1+0x2f04] ;  /* 0x002f040001167983 */ /* 0x000ee20000300800 */
[----:B0-----:R-:W-:-:S03]  /*9c060*/  PRMT R6, R24, 0x7632, R6 ;  /* 0x0000763218067816 */ /* 0x001fc60000000006 */
[----:B------:R-:W4:Y:S04]  /*9c070*/  LDL.LU R24, [R1+0x120] ;  /* 0x0001200001187983 */ /* 0x000f280000300800 */
[----:B------:R-:W3:Y:S01]  /*9c080*/  LDL.LU R28, [R1+0x3328] ;  /* 0x00332800011c7983 */ /* 0x000ee20000300800 */
[----:B------:R-:W-:Y:S02]  /*9c090*/  ISETP.LT.AND P6, PT, R25, c[0x0][0x178], !P2 ;  /* 0x00005e0019007a0c */ /* 0x000fe400057c1270 */
[----:B------:R-:W-:Y:S01]  /*9c0a0*/  ISETP.LT.AND P4, PT, R23, c[0x0][0x178], !P2 ;  /* 0x00005e0017007a0c */ /* 0x000fe20005781270 */
[----:B------:R-:W-:Y:S01]  /*9c0b0*/  IMAD.WIDE R12, R3, 0x2, R8 ;  /* 0x00000002030c7825 */ /* 0x000fe200078e0208 */
[----:B------:R-:W-:-:S03]  /*9c0c0*/  ISETP.LT.AND P3, PT, R27, c[0x0][0x178], !P2 ;  /* 0x00005e001b007a0c */ /* 0x000fc60005761270 */
[----:B------:R-:W-:Y:S01]  /*9c0d0*/  IMAD.WIDE R4, R3, 0x2, R18 ;  /* 0x0000000203047825 */ /* 0x000fe200078e0212 */
[----:B------:R-:W-:Y:S02]  /*9c0e0*/  ISETP.LT.AND P2, PT, R26, c[0x0][0x178], !P2 ;  /* 0x00005e001a007a0c */ /* 0x000fe40005741270 */
[----:B------:R-:W-:-:S03]  /*9c0f0*/  ISETP.LT.AND P5, PT, R25, c[0x0][0x178], !P1 ;  /* 0x00005e0019007a0c */ /* 0x000fc60004fa1270 */
[----:B------:R0:W-:Y:S04]  /*9c100*/  @P6 STG.E.U16 [R12.64], R0 ;  /* 0x000000000c006986 */ /* 0x0001e8000c101506 */
[----:B------:R1:W-:Y:S01]  /*9c110*/  @P4 STG.E.U16 [R4.64], R6 ;  /* 0x0000000604004986 */ /* 0x0003e2000c101506 */
[----:B------:R-:W-:Y:S02]  /*9c120*/  ISETP.LT.AND P4, PT, R23, c[0x0][0x178], !P1 ;  /* 0x00005e0017007a0c */ /* 0x000fe40004f81270 */
[----:B-----5:R-:W-:Y:S02]  /*9c130*/  PRMT R21, R15, 0x7632, R21 ;  /* 0x000076320f157816 */ /* 0x020fe40000000015 */
[C---:B0-----:R-:W-:Y:S01]  /*9c140*/  IADD3 R0, R3.reuse, c[0x0][0x198], RZ ;  /* 0x0000660003007a10 */ /* 0x041fe20007ffe0ff */
[----:B-1----:R-:W-:-:S04]  /*9c150*/  IMAD.WIDE R4, R3, 0x2, R16 ;  /* 0x0000000203047825 */ /* 0x002fc800078e0210 */
[----:B------:R-:W-:Y:S01]  /*9c160*/  IMAD.WIDE R6, R3, 0x2, R10 ;  /* 0x0000000203067825 */ /* 0x000fe200078e020a */
[----:B------:R0:W-:Y:S03]  /*9c170*/  @P3 STG.E.U16 [R4.64], R20 ;  /* 0x0000001404003986 */ /* 0x0001e6000c101506 */
[C---:B------:R-:W-:Y:S01]  /*9c180*/  IMAD.WIDE R12, R0.reuse, 0x2, R8 ;  /* 0x00000002000c7825 */ /* 0x040fe200078e0208 */
[----:B------:R1:W-:Y:S04]  /*9c190*/  @P2 STG.E.U16 [R6.64], R21 ;  /* 0x0000001506002986 */ /* 0x0003e8000c101506 */
[----:B------:R5:W-:Y:S01]  /*9c1a0*/  @P5 STG.E.U16 [R12.64], R29 ;  /* 0x0000001d0c005986 */ /* 0x000be2000c101506 */
[----:B------:R-:W-:-:S02]  /*9c1b0*/  IADD3 R3, R0, c[0x0][0x198], RZ ;  /* 0x0000660000037a10 */ /* 0x000fc40007ffe0ff */
[----:B0-----:R-:W-:Y:S01]  /*9c1c0*/  PRMT R20, R29, 0x7632, R20 ;  /* 0x000076321d147816 */ /* 0x001fe20000000014 */
[----:B------:R-:W-:-:S04]  /*9c1d0*/  IMAD.WIDE R4, R0, 0x2, R16 ;  /* 0x0000000200047825 */ /* 0x000fc800078e0210 */
[----:B-1----:R-:W-:Y:S01]  /*9c1e0*/  IMAD.WIDE R6, R0, 0x2, R10 ;  /* 0x0000000200067825 */ /* 0x002fe200078e020a */
[----:B--2---:R-:W-:-:S03]  /*9c1f0*/  ISETP.GE.AND P6, PT, R14, c[0x0][0x17c], PT ;  /* 0x00005f000e007a0c */ /* 0x004fc60003fc6270 */
[----:B------:R-:W-:-:S05]  /*9c200*/  IMAD.WIDE R14, R0, 0x2, R18 ;  /* 0x00000002000e7825 */ /* 0x000fca00078e0212 */
[----:B---3--:R0:W-:Y:S01]  /*9c210*/  @P4 STG.E.U16 [R14.64], R28 ;  /* 0x0000001c0e004986 */ /* 0x0081e2000c101506 */
[----:B------:R-:W-:Y:S02]  /*9c220*/  ISETP.GE.AND P4, PT, R22, c[0x0][0x17c], PT ;  /* 0x00005f0016007a0c */ /* 0x000fe40003f86270 */
[----:B------:R-:W-:Y:S01]  /*9c230*/  PRMT R21, R28, 0x7632, R21 ;  /* 0x000076321c157816 */ /* 0x000fe20000000015 */
[----:B------:R-:W2:Y:S04]  /*9c240*/  LDL.LU R22, [R1+0x2f08] ;  /* 0x002f080001167983 */ /* 0x000ea80000300800 */
[----:B-----5:R-:W3:Y:S04]  /*9c250*/  LDL.LU R29, [R1+0x1f0] ;  /* 0x0001f000011d7983 */ /* 0x020ee80000300800 */
[----:B0-----:R-:W5:Y:S04]  /*9c260*/  LDL.LU R28, [R1+0x160] ;  /* 0x00016000011c7983 */ /* 0x001f680000300800 */
[----:B------:R-:W2:Y:S01]  /*9c270*/  LDL.LU R0, [R1+0x180] ;  /* 0x0001800001007983 */ /* 0x000ea20000300800 */
[----:B------:R-:W-:-:S02]  /*9c280*/  ISETP.LT.AND P5, PT, R27, c[0x0][0x178], !P1 ;  /* 0x00005e001b007a0c */ /* 0x000fc40004fa1270 */
[----:B------:R-:W-:Y:S02]  /*9c290*/  ISETP.LT.AND P1, PT, R26, c[0x0][0x178], !P1 ;  /* 0x00005e001a007a0c */ /* 0x000fe40004f21270 */
[----:B------:R-:W-:Y:S02]  /*9c2a0*/  ISETP.LT.AND P2, PT, R25, c[0x0][0x178], !P6 ;  /* 0x00005e0019007a0c */ /* 0x000fe40007741270 */
[----:B------:R-:W-:Y:S01]  /*9c2b0*/  ISETP.LT.AND P3, PT, R23, c[0x0][0x178], !P6 ;  /* 0x00005e0017007a0c */ /* 0x000fe20007761270 */
[----:B------:R-:W-:-:S04]  /*9c2c0*/  IMAD.WIDE R12, R3, 0x2, R8 ;  /* 0x00000002030c7825 */ /* 0x000fc800078e0208 */
[----:B------:R-:W-:Y:S01]  /*9c2d0*/  IMAD.WIDE R14, R3, 0x2, R18 ;  /* 0x00000002030e7825 */ /* 0x000fe200078e0212 */
[----:B------:R-:W-:Y:S04]  /*9c2e0*/  STL [R1+0x3324], R20 ;  /* 0x0033241401007387 */ /* 0x000fe80000100800 */
[----:B--2---:R0:W-:Y:S01]  /*9c2f0*/  @P5 STG.E.U16 [R4.64], R0 ;  /* 0x0000000004005986 */ /* 0x0041e2000c101506 */
[----:B------:R-:W-:-:S03]  /*9c300*/  ISETP.LT.AND P5, PT, R27, c[0x0][0x178], !P6 ;  /* 0x00005e001b007a0c */ /* 0x000fc600077a1270 */
[----:B----4-:R-:W-:Y:S01]  /*9c310*/  @P1 STG.E.U16 [R6.64], R24 ;  /* 0x0000001806001986 */ /* 0x010fe2000c101506 */
[----:B------:R-:W-:-:S03]  /*9c320*/  ISETP.LT.AND P6, PT, R26, c[0x0][0x178], !P6 ;  /* 0x00005e001a007a0c */ /* 0x000fc600077c1270 */
[----:B------:R1:W-:Y:S04]  /*9c330*/  @P2 STG.E.U16 [R12.64], R20 ;  /* 0x000000140c002986 */ /* 0x0003e8000c101506 */
[----:B------:R2:W-:Y:S01]  /*9c340*/  @P3 STG.E.U16 [R14.64], R21 ;  /* 0x000000150e003986 */ /* 0x0005e2000c101506 */
[----:B------:R-:W-:Y:S01]  /*9c350*/  ISETP.LT.AND P3, PT, R25, c[0x0][0x178], !P4 ;  /* 0x00005e0019007a0c */ /* 0x000fe20006761270 */
[C---:B0-----:R-:W-:Y:S02]  /*9c360*/  IMAD.WIDE R4, R3.reuse, 0x2, R16 ;  /* 0x0000000203047825 */ /* 0x041fe400078e0210 */
[----:B-1----:R-:W4:Y:S01]  /*9c370*/  LDL.LU R20, [R1+0x1d0] ;  /* 0x0001d00001147983 */ /* 0x002f220000300800 */
[----:B------:R-:W-:Y:S02]  /*9c380*/  PRMT R12, R0, 0x7632, R12 ;  /* 0x00007632000c7816 */ /* 0x000fe4000000000c */
[C---:B------:R-:W-:Y:S01]  /*9c390*/  IADD3 R0, R3.reuse, c[0x0][0x198], RZ ;  /* 0x0000660003007a10 */ /* 0x040fe20007ffe0ff */
[----:B--2---:R-:W2:Y:S01]  /*9c3a0*/  LDL.LU R15, [R1+0x1c0] ;  /* 0x0001c000010f7983 */ /* 0x004ea20000300800 */
[----:B------:R-:W-:Y:S01]  /*9c3b0*/  PRMT R14, R24, 0x7632, R14 ;  /* 0x00007632180e7816 */ /* 0x000fe2000000000e */
[----:B------:R-:W-:-:S02]  /*9c3c0*/  IMAD.WIDE R6, R3, 0x2, R10 ;  /* 0x0000000203067825 */ /* 0x000fc400078e020a */
[----:B------:R0:W-:Y:S04]  /*9c3d0*/  @P5 STG.E.U16 [R4.64], R12 ;  /* 0x0000000c04005986 */ /* 0x0001e8000c101506 */
[----:B------:R-:W5:Y:S04]  /*9c3e0*/  LDL.LU R24, [R1+0x2f0c] ;  /* 0x002f0c0001187983 */ /* 0x000f680000300800 */
[----:B------:R1:W-:Y:S01]  /*9c3f0*/  @P6 STG.E.U16 [R6.64], R14 ;  /* 0x0000000e06006986 */ /* 0x0003e2000c101506 */
[----:B0-----:R-:W-:-:S05]  /*9c400*/  IMAD.WIDE R4, R0, 0x2, R8 ;  /* 0x0000000200047825 */ /* 0x001fca00078e0208 */
[----:B---3--:R0:W-:Y:S01]  /*9c410*/  @P3 STG.E.U16 [R4.64], R29 ;  /* 0x0000001d04003986 */ /* 0x0081e2000c101506 */
[----:B-1----:R-:W-:-:S03]  /*9c420*/  PRMT R14, R29, 0x7632, R14 ;  /* 0x000076321d0e7816 */ /* 0x002fc6000000000e */
[----:B0-----:R-:W3:Y:S01]  /*9c430*/  LDL.LU R29, [R1+0x2f10] ;  /* 0x002f1000011d7983 */ /* 0x001ee20000300800 */
[----:B------:R-:W-:Y:S01]  /*9c440*/  ISETP.LT.AND P2, PT, R23, c[0x0][0x178], !P4 ;  /* 0x00005e0017007a0c */ /* 0x000fe20006741270 */
[----:B------:R-:W-:Y:S01]  /*9c450*/  IMAD.WIDE R12, R0, 0x2, R18 ;  /* 0x00000002000c7825 */ /* 0x000fe200078e0212 */
[----:B------:R-:W-:Y:S02]  /*9c460*/  ISETP.LT.AND P5, PT, R27, c[0x0][0x178], !P4 ;  /* 0x00005e001b007a0c */ /* 0x000fe400067a1270 */
[----:B------:R-:W-:Y:S02]  /*9c470*/  ISETP.LT.AND P4, PT, R26, c[0x0][0x178], !P4 ;  /* 0x00005e001a007a0c */ /* 0x000fe40006781270 */
[----:B------:R-:W-:Y:S01]  /*9c480*/  ISETP.GE.AND P1, PT, R22, c[0x0][0x17c], PT ;  /* 0x00005f0016007a0c */ /* 0x000fe20003f26270 */
[C---:B------:R-:W-:Y:S01]  /*9c490*/  IMAD.WIDE R4, R0.reuse, 0x2, R16 ;  /* 0x0000000200047825 */ /* 0x040fe200078e0210 */
[C---:B------:R-:W-:Y:S01]  /*9c4a0*/  IADD3 R3, R0.reuse, c[0x0][0x198], RZ ;  /* 0x0000660000037a10 */ /* 0x040fe20007ffe0ff */
[----:B------:R-:W3:Y:S01]  /*9c4b0*/  LDL.LU R22, [R1+0x830] ;  /* 0x0008300001167983 */ /* 0x000ee20000300800 */
[----:B------:R-:W-:Y:S01]  /*9c4c0*/  ISETP.LT.AND P6, PT, R25, c[0x0][0x178], !P1 ;  /* 0x00005e0019007a0c */ /* 0x000fe20004fc1270 */
[----:B------:R-:W-:-:S02]  /*9c4d0*/  IMAD.WIDE R6, R0, 0x2, R10 ;  /* 0x0000000200067825 */ /* 0x000fc400078e020a */
[----:B----4-:R0:W-:Y:S01]  /*9c4e0*/  @P2 STG.E.U16 [R12.64], R20 ;  /* 0x000000140c002986 */ /* 0x0101e2000c101506 */
[----:B------:R-:W-:-:S03]  /*9c4f0*/  ISETP.LT.AND P2, PT, R23, c[0x0][0x178], !P1 ;  /* 0x00005e0017007a0c */ /* 0x000fc60004f41270 */
[----:B--2---:R-:W-:Y:S01]  /*9c500*/  @P5 STG.E.U16 [R4.64], R15 ;  /* 0x0000000f04005986 */ /* 0x004fe2000c101506 */
[----:B------:R-:W-:-:S03]  /*9c510*/  PRMT R0, R20, 0x7632, R0 ;  /* 0x0000763214007816 */ /* 0x000fc60000000000 */
[----:B-----5:R1:W-:Y:S01]  /*9c520*/  @P4 STG.E.U16 [R6.64], R28 ;  /* 0x0000001c06004986 */ /* 0x0203e2000c101506 */
[C---:B0-----:R-:W-:Y:S01]  /*9c530*/  IMAD.WIDE R12, R3.reuse, 0x2, R8 ;  /* 0x00000002030c7825 */ /* 0x041fe200078e0208 */
[----:B------:R-:W-:Y:S02]  /*9c540*/  ISETP.GE.AND P3, PT, R24, c[0x0][0x17c], PT ;  /* 0x00005f0018007a0c */ /* 0x000fe40003f66270 */
[----:B------:R-:W2:Y:S01]  /*9c550*/  LDL.LU R24, [R1+0x220] ;  /* 0x0002200001187983 */ /* 0x000ea20000300800 */
[----:B-1----:R-:W-:-:S03]  /*9c560*/  IMAD.WIDE R6, R3, 0x2, R18 ;  /* 0x0000000203067825 */ /* 0x002fc600078e0212 */
[----:B------:R0:W-:Y:S04]  /*9c570*/  @P6 STG.E.U16 [R12.64], R14 ;  /* 0x0000000e0c006986 */ /* 0x0001e8000c101506 */
[----:B------:R-:W4:Y:S04]  /*9c580*/  LDL.LU R20, [R1+0x3324] ;  /* 0x0033240001147983 */ /* 0x000f280000300800 */
[----:B------:R-:W-:Y:S01]  /*9c590*/  @P2 STG.E.U16 [R6.64], R0 ;  /* 0x0000000006002986 */ /* 0x000fe2000c101506 */
[----:B0-----:R-:W-:-:S03]  /*9c5a0*/  PRMT R12, R15, 0x7632, R12 ;  /* 0x000076320f0c7816 */ /* 0x001fc6000000000c */
[----:B------:R-:W5:Y:S01]  /*9c5b0*/  LDL.LU R15, [R1+0xf0] ;  /* 0x0000f000010f7983 */ /* 0x000f620000300800 */
[----:B------:R-:W-:Y:S02]  /*9c5c0*/  PRMT R14, R28, 0x7632, R14 ;  /* 0x000076321c0e7816 */ /* 0x000fe4000000000e */
[----:B---3--:R-:W-:Y:S02]  /*9c5d0*/  ISETP.GE.AND P2, PT, R29, c[0x0][0x17c], PT ;  /* 0x00005f001d007a0c */ /* 0x008fe40003f46270 */
[----:B------:R-:W3:Y:S04]  /*9c5e0*/  LDL.LU R29, [R1+0x880] ;  /* 0x00088000011d7983 */ /* 0x000ee80000300800 */
[----:B------:R-:W2:Y:S01]  /*9c5f0*/  LDL.LU R28, [R1+0x240] ;  /* 0x00024000011c7983 */ /* 0x000ea20000300800 */
[----:B------:R-:W-:-:S02]  /*9c600*/  ISETP.LT.AND P5, PT, R27, c[0x0][0x178], !P1 ;  /* 0x00005e001b007a0c */ /* 0x000fc40004fa1270 */
[----:B------:R-:W-:Y:S01]  /*9c610*/  ISETP.LT.AND P1, PT, R26, c[0x0][0x178], !P1 ;  /* 0x00005e001a007a0c */ /* 0x000fe20004f21270 */
[----:B------:R-:W-:-:S10]  /*9c620*/  IMAD.WIDE R4, R3, 0x2, R16 ;  /* 0x0000000203047825 */ /* 0x000fd400078e0210 */
[----:B------:R0:W-:Y:S02]  /*9c630*/  @P5 STG.E.U16 [R4.64], R12 ;  /* 0x0000000c04005986 */ /* 0x0001e4000c101506 */
[----:B0-----:R-:W-:-:S05]  /*9c640*/  IMAD.WIDE R4, R3, 0x2, R10 ;  /* 0x0000000203047825 */ /* 0x001fca00078e020a */
[----:B------:R-:W-:Y:S04]  /*9c650*/  @P1 STG.E.U16 [R4.64], R14 ;  /* 0x0000000e04001986 */ /* 0x000fe8000c101506 */
[----:B--2---:R0:W-:Y:S04]  /*9c660*/  STL [R1+0x3320], R28 ;  /* 0x0033201c01007387 */ /* 0x0041e80000100800 */
[----:B0-----:R-:W2:Y:S04]  /*9c670*/  LDL.LU R28, [R1+0x1e0] ;  /* 0x0001e000011c7983 */ /* 0x001ea80000300800 */
[----:B------:R-:W3:Y:S01]  /*9c680*/  LDL.LU R14, [R1+0x2f14] ;  /* 0x002f1400010e7983 */ /* 0x000ee20000300800 */
[----:B------:R-:W-:-:S02]  /*9c690*/  ISETP.LT.AND P6, PT, R25, c[0x0][0x178], !P3 ;  /* 0x00005e0019007a0c */ /* 0x000fc40005fc1270 */
[----:B------:R-:W-:Y:S02]  /*9c6a0*/  IADD3 R0, R3, c[0x0][0x198], RZ ;  /* 0x0000660003007a10 */ /* 0x000fe40007ffe0ff */
[----:B------:R-:W-:Y:S02]  /*9c6b0*/  ISETP.LT.AND P4, PT, R23, c[0x0][0x178], !P3 ;  /* 0x00005e0017007a0c */ /* 0x000fe40005f81270 */
[----:B------:R-:W-:Y:S02]  /*9c6c0*/  ISETP.LT.AND P5, PT, R27, c[0x0][0x178], !P3 ;  /* 0x00005e001b007a0c */ /* 0x000fe40005fa1270 */
[----:B------:R-:W-:Y:S01]  /*9c6d0*/  ISETP.LT.AND P3, PT, R26, c[0x0][0x178], !P3 ;  /* 0x00005e001a007a0c */ /* 0x000fe20005f61270 */
[----:B------:R-:W-:-:S04]  /*9c6e0*/  IMAD.WIDE R6, R0, 0x2, R8 ;  /* 0x0000000200067825 */ /* 0x000fc800078e0208 */
[C---:B------:R-:W-:Y:S01]  /*9c6f0*/  IMAD.WIDE R12, R0.reuse, 0x2, R18 ;  /* 0x00000002000c7825 */ /* 0x040fe200078e0212 */
[----:B------:R0:W-:Y:S03]  /*9c700*/  @P6 STG.E.U16 [R6.64], R22 ;  /* 0x0000001606006986 */ /* 0x0001e6000c101506 */
[C---:B------:R-:W-:Y:S01]  /*9c710*/  IMAD.WIDE R4, R0.reuse, 0x2, R16 ;  /* 0x0000000200047825 */ /* 0x040fe200078e0210 */
[----:B------:R-:W-:Y:S01]  /*9c720*/  @P4 STG.E.U16 [R12.64], R24 ;  /* 0x000000180c004986 */ /* 0x000fe2000c101506 */
[C---:B------:R-:W-:Y:S02]  /*9c730*/  IADD3 R3, R0.reuse, c[0x0][0x198], RZ ;  /* 0x0000660000037a10 */ /* 0x040fe40007ffe0ff */
[----:B0-----:R-:W-:Y:S01]  /*9c740*/  IMAD.WIDE R6, R0, 0x2, R10 ;  /* 0x0000000200067825 */ /* 0x001fe200078e020a */
[----:B------:R-:W-:Y:S01]  /*9c750*/  PRMT R0, R22, 0x7632, R0 ;  /* 0x0000763216007816 */ /* 0x000fe20000000000 */
[----:B--2---:R-:W-:Y:S01]  /*9c760*/  @P5 STG.E.U16 [R4.64], R28 ;  /* 0x0000001c04005986 */ /* 0x004fe2000c101506 */
[----:B---3--:R-:W-:-:S03]  /*9c770*/  ISETP.GE.AND P1, PT, R14, c[0x0][0x17c], PT ;  /* 0x00005f000e007a0c */ /* 0x008fc60003f26270 */
[----:B------:R-:W2:Y:S01]  /*9c780*/  LDL.LU R14, [R1+0x2f18] ;  /* 0x002f1800010e7983 */ /* 0x000ea20000300800 */
[----:B----4-:R-:W-:-:S03]  /*9c790*/  PRMT R20, R28, 0x7632, R20 ;  /* 0x000076321c147816 */ /* 0x010fc60000000014 */
[----:B-----5:R0:W-:Y:S04]  /*9c7a0*/  @P3 STG.E.U16 [R6.64], R15 ;  /* 0x0000000f06003986 */ /* 0x0201e8000c101506 */
[----:B------:R-:W3:Y:S01]  /*9c7b0*/  LDL.LU R22, [R1+0x2f1c] ;  /* 0x002f1c0001167983 */ /* 0x000ee20000300800 */
[----:B0-----:R-:W-:-:S03]  /*9c7c0*/  PRMT R6, R24, 0x7632, R6 ;  /* 0x0000763218067816 */ /* 0x001fc60000000006 */
[----:B------:R-:W4:Y:S04]  /*9c7d0*/  LDL.LU R24, [R1+0x210] ;  /* 0x0002100001187983 */ /* 0x000f280000300800 */
[----:B------:R-:W5:Y:S01]  /*9c7e0*/  LDL.LU R28, [R1+0x3320] ;  /* 0x00332000011c7983 */ /* 0x000f620000300800 */
        /* <DEDUP_REMOVED lines=10> */
[----:B------:R-:W-:Y:S02]  /*9c890*/  PRMT R21, R15, 0x7632, R21 ;  /* 0x000076320f157816 */ /* 0x000fe40000000015 */
        /* <DEDUP_REMOVED lines=13> */
[----:B-----5:R0:W-:Y:S01]  /*9c970*/  @P4 STG.E.U16 [R14.64], R28 ;  /* 0x0000001c0e004986 */ /* 0x0201e2000c101506 */
[----:B---3--:R-:W-:Y:S02]  /*9c980*/  ISETP.GE.AND P4, PT, R22, c[0x0][0x17c], PT ;  /* 0x00005f0016007a0c */ /* 0x008fe40003f86270 */
[----:B------:R-:W-:Y:S01]  /*9c990*/  PRMT R21, R28, 0x7632, R21 ;  /* 0x000076321c157816 */ /* 0x000fe20000000015 */
[----:B------:R-:W2:Y:S04]  /*9c9a0*/  LDL.LU R22, [R1+0x2f20] ;  /* 0x002f200001167983 */ /* 0x000ea80000300800 */
[----:B------:R-:W3:Y:S04]  /*9c9b0*/  LDL.LU R29, [R1+0x890] ;  /* 0x00089000011d7983 */ /* 0x000ee80000300800 */
        /* <DEDUP_REMOVED lines=269> */
[----:B------:R-:W-:Y:S02]  /*9da90*/  ISETP.GE.AND P1, PT, R22, c[0x0][0x17c], PT ;  /* 0x00005f0016007a0c */ /* 0x000fe40003f26270 */
[----:B------:R-:W-:Y:S01]  /*9daa0*/  ISETP.LT.AND P4, PT, R26, c[0x0][0x178], !P4 ;  /* 0x00005e001a007a0c */ /* 0x000fe20006781270 */
[C---:B------:R-:W-:Y:S01]  /*9dab0*/  IMAD.WIDE R4, R0.reuse, 0x2, R16 ;  /* 0x0000000200047825 */ /* 0x040fe200078e0210 */
[----:B------:R-:W-:Y:S01]  /*9dac0*/  ISETP.LT.AND P6, PT, R25, c[0x0][0x178], !P1 ;  /* 0x00005e0019007a0c */ /* 0x000fe20004fc1270 */
[----:B------:R-:W3:Y:S01]  /*9dad0*/  LDL.LU R22, [R1+0x884] ;  /* 0x0008840001167983 */ /* 0x000ee20000300800 */
[C---:B------:R-:W-:Y:S01]  /*9dae0*/  IADD3 R3, R0.reuse, c[0x0][0x198], RZ ;  /* 0x0000660000037a10 */ /* 0x040fe20007ffe0ff */
[----:B------:R-:W-:-:S02]  /*9daf0*/  IMAD.WIDE R6, R0, 0x2, R10 ;  /* 0x0000000200067825 */ /* 0x000fc400078e020a */
[----:B----4-:R0:W-:Y:S01]  /*9db00*/  @P2 STG.E.U16 [R12.64], R20 ;  /* 0x000000140c002986 */ /* 0x0101e2000c101506 */
[----:B------:R-:W-:Y:S02]  /*9db10*/  ISETP.LT.AND P2, PT, R23, c[0x0][0x178], !P1 ;  /* 0x00005e0017007a0c */ /* 0x000fe40004f41270 */
[----:B------:R-:W-:Y:S01]  /*9db20*/  PRMT R0, R20, 0x7632, R0 ;  /* 0x0000763214007816 */ /* 0x000fe20000000000 */
[----:B--2---:R1:W-:Y:S04]  /*9db30*/  @P5 STG.E.U16 [R4.64], R15 ;  /* 0x0000000f04005986 */ /* 0x0043e8000c101506 */
[----:B-----5:R-:W-:Y:S01]  /*9db40*/  @P4 STG.E.U16 [R6.64], R28 ;  /* 0x0000001c06004986 */ /* 0x020fe2000c101506 */
[----:B0-----:R-:W-:Y:S01]  /*9db50*/  IMAD.WIDE R12, R3, 0x2, R8 ;  /* 0x00000002030c7825 */ /* 0x001fe200078e0208 */
[----:B------:R-:W-:-:S02]  /*9db60*/  ISETP.GE.AND P3, PT, R24, c[0x0][0x17c], PT ;  /* 0x00005f0018007a0c */ /* 0x000fc40003f66270 */
[----:B------:R-:W2:Y:S01]  /*9db70*/  LDL.LU R24, [R1+0x244] ;  /* 0x0002440001187983 */ /* 0x000ea20000300800 */
[----:B-1----:R-:W-:-:S03]  /*9db80*/  IMAD.WIDE R4, R3, 0x2, R18 ;  /* 0x0000000203047825 */ /* 0x002fc600078e0212 */
[----:B------:R0:W-:Y:S04]  /*9db90*/  @P6 STG.E.U16 [R12.64], R14 ;  /* 0x0000000e0c006986 */ /* 0x0001e8000c101506 */
[----:B------:R-:W4:Y:S04]  /*9dba0*/  LDL.LU R20, [R1+0x330c] ;  /* 0x00330c0001147983 */ /* 0x000f280000300800 */
[----:B------:R1:W-:Y:S01]  /*9dbb0*/  @P2 STG.E.U16 [R4.64], R0 ;  /* 0x0000000004002986 */ /* 0x0003e2000c101506 */
        /* <DEDUP_REMOVED lines=8> */
[----:B------:R-:W-:-:S04]  /*9dc40*/  IMAD.WIDE R6, R3, 0x2, R16 ;  /* 0x0000000203067825 */ /* 0x000fc800078e0210 */
[----:B-1----:R-:W-:-:S06]  /*9dc50*/  IMAD.WIDE R4, R3, 0x2, R10 ;  /* 0x0000000203047825 */ /* 0x002fcc00078e020a */
[----:B------:R-:W-:Y:S04]  /*9dc60*/  @P5 STG.E.U16 [R6.64], R12 ;  /* 0x0000000c06005986 */ /* 0x000fe8000c101506 */
        /* <DEDUP_REMOVED lines=277> */
[----:B------:R-:W-:Y:S01]  /*9edc0*/  IMAD.WIDE R12, R0, 0x2, R8 ;  /* 0x00000002000c7825 */ /* 0x000fe200078e0208 */
[----:B------:R1:W-:Y:S04]  /*9edd0*/  @P2 STG.E.U16 [R6.64], R21 ;  /* 0x0000001506002986 */ /* 0x0003e8000c101506 */
[----:B------:R1:W-:Y:S01]  /*9ede0*/  @P5 STG.E.U16 [R12.64], R29 ;  /* 0x0000001d0c005986 */ /* 0x0003e2000c101506 */
[----:B0-----:R-:W-:-:S02]  /*9edf0*/  PRMT R20, R29, 0x7632, R20 ;  /* 0x000076321d147816 */ /* 0x001fc40000000014 */
[----:B--2---:R-:W-:Y:S01]  /*9ee00*/  ISETP.GE.AND P6, PT, R14, c[0x0][0x17c], PT ;  /* 0x00005f000e007a0c */ /* 0x004fe20003fc6270 */
[----:B------:R-:W-:-:S05]  /*9ee10*/  IMAD.WIDE R14, R0, 0x2, R18 ;  /* 0x00000002000e7825 */ /* 0x000fca00078e0212 */
[----:B-----5:R0:W-:Y:S01]  /*9ee20*/  @P4 STG.E.U16 [R14.64], R28 ;  /* 0x0000001c0e004986 */ /* 0x0201e2000c101506 */
[----:B---3--:R-:W-:Y:S02]  /*9ee30*/  ISETP.GE.AND P4, PT, R22, c[0x0][0x17c], PT ;  /* 0x00005f0016007a0c */ /* 0x008fe40003f86270 */
[----:B-1----:R-:W-:Y:S01]  /*9ee40*/  PRMT R21, R28, 0x7632, R21 ;  /* 0x000076321c157816 */ /* 0x002fe20000000015 */
[----:B------:R-:W2:Y:S04]  /*9ee50*/  LDL.LU R22, [R1+0x2f98] ;  /* 0x002f980001167983 */ /* 0x000ea80000300800 */
[----:B------:R-:W3:Y:S04]  /*9ee60*/  LDL.LU R29, [R1+0x888] ;  /* 0x00088800011d7983 */ /* 0x000ee80000300800 */
[----:B0-----:R-:W5:Y:S01]  /*9ee70*/  LDL.LU R28, [R1+0x218] ;  /* 0x00021800011c7983 */ /* 0x001f620000300800 */
[----:B------:R-:W-:-:S02]  /*9ee80*/  ISETP.LT.AND P5, PT, R27, c[0x0][0x178], !P1 ;  /* 0x00005e001b007a0c */ /* 0x000fc40004fa1270 */
[----:B------:R-:W-:Y:S02]  /*9ee90*/  ISETP.LT.AND P1, PT, R26, c[0x0][0x178], !P1 ;  /* 0x00005e001a007a0c */ /* 0x000fe40004f21270 */
[----:B------:R-:W-:Y:S02]  /*9eea0*/  ISETP.LT.AND P2, PT, R25, c[0x0][0x178], !P6 ;  /* 0x00005e0019007a0c */ /* 0x000fe40007741270 */
[----:B------:R-:W-:Y:S01]  /*9eeb0*/  ISETP.LT.AND P3, PT, R23, c[0x0][0x178], !P6 ;  /* 0x00005e0017007a0c */ /* 0x000fe20007761270 */
[----:B-----5:R0:W-:Y:S04]  /*9eec0*/  STL [R1+0x32f4], R28 ;  /* 0x0032f41c01007387 */ /* 0x0201e80000100800 */
[----:B0-----:R-:W5:Y:S01]  /*9eed0*/  LDL.LU R28, [R1+0x1e8] ;  /* 0x0001e800011c7983 */ /* 0x001f620000300800 */
[C---:B------:R-:W-:Y:S01]  /*9eee0*/  IADD3 R3, R0.reuse, c[0x0][0x198], RZ ;  /* 0x0000660000037a10 */ /* 0x040fe20007ffe0ff */
[----:B------:R-:W-:-:S04]  /*9eef0*/  IMAD.WIDE R4, R0, 0x2, R16 ;  /* 0x0000000200047825 */ /* 0x000fc800078e0210 */
[----:B------:R-:W-:-:S04]  /*9ef00*/  IMAD.WIDE R6, R0, 0x2, R10 ;  /* 0x0000000200067825 */ /* 0x000fc800078e020a */
[----:B------:R-:W-:-:S04]  /*9ef10*/  IMAD.WIDE R12, R3, 0x2, R8 ;  /* 0x00000002030c7825 */ /* 0x000fc800078e0208 */
[----:B------:R-:W-:Y:S01]  /*9ef20*/  IMAD.WIDE R14, R3, 0x2, R18 ;  /* 0x00000002030e7825 */ /* 0x000fe200078e0212 */
[----:B------:R-:W-:Y:S04]  /*9ef30*/  STL [R1+0x32f0], R20 ;  /* 0x0032f01401007387 */ /* 0x000fe80000100800 */
[----:B-----5:R-:W-:Y:S04]  /*9ef40*/  @P5 STG.E.U16 [R4.64], R28 ;  /* 0x0000001c04005986 */ /* 0x020fe8000c101506 */
[----:B----4-:R-:W-:Y:S04]  /*9ef50*/  @P1 STG.E.U16 [R6.64], R24 ;  /* 0x0000001806001986 */ /* 0x010fe8000c101506 */
[----:B------:R0:W-:Y:S04]  /*9ef60*/  @P2 STG.E.U16 [R12.64], R20 ;  /* 0x000000140c002986 */ /* 0x0001e8000c101506 */
[----:B------:R1:W-:Y:S04]  /*9ef70*/  @P3 STG.E.U16 [R14.64], R21 ;  /* 0x000000150e003986 */ /* 0x0003e8000c101506 */
[----:B0-----:R-:W4:Y:S01]  /*9ef80*/  LDL.LU R20, [R1+0x248] ;  /* 0x0002480001147983 */ /* 0x001f220000300800 */
[----:B------:R-:W-:-:S03]  /*9ef90*/  PRMT R12, R28, 0x7632, R12 ;  /* 0x000076321c0c7816 */ /* 0x000fc6000000000c */
[----:B-1----:R-:W5:Y:S04]  /*9efa0*/  LDL.LU R15, [R1+0x238] ;  /* 0x00023800010f7983 */ /* 0x002f680000300800 */
[----:B------:R-:W4:Y:S01]  /*9efb0*/  LDL.LU R28, [R1+0x2f9c] ;  /* 0x002f9c00011c7983 */ /* 0x000f220000300800 */
[----:B------:R-:W-:Y:S02]  /*9efc0*/  ISETP.LT.AND P5, PT, R27, c[0x0][0x178], !P6 ;  /* 0x00005e001b007a0c */ /* 0x000fe400077a1270 */
[----:B------:R-:W-:Y:S02]  /*9efd0*/  ISETP.LT.AND P6, PT, R26, c[0x0][0x178], !P6 ;  /* 0x00005e001a007a0c */ /* 0x000fe400077c1270 */
[----:B------:R-:W-:Y:S01]  /*9efe0*/  ISETP.LT.AND P3, PT, R25, c[0x0][0x178], !P4 ;  /* 0x00005e0019007a0c */ /* 0x000fe20006761270 */
[C---:B------:R-:W-:Y:S01]  /*9eff0*/  IMAD.WIDE R6, R3.reuse, 0x2, R16 ;  /* 0x0000000203067825 */ /* 0x040fe200078e0210 */
[----:B------:R-:W-:-:S02]  /*9f000*/  IADD3 R0, R3, c[0x0][0x198], RZ ;  /* 0x0000660003007a10 */ /* 0x000fc40007ffe0ff */
[----:B------:R-:W-:Y:S01]  /*9f010*/  PRMT R14, R24, 0x7632, R14 ;  /* 0x00007632180e7816 */ /* 0x000fe2000000000e */
[----:B------:R-:W-:-:S04]  /*9f020*/  IMAD.WIDE R4, R3, 0x2, R10 ;  /* 0x0000000203047825 */ /* 0x000fc800078e020a */
[----:B------:R0:W-:Y:S01]  /*9f030*/  @P5 STG.E.U16 [R6.64], R12 ;  /* 0x0000000c06005986 */ /* 0x0001e2000c101506 */
[----:B--2---:R-:W-:-:S03]  /*9f040*/  ISETP.GE.AND P1, PT, R22, c[0x0][0x17c], PT ;  /* 0x00005f0016007a0c */ /* 0x004fc60003f26270 */
[----:B------:R3:W-:Y:S01]  /*9f050*/  @P6 STG.E.U16 [R4.64], R14 ;  /* 0x0000000e04006986 */ /* 0x0007e2000c101506 */
[----:B0-----:R-:W-:Y:S01]  /*9f060*/  IMAD.WIDE R6, R0, 0x2, R8 ;  /* 0x0000000200067825 */ /* 0x001fe200078e0208 */
[----:B---3--:R-:W-:-:S04]  /*9f070*/  PRMT R14, R29, 0x7632, R14 ;  /* 0x000076321d0e7816 */ /* 0x008fc8000000000e */
[----:B------:R0:W-:Y:S04]  /*9f080*/  @P3 STG.E.U16 [R6.64], R29 ;  /* 0x0000001d06003986 */ /* 0x0001e8000c101506 */
[----:B0-----:R-:W2:Y:S04]  /*9f090*/  LDL.LU R29, [R1+0x2fa0] ;  /* 0x002fa000011d7983 */ /* 0x001ea80000300800 */
[----:B------:R-:W3:Y:S04]  /*9f0a0*/  LDL.LU R22, [R1+0x898] ;  /* 0x0008980001167983 */ /* 0x000ee80000300800 */
[----:B------:R-:W2:Y:S01]  /*9f0b0*/  LDL.LU R24, [R1+0x268] ;  /* 0x0002680001187983 */ /* 0x000ea20000300800 */
[----:B----4-:R-:W-:-:S03]  /*9f0c0*/  ISETP.GE.AND P3, PT, R28, c[0x0][0x17c], PT ;  /* 0x00005f001c007a0c */ /* 0x010fc60003f66270 */
[----:B------:R-:W4:Y:S01]  /*9f0d0*/  LDL.LU R28, [R1+0x32f4] ;  /* 0x0032f400011c7983 */ /* 0x000f220000300800 */
[----:B------:R-:W-:Y:S01]  /*9f0e0*/  ISETP.LT.AND P2, PT, R23, c[0x0][0x178], !P4 ;  /* 0x00005e0017007a0c */ /* 0x000fe20006741270 */
[----:B------:R-:W-:Y:S01]  /*9f0f0*/  IMAD.WIDE R12, R0, 0x2, R18 ;  /* 0x00000002000c7825 */ /* 0x000fe200078e0212 */
[----:B------:R-:W-:Y:S02]  /*9f100*/  ISETP.LT.AND P5, PT, R27, c[0x0][0x178], !P4 ;  /* 0x00005e001b007a0c */ /* 0x000fe400067a1270 */
[----:B------:R-:W-:Y:S02]  /*9f110*/  ISETP.LT.AND P4, PT, R26, c[0x0][0x178], !P4 ;  /* 0x00005e001a007a0c */ /* 0x000fe40006781270 */
[----:B------:R-:W-:Y:S01]  /*9f120*/  ISETP.LT.AND P6, PT, R25, c[0x0][0x178], !P1 ;  /* 0x00005e0019007a0c */ /* 0x000fe20004fc1270 */
[C---:B------:R-:W-:Y:S01]  /*9f130*/  IMAD.WIDE R4, R0.reuse, 0x2, R16 ;  /* 0x0000000200047825 */ /* 0x040fe200078e0210 */
[----:B------:R-:W-:-:S05]  /*9f140*/  IADD3 R3, R0, c[0x0][0x198], RZ ;  /* 0x0000660000037a10 */ /* 0x000fca0007ffe0ff */
[----:B------:R0:W-:Y:S01]  /*9f150*/  @P2 STG.E.U16 [R12.64], R20 ;  /* 0x000000140c002986 */ /* 0x0001e2000c101506 */
[----:B------:R-:W-:Y:S01]  /*9f160*/  ISETP.LT.AND P2, PT, R23, c[0x0][0x178], !P1 ;  /* 0x00005e0017007a0c */ /* 0x000fe20004f41270 */
[----:B------:R-:W-:Y:S01]  /*9f170*/  IMAD.WIDE R6, R0, 0x2, R10 ;  /* 0x0000000200067825 */ /* 0x000fe200078e020a */
[----:B------:R-:W-:Y:S01]  /*9f180*/  PRMT R0, R20, 0x7632, R0 ;  /* 0x0000763214007816 */ /* 0x000fe20000000000 */
[----:B-----5:R1:W-:Y:S02]  /*9f190*/  @P5 STG.E.U16 [R4.64], R15 ;  /* 0x0000000f04005986 */ /* 0x0203e4000c101506 */
[C---:B0-----:R-:W-:Y:S02]  /*9f1a0*/  IMAD.WIDE R12, R3.reuse, 0x2, R8 ;  /* 0x00000002030c7825 */ /* 0x041fe400078e0208 */
[----:B------:R-:W5:Y:S02]  /*9f1b0*/  LDL.LU R20, [R1+0x32f0] ;  /* 0x0032f00001147983 */ /* 0x000f640000300800 */
[----:B-1----:R-:W-:-:S02]  /*9f1c0*/  IMAD.WIDE R4, R3, 0x2, R18 ;  /* 0x0000000203047825 */ /* 0x002fc400078e0212 */
[----:B----4-:R-:W-:Y:S04]  /*9f1d0*/  @P4 STG.E.U16 [R6.64], R28 ;  /* 0x0000001c06004986 */ /* 0x010fe8000c101506 */
[----:B------:R0:W-:Y:S04]  /*9f1e0*/  @P6 STG.E.U16 [R12.64], R14 ;  /* 0x0000000e0c006986 */ /* 0x0001e8000c101506 */
[----:B------:R1:W-:Y:S01]  /*9f1f0*/  @P2 STG.E.U16 [R4.64], R0 ;  /* 0x0000000004002986 */ /* 0x0003e2000c101506 */
[----:B--2---:R-:W-:Y:S02]  /*9f200*/  ISETP.GE.AND P2, PT, R29, c[0x0][0x17c], PT ;  /* 0x00005f001d007a0c */ /* 0x004fe40003f46270 */
[----:B0-----:R-:W-:-:S02]  /*9f210*/  PRMT R12, R15, 0x7632, R12 ;  /* 0x000076320f0c7816 */ /* 0x001fc4000000000c */
[----:B------:R-:W2:Y:S01]  /*9f220*/  LDL.LU R15, [R1+0x208] ;  /* 0x00020800010f7983 */ /* 0x000ea20000300800 */
[----:B------:R-:W-:-:S03]  /*9f230*/  PRMT R14, R28, 0x7632, R14 ;  /* 0x000076321c0e7816 */ /* 0x000fc6000000000e */
[----:B------:R-:W4:Y:S04]  /*9f240*/  LDL.LU R29, [R1+0x8a8] ;  /* 0x0008a800011d7983 */ /* 0x000f280000300800 */
[----:B------:R-:W2:Y:S01]  /*9f250*/  LDL.LU R28, [R1+0x288] ;  /* 0x00028800011c7983 */ /* 0x000ea20000300800 */
[----:B------:R-:W-:Y:S02]  /*9f260*/  ISETP.LT.AND P5, PT, R27, c[0x0][0x178], !P1 ;  /* 0x00005e001b007a0c */ /* 0x000fe40004fa1270 */
[----:B------:R-:W-:Y:S01]  /*9f270*/  ISETP.LT.AND P1, PT, R26, c[0x0][0x178], !P1 ;  /* 0x00005e001a007a0c */ /* 0x000fe20004f21270 */
[----:B------:R-:W-:-:S04]  /*9f280*/  IMAD.WIDE R6, R3, 0x2, R16 ;  /* 0x0000000203067825 */ /* 0x000fc800078e0210 */
[----:B-1----:R-:W-:-:S06]  /*9f290*/  IMAD.WIDE R4, R3, 0x2, R10 ;  /* 0x0000000203047825 */ /* 0x002fcc00078e020a */
[----:B------:R-:W-:Y:S04]  /*9f2a0*/  @P5 STG.E.U16 [R6.64], R12 ;  /* 0x0000000c06005986 */ /* 0x000fe8000c101506 */
[----:B------:R-:W-:Y:S04]  /*9f2b0*/  @P1 STG.E.U16 [R4.64], R14 ;  /* 0x0000000e04001986 */ /* 0x000fe8000c101506 */
[----:B--2---:R0:W-:Y:S04]  /*9f2c0*/  STL [R1+0x32ec], R28 ;  /* 0x0032ec1c01007387 */ /* 0x0041e80000100800 */
[----:B0-----:R-:W2:Y:S04]  /*9f2d0*/  LDL.LU R28, [R1+0x258] ;  /* 0x00025800011c7983 */ /* 0x001ea80000300800 */
[----:B------:R-:W4:Y:S01]  /*9f2e0*/  LDL.LU R14, [R1+0x2fa4] ;  /* 0x002fa400010e7983 */ /* 0x000f220000300800 */
        /* <DEDUP_REMOVED lines=9> */
[----:B------:R-:W-:Y:S01]  /*9f380*/  @P4 STG.E.U16 [R12.64], R24 ;  /* 0x000000180c004986 */ /* 0x000fe2000c101506 */
[C---:B------:R-:W-:Y:S02]  /*9f390*/  IADD3 R3, R0.reuse, c[0x0][0x198], RZ ;  /* 0x0000660000037a10 */ /* 0x040fe40007ffe0ff */
[----:B0-----:R-:W-:Y:S01]  /*9f3a0*/  IMAD.WIDE R6, R0, 0x2, R10 ;  /* 0x0000000200067825 */ /* 0x001fe200078e020a */
[----:B------:R-:W-:Y:S01]  /*9f3b0*/  PRMT R0, R22, 0x7632, R0 ;  /* 0x0000763216007816 */ /* 0x000fe20000000000 */
[----:B--2---:R-:W-:Y:S01]  /*9f3c0*/  @P5 STG.E.U16 [R4.64], R28 ;  /* 0x0000001c04005986 */ /* 0x004fe2000c101506 */
[----:B----4-:R-:W-:-:S03]  /*9f3d0*/  ISETP.GE.AND P1, PT, R14, c[0x0][0x17c], PT ;  /* 0x00005f000e007a0c */ /* 0x010fc60003f26270 */
[----:B------:R-:W2:Y:S01]  /*9f3e0*/  LDL.LU R14, [R1+0x2fa8] ;  /* 0x002fa800010e7983 */ /* 0x000ea20000300800 */
[----:B-----5:R-:W-:-:S03]  /*9f3f0*/  PRMT R20, R28, 0x7632, R20 ;  /* 0x000076321c147816 */ /* 0x020fc60000000014 */
[----:B------:R0:W-:Y:S04]  /*9f400*/  @P3 STG.E.U16 [R6.64], R15 ;  /* 0x0000000f06003986 */ /* 0x0001e8000c101506 */
        /* <DEDUP_REMOVED lines=9> */
[----:B------:R-:W-:-:S05]  /*9f4a0*/  ISETP.LT.AND P2, PT, R26, c[0x0][0x178], !P2 ;  /* 0x00005e001a007a0c */ /* 0x000fca0005741270 */
[----:B------:R0:W-:Y:S01]  /*9f4b0*/  @P6 STG.E.U16 [R12.64], R0 ;  /* 0x000000000c006986 */ /* 0x0001e2000c101506 */
[----:B------:R-:W-:-:S03]  /*9f4c0*/  ISETP.LT.AND P6, PT, R25, c[0x0][0x178], !P1 ;  /* 0x00005e0019007a0c */ /* 0x000fc60004fc1270 */
        /* <DEDUP_REMOVED lines=9> */
[----:B------:R-:W-:Y:S01]  /*9f560*/  @P6 STG.E.U16 [R12.64], R29 ;  /* 0x0000001d0c006986 */ /* 0x000fe2000c101506 */
        /* <DEDUP_REMOVED lines=10> */
[----:B0-----:R-:W3:Y:S04]  /*9f610*/  LDL.LU R28, [R1+0x8c8] ;  /* 0x0008c800011c7983 */ /* 0x001ee80000300800 */
[----:B------:R-:W5:Y:S04]  /*9f620*/  LDL.LU R29, [R1+0x8b8] ;  /* 0x0008b800011d7983 */ /* 0x000f680000300800 */
[----:B------:R-:W2:Y:S01]  /*9f630*/  LDL.LU R0, [R1+0x278] ;  /* 0x0002780001007983 */ /* 0x000ea20000300800 */
[----:B------:R-:W-:-:S02]  /*9f640*/  ISETP.LT.AND P2, PT, R27, c[0x0][0x178], !P1 ;  /* 0x00005e001b007a0c */ /* 0x000fc40004f41270 */
[C---:B------:R-:W-:Y:S02]  /*9f650*/  ISETP.LT.AND P1, PT, R26.reuse, c[0x0][0x178], !P1 ;  /* 0x00005e001a007a0c */ /* 0x040fe40004f21270 */
[----:B------:R-:W-:Y:S02]  /*9f660*/  ISETP.LT.AND P3, PT, R25, c[0x0][0x178], !P5 ;  /* 0x00005e0019007a0c */ /* 0x000fe40006f61270 */
[----:B------:R-:W-:Y:S01]  /*9f670*/  ISETP.LT.AND P6, PT, R23, c[0x0][0x178], !P5 ;  /* 0x00005e0017007a0c */ /* 0x000fe20006fc1270 */
[C---:B------:R-:W-:Y:S01]  /*9f680*/  IMAD.WIDE R12, R3.reuse, 0x2, R8 ;  /* 0x00000002030c7825 */ /* 0x040fe200078e0208 */
[----:B------:R-:W-:Y:S03]  /*9f690*/  STL [R1+0x32e4], R20 ;  /* 0x0032e41401007387 */ /* 0x000fe60000100800 */
[----:B------:R-:W-:Y:S02]  /*9f6a0*/  IMAD.WIDE R14, R3, 0x2, R18 ;  /* 0x00000002030e7825 */ /* 0x000fe400078e0212 */
[----:B--2---:R-:W-:Y:S04]  /*9f6b0*/  @P2 STG.E.U16 [R4.64], R0 ;  /* 0x0000000004002986 */ /* 0x004fe8000c101506 */
[----:B----4-:R-:W-:Y:S04]  /*9f6c0*/  @P1 STG.E.U16 [R6.64], R24 ;  /* 0x0000001806001986 */ /* 0x010fe8000c101506 */
[----:B------:R0:W-:Y:S04]  /*9f6d0*/  @P3 STG.E.U16 [R12.64], R20 ;  /* 0x000000140c003986 */ /* 0x0001e8000c101506 */
[----:B------:R-:W-:Y:S04]  /*9f6e0*/  @P6 STG.E.U16 [R14.64], R21 ;  /* 0x000000150e006986 */ /* 0x000fe8000c101506 */
[----:B0-----:R-:W2:Y:S04]  /*9f6f0*/  LDL.LU R20, [R1+0x2b8] ;  /* 0x0002b80001147983 */ /* 0x001ea80000300800 */
[----:B------:R0:W-:Y:S04]  /*9f700*/  STL [R1+0x32e8], R15 ;  /* 0x0032e80f01007387 */ /* 0x0001e80000100800 */
[----:B0-----:R-:W4:Y:S04]  /*9f710*/  LDL.LU R15, [R1+0x2a8] ;  /* 0x0002a800010f7983 */ /* 0x001f280000300800 */
[----:B------:R0:W-:Y:S04]  /*9f720*/  STL [R1+0x32d8], R21 ;  /* 0x0032d81501007387 */ /* 0x0001e80000100800 */
[----:B0-----:R-:W4:Y:S01]  /*9f730*/  LDL.LU R21, [R1+0x2fb4] ;  /* 0x002fb40001157983 */ /* 0x001f220000300800 */
[----:B------:R-:W-:Y:S01]  /*9f740*/  ISETP.LT.AND P2, PT, R27, c[0x0][0x178], !P5 ;  /* 0x00005e001b007a0c */ /* 0x000fe20006f41270 */
[----:B------:R-:W-:Y:S01]  /*9f750*/  IMAD.WIDE R6, R3, 0x2, R16 ;  /* 0x0000000203067825 */ /* 0x000fe200078e0210 */
[----:B------:R-:W-:-:S02]  /*9f760*/  ISETP.LT.AND P5, PT, R26, c[0x0][0x178], !P5 ;  /* 0x00005e001a007a0c */ /* 0x000fc40006fa1270 */
[----:B------:R-:W-:Y:S02]  /*9f770*/  PRMT R12, R0, 0x7632, R12 ;  /* 0x00007632000c7816 */ /* 0x000fe4000000000c */
[----:B------:R-:W-:Y:S02]  /*9f780*/  ISETP.LT.AND P6, PT, R25, c[0x0][0x178], !P4 ;  /* 0x00005e0019007a0c */ /* 0x000fe400067c1270 */
[----:B------:R-:W-:Y:S02]  /*9f790*/  ISETP.LT.AND P1, PT, R23, c[0x0][0x178], !P4 ;  /* 0x00005e0017007a0c */ /* 0x000fe40006721270 */
[----:B------:R-:W-:-:S03]  /*9f7a0*/  IADD3 R0, R3, c[0x0][0x198], RZ ;  /* 0x0000660003007a10 */ /* 0x000fc60007ffe0ff */
[----:B------:R0:W-:Y:S01]  /*9f7b0*/  @P2 STG.E.U16 [R6.64], R12 ;  /* 0x0000000c06002986 */ /* 0x0001e2000c101506 */
[----:B------:R-:W-:Y:S01]  /*9f7c0*/  ISETP.LT.AND P2, PT, R27, c[0x0][0x178], !P4 ;  /* 0x00005e001b007a0c */ /* 0x000fe20006741270 */
[----:B------:R-:W-:Y:S01]  /*9f7d0*/  IMAD.WIDE R4, R3, 0x2, R10 ;  /* 0x0000000203047825 */ /* 0x000fe200078e020a */
[----:B------:R-:W-:Y:S02]  /*9f7e0*/  PRMT R14, R24, 0x7632, R14 ;  /* 0x00007632180e7816 */ /* 0x000fe4000000000e */
[----:B------:R-:W-:-:S03]  /*9f7f0*/  ISETP.GE.AND P3, PT, R22, c[0x0][0x17c], PT ;  /* 0x00005f0016007a0c */ /* 0x000fc60003f66270 */
[----:B------:R1:W-:Y:S01]  /*9f800*/  @P5 STG.E.U16 [R4.64], R14 ;  /* 0x0000000e04005986 */ /* 0x0003e2000c101506 */
[----:B0-----:R-:W-:Y:S01]  /*9f810*/  IMAD.WIDE R6, R0, 0x2, R8 ;  /* 0x0000000200067825 */ /* 0x001fe200078e0208 */
[----:B------:R-:W-:-:S03]  /*9f820*/  ISETP.LT.AND P4, PT, R26, c[0x0][0x178], !P4 ;  /* 0x00005e001a007a0c */ /* 0x000fc60006781270 */
[C---:B------:R-:W-:Y:S01]  /*9f830*/  IMAD.WIDE R12, R0.reuse, 0x2, R18 ;  /* 0x00000002000c7825 */ /* 0x040fe200078e0212 */
[----:B---3--:R0:W-:Y:S03]  /*9f840*/  @P6 STG.E.U16 [R6.64], R28 ;  /* 0x0000001c06006986 */ /* 0x0081e6000c101506 */
[----:B-1----:R-:W-:Y:S01]  /*9f850*/  IMAD.WIDE R4, R0, 0x2, R16 ;  /* 0x0000000200047825 */ /* 0x002fe200078e0210 */
[----:B------:R-:W-:Y:S01]  /*9f860*/  PRMT R14, R28, 0x7632, R14 ;  /* 0x000076321c0e7816 */ /* 0x000fe2000000000e */
[----:B-----5:R1:W-:Y:S01]  /*9f870*/  @P1 STG.E.U16 [R12.64], R29 ;  /* 0x0000001d0c001986 */ /* 0x0203e2000c101506 */
[----:B------:R-:W-:Y:S02]  /*9f880*/  ISETP.LT.AND P5, PT, R25, c[0x0][0x178], !P3 ;  /* 0x00005e0019007a0c */ /* 0x000fe40005fa1270 */
[C---:B------:R-:W-:Y:S01]  /*9f890*/  IADD3 R3, R0.reuse, c[0x0][0x198], RZ ;  /* 0x0000660000037a10 */ /* 0x040fe20007ffe0ff */
[----:B0-----:R-:W3:Y:S01]  /*9f8a0*/  LDL.LU R28, [R1+0x17c] ;  /* 0x00017c00011c7983 */ /* 0x001ee20000300800 */
[----:B------:R-:W-:Y:S01]  /*9f8b0*/  IMAD.WIDE R6, R0, 0x2, R10 ;  /* 0x0000000200067825 */ /* 0x000fe200078e020a */
[----:B------:R-:W-:-:S02]  /*9f8c0*/  PRMT R0, R29, 0x7632, R0 ;  /* 0x000076321d007816 */ /* 0x000fc40000000000 */
[----:B------:R-:W5:Y:S04]  /*9f8d0*/  LDL.LU R22, [R1+0x15c] ;  /* 0x00015c0001167983 */ /* 0x000f680000300800 */
[----:B-1----:R-:W5:Y:S04]  /*9f8e0*/  LDL.LU R29, [R1+0x2fb8] ;  /* 0x002fb800011d7983 */ /* 0x002f680000300800 */
[----:B------:R-:W5:Y:S01]  /*9f8f0*/  LDL.LU R24, [R1+0x14c] ;  /* 0x00014c0001187983 */ /* 0x000f620000300800 */
[----:B------:R-:W-:-:S03]  /*9f900*/  IMAD.WIDE R12, R3, 0x2, R8 ;  /* 0x00000002030c7825 */ /* 0x000fc600078e0208 */
[----:B--2---:R-:W-:Y:S04]  /*9f910*/  @P2 STG.E.U16 [R4.64], R20 ;  /* 0x0000001404002986 */ /* 0x004fe8000c101506 */
[----:B----4-:R-:W-:Y:S04]  /*9f920*/  @P4 STG.E.U16 [R6.64], R15 ;  /* 0x0000000f06004986 */ /* 0x010fe8000c101506 */
[----:B------:R0:W-:Y:S01]  /*9f930*/  @P5 STG.E.U16 [R12.64], R14 ;  /* 0x0000000e0c005986 */ /* 0x0001e2000c101506 */
[----:B------:R-:W-:-:S03]  /*9f940*/  ISETP.GE.AND P2, PT, R21, c[0x0][0x17c], PT ;  /* 0x00005f0015007a0c */ /* 0x000fc60003f46270 */
[----:B------:R-:W2:Y:S01]  /*9f950*/  LDL.LU R21, [R1+0x2fbc] ;  /* 0x002fbc0001157983 */ /* 0x000ea20000300800 */
[----:B0-----:R-:W-:Y:S02]  /*9f960*/  PRMT R12, R20, 0x7632, R12 ;  /* 0x00007632140c7816 */ /* 0x001fe4000000000c */
[----:B------:R-:W-:Y:S01]  /*9f970*/  PRMT R14, R15, 0x7632, R14 ;  /* 0x000076320f0e7816 */ /* 0x000fe2000000000e */
[----:B------:R-:W4:Y:S04]  /*9f980*/  LDL.LU R20, [R1+0x13c] ;  /* 0x00013c0001147983 */ /* 0x000f280000300800 */
[----:B------:R-:W4:Y:S01]  /*9f990*/  LDL.LU R15, [R1+0x32e8] ;  /* 0x0032e800010f7983 */ /* 0x000f220000300800 */
[----:B------:R-:W-:Y:S02]  /*9f9a0*/  ISETP.LT.AND P1, PT, R23, c[0x0][0x178], !P3 ;  /* 0x00005e0017007a0c */ /* 0x000fe40005f21270 */
[----:B------:R-:W-:Y:S01]  /*9f9b0*/  ISETP.LT.AND P6, PT, R27, c[0x0][0x178], !P3 ;  /* 0x00005e001b007a0c */ /* 0x000fe20005fc1270 */
[----:B------:R-:W-:Y:S01]  /*9f9c0*/  IMAD.WIDE R4, R3, 0x2, R18 ;  /* 0x0000000203047825 */ /* 0x000fe200078e0212 */
[----:B------:R-:W-:-:S02]  /*9f9d0*/  ISETP.LT.AND P3, PT, R26, c[0x0][0x178], !P3 ;  /* 0x00005e001a007a0c */ /* 0x000fc40005f61270 */
[----:B------:R-:W-:Y:S01]  /*9f9e0*/  ISETP.LT.AND P4, PT, R25, c[0x0][0x178], !P2 ;  /* 0x00005e0019007a0c */ /* 0x000fe20005781270 */
[----:B------:R-:W-:Y:S01]  /*9f9f0*/  IMAD.WIDE R6, R3, 0x2, R16 ;  /* 0x0000000203067825 */ /* 0x000fe200078e0210 */
[----:B------:R-:W-:-:S05]  /*9fa00*/  ISETP.LT.AND P5, PT, R23, c[0x0][0x178], !P2 ;  /* 0x00005e0017007a0c */ /* 0x000fca00057a1270 */
[----:B------:R0:W-:Y:S04]  /*9fa10*/  @P1 STG.E.U16 [R4.64], R0 ;  /* 0x0000000004001986 */ /* 0x0001e8000c101506 */
[----:B------:R1:W-:Y:S01]  /*9fa20*/  @P6 STG.E.U16 [R6.64], R12 ;  /* 0x0000000c06006986 */ /* 0x0003e2000c101506 */
[----:B------:R-:W-:Y:S02]  /*9fa30*/  ISETP.LT.AND P6, PT, R27, c[0x0][0x178], !P2 ;  /* 0x00005e001b007a0c */ /* 0x000fe400057c1270 */
[C---:B0-----:R-:W-:Y:S01]  /*9fa40*/  IADD3 R0, R3.reuse, c[0x0][0x198], RZ ;  /* 0x0000660003007a10 */ /* 0x041fe20007ffe0ff */
[----:B------:R-:W-:-:S04]  /*9fa50*/  IMAD.WIDE R4, R3, 0x2, R10 ;  /* 0x0000000203047825 */ /* 0x000fc800078e020a */
[C---:B-1----:R-:W-:Y:S01]  /*9fa60*/  IMAD.WIDE R6, R0.reuse, 0x2, R8 ;  /* 0x0000000200067825 */ /* 0x042fe200078e0208 */
[----:B------:R0:W-:Y:S03]  /*9fa70*/  @P3 STG.E.U16 [R4.64], R14 ;  /* 0x0000000e04003986 */ /* 0x0001e6000c101506 */
[----:B------:R-:W-:Y:S01]  /*9fa80*/  IMAD.WIDE R12, R0, 0x2, R18 ;  /* 0x00000002000c7825 */ /* 0x000fe200078e0212 */
[----:B---3--:R1:W-:Y:S01]  /*9fa90*/  @P4 STG.E.U16 [R6.64], R28 ;  /* 0x0000001c06004986 */ /* 0x0083e2000c101506 */
[----:B------:R-:W-:-:S03]  /*9faa0*/  ISETP.LT.AND P2, PT, R26, c[0x0][0x178], !P2 ;  /* 0x00005e001a007a0c */ /* 0x000fc60005741270 */
[----:B-----5:R-:W-:Y:S01]  /*9fab0*/  @P5 STG.E.U16 [R12.64], R22 ;  /* 0x000000160c005986 */ /* 0x020fe2000c101506 */
[C---:B------:R-:W-:Y:S01]  /*9fac0*/  IADD3 R3, R0.reuse, c[0x0][0x198], RZ ;  /* 0x0000660000037a10 */ /* 0x040fe20007ffe0ff */
[----:B0-----:R-:W-:Y:S01]  /*9fad0*/  IMAD.WIDE R4, R0, 0x2, R16 ;  /* 0x0000000200047825 */ /* 0x001fe200078e0210 */
[----:B------:R-:W-:Y:S02]  /*9fae0*/  ISETP.GE.AND P1, PT, R29, c[0x0][0x17c], PT ;  /* 0x00005f001d007a0c */ /* 0x000fe40003f26270 */
[----:B------:R-:W3:Y:S01]  /*9faf0*/  LDL.LU R29, [R1+0x1ac] ;  /* 0x0001ac00011d7983 */ /* 0x000ee20000300800 */
[----:B-1----:R-:W-:-:S03]  /*9fb00*/  IMAD.WIDE R6, R3, 0x2, R8 ;  /* 0x0000000203067825 */ /* 0x002fc600078e0208 */
[----:B------:R0:W-:Y:S01]  /*9fb10*/  @P6 STG.E.U16 [R4.64], R24 ;  /* 0x0000001804006986 */ /* 0x0001e2000c101506 */
[----:B------:R-:W-:Y:S01]  /*9fb20*/  PRMT R14, R22, 0x7632, R14 ;  /* 0x00007632160e7816 */ /* 0x000fe2000000000e */
[----:B0-----:R-:W-:Y:S01]  /*9fb30*/  IMAD.WIDE R4, R0, 0x2, R10 ;  /* 0x0000000200047825 */ /* 0x001fe200078e020a */
[----:B------:R-:W-:Y:S02]  /*9fb40*/  PRMT R0, R24, 0x7632, R0 ;  /* 0x0000763218007816 */ /* 0x000fe40000000000 */
[----:B--2---:R-:W-:-:S04]  /*9fb50*/  ISETP.GE.AND P3, PT, R21, c[0x0][0x17c], PT ;  /* 0x00005f0015007a0c */ /* 0x004fc80003f66270 */
[----:B------:R-:W-:Y:S02]  /*9fb60*/  ISETP.LT.AND P5, PT, R25, c[0x0][0x178], !P3 ;  /* 0x00005e0019007a0c */ /* 0x000fe40005fa1270 */
[----:B----4-:R-:W-:Y:S02]  /*9fb70*/  PRMT R15, R28, 0x7632, R15 ;  /* 0x000076321c0f7816 */ /* 0x010fe4000000000f */
[----:B------:R-:W2:Y:S04]  /*9fb80*/  LDL.LU R28, [R1+0x19c] ;  /* 0x00019c00011c7983 */ /* 0x000ea80000300800 */
[----:B------:R-:W4:Y:S04]  /*9fb90*/  LDL.LU R24, [R1+0x2fc4] ;  /* 0x002fc40001187983 */ /* 0x000f280000300800 */
[----:B------:R-:W5:Y:S04]  /*9fba0*/  LDL.LU R21, [R1+0x18c] ;  /* 0x00018c0001157983 */ /* 0x000f680000300800 */
[----:B------:R-:W-:Y:S04]  /*9fbb0*/  @P2 STG.E.U16 [R4.64], R20 ;  /* 0x0000001404002986 */ /* 0x000fe8000c101506 */
[----:B------:R-:W2:Y:S04]  /*9fbc0*/  LDL.LU R22, [R1+0x12c] ;  /* 0x00012c0001167983 */ /* 0x000ea80000300800 */
[----:B------:R0:W-:Y:S04]  /*9fbd0*/  @P5 STG.E.U16 [R6.64], R15 ;  /* 0x0000000f06005986 */ /* 0x0001e8000c101506 */
[----:B0-----:R-:W2:Y:S01]  /*9fbe0*/  LDL.LU R7, [R1+0x2fc0] ;  /* 0x002fc00001077983 */ /* 0x001ea20000300800 */
[----:B------:R-:W-:-:S03]  /*9fbf0*/  PRMT R15, R20, 0x7632, R15 ;  /* 0x00007632140f7816 */ /* 0x000fc6000000000f */
[----:B------:R-:W4:Y:S01]  /*9fc00*/  LDL.LU R20, [R1+0x32e4] ;  /* 0x0032e40001147983 */ /* 0x000f220000300800 */
[----:B------:R-:W-:Y:S02]  /*9fc10*/  ISETP.LT.AND P4, PT, R23, c[0x0][0x178], !P3 ;  /* 0x00005e0017007a0c */ /* 0x000fe40005f81270 */
[----:B------:R-:W-:Y:S01]  /*9fc20*/  ISETP.LT.AND P6, PT, R27, c[0x0][0x178], !P3 ;  /* 0x00005e001b007a0c */ /* 0x000fe20005fc1270 */
[----:B------:R-:W-:Y:S01]  /*9fc30*/  IMAD.WIDE R12, R3, 0x2, R18 ;  /* 0x00000002030c7825 */ /* 0x000fe200078e0212 */
[----:B------:R-:W-:-:S03]  /*9fc40*/  ISETP.LT.AND P3, PT, R26, c[0x0][0x178], !P3 ;  /* 0x00005e001a007a0c */ /* 0x000fc60005f61270 */
[----:B------:R-:W-:-:S06]  /*9fc50*/  IMAD.WIDE R4, R3, 0x2, R16 ;  /* 0x0000000203047825 */ /* 0x000fcc00078e0210 */
[----:B------:R0:W-:Y:S01]  /*9fc60*/  @P4 STG.E.U16 [R12.64], R14 ;  /* 0x0000000e0c004986 */ /* 0x0001e2000c101506 */
[----:B------:R-:W-:Y:S02]  /*9fc70*/  ISETP.LT.AND P4, PT, R25, c[0x0][0x178], !P1 ;  /* 0x00005e0019007a0c */ /* 0x000fe40004f81270 */
[----:B------:R-:W-:Y:S01]  /*9fc80*/  ISETP.LT.AND P2, PT, R23, c[0x0][0x178], !P1 ;  /* 0x00005e0017007a0c */ /* 0x000fe20004f41270 */
[----:B------:R1:W-:Y:S01]  /*9fc90*/  @P6 STG.E.U16 [R4.64], R0 ;  /* 0x0000000004006986 */ /* 0x0003e2000c101506 */
[----:B------:R-:W-:Y:S02]  /*9fca0*/  ISETP.LT.AND P6, PT, R27, c[0x0][0x178], !P1 ;  /* 0x00005e001b007a0c */ /* 0x000fe40004fc1270 */
[----:B0-----:R-:W-:-:S05]  /*9fcb0*/  IADD3 R14, R3, c[0x0][0x198], RZ ;  /* 0x00006600030e7a10 */ /* 0x001fca0007ffe0ff */
[----:B-1----:R-:W-:-:S04]  /*9fcc0*/  IMAD.WIDE R4, R14, 0x2, R8 ;  /* 0x000000020e047825 */ /* 0x002fc800078e0208 */
[----:B------:R-:W-:Y:S01]  /*9fcd0*/  IMAD.WIDE R12, R14, 0x2, R18 ;  /* 0x000000020e0c7825 */ /* 0x000fe200078e0212 */
[----:B---3--:R-:W-:Y:S02]  /*9fce0*/  PRMT R0, R29, 0x7632, R0 ;  /* 0x000076321d007816 */ /* 0x008fe40000000000 */
[----:B--2---:R-:W-:Y:S01]  /*9fcf0*/  ISETP.GE.AND P5, PT, R7, c[0x0][0x17c], PT ;  /* 0x00005f0007007a0c */ /* 0x004fe20003fa6270 */
[----:B------:R-:W-:-:S05]  /*9fd00*/  IMAD.WIDE R6, R3, 0x2, R10 ;  /* 0x0000000203067825 */ /* 0x000fca00078e020a */
[----:B------:R-:W-:Y:S04]  /*9fd10*/  @P3 STG.E.U16 [R6.64], R15 ;  /* 0x0000000f06003986 */ /* 0x000fe8000c101506 */
[----:B------:R0:W-:Y:S01]  /*9fd20*/  @P4 STG.E.U16 [R4.64], R29 ;  /* 0x0000001d04004986 */ /* 0x0001e2000c101506 */
[----:B----4-:R-:W-:-:S03]  /*9fd30*/  ISETP.GE.AND P3, PT, R24, c[0x0][0x17c], PT ;  /* 0x00005f0018007a0c */ /* 0x010fc60003f66270 */
[----:B------:R1:W-:Y:S01]  /*9fd40*/  @P2 STG.E.U16 [R12.64], R28 ;  /* 0x0000001c0c002986 */ /* 0x0003e2000c101506 */
[----:B------:R-:W-:Y:S02]  /*9fd50*/  PRMT R20, R28, 0x7632, R20 ;  /* 0x000076321c147816 */ /* 0x000fe40000000014 */
[C---:B------:R-:W-:Y:S01]  /*9fd60*/  IADD3 R3, R14.reuse, c[0x0][0x198], RZ ;  /* 0x000066000e037a10 */ /* 0x040fe20007ffe0ff */
[----:B------:R-:W2:Y:S01]  /*9fd70*/  LDL.LU R24, [R1+0x1fc] ;  /* 0x0001fc0001187983 */ /* 0x000ea20000300800 */
[----:B0-----:R-:W-:-:S03]  /*9fd80*/  IMAD.WIDE R4, R14, 0x2, R16 ;  /* 0x000000020e047825 */ /* 0x001fc600078e0210 */
[----:B------:R-:W3:Y:S04]  /*9fd90*/  LDL.LU R29, [R1+0x1dc] ;  /* 0x0001dc00011d7983 */ /* 0x000ee80000300800 */
[----:B-----5:R0:W-:Y:S04]  /*9fda0*/  @P6 STG.E.U16 [R4.64], R21 ;  /* 0x0000001504006986 */ /* 0x0201e8000c101506 */
[----:B-1----:R-:W4:Y:S01]  /*9fdb0*/  LDL.LU R28, [R1+0x1cc] ;  /* 0x0001cc00011c7983 */ /* 0x002f220000300800 */
[----:B0-----:R-:W-:Y:S01]  /*9fdc0*/  IMAD.WIDE R4, R14, 0x2, R10 ;  /* 0x000000020e047825 */ /* 0x001fe200078e020a */
[----:B------:R-:W-:-:S02]  /*9fdd0*/  PRMT R14, R21, 0x7632, R14 ;  /* 0x00007632150e7816 */ /* 0x000fc4000000000e */
[----:B------:R-:W5:Y:S01]  /*9fde0*/  LDL.LU R21, [R1+0x2fcc] ;  /* 0x002fcc0001157983 */ /* 0x000f620000300800 */
[----:B------:R-:W-:Y:S02]  /*9fdf0*/  ISETP.LT.AND P1, PT, R26, c[0x0][0x178], !P1 ;  /* 0x00005e001a007a0c */ /* 0x000fe40004f21270 */
[----:B------:R-:W-:Y:S02]  /*9fe00*/  ISETP.LT.AND P2, PT, R25, c[0x0][0x178], !P3 ;  /* 0x00005e0019007a0c */ /* 0x000fe40005f41270 */
[----:B------:R-:W-:Y:S01]  /*9fe10*/  ISETP.LT.AND P4, PT, R23, c[0x0][0x178], !P3 ;  /* 0x00005e0017007a0c */ /* 0x000fe20005f81270 */
[----:B------:R-:W-:-:S04]  /*9fe20*/  IMAD.WIDE R6, R3, 0x2, R8 ;  /* 0x0000000203067825 */ /* 0x000fc800078e0208 */
[----:B------:R-:W-:Y:S01]  /*9fe30*/  IMAD.WIDE R12, R3, 0x2, R18 ;  /* 0x00000002030c7825 */ /* 0x000fe200078e0212 */
[----:B------:R-:W-:-:S03]  /*9fe40*/  PRMT R15, R22, 0x7632, R15 ;  /* 0x00007632160f7816 */ /* 0x000fc6000000000f */
[----:B------:R0:W-:Y:S01]  /*9fe50*/  @P1 STG.E.U16 [R4.64], R22 ;  /* 0x0000001604001986 */ /* 0x0001e2000c101506 */
[----:B------:R-:W-:-:S03]  /*9fe60*/  ISETP.LT.AND P6, PT, R26, c[0x0][0x178], !P3 ;  /* 0x00005e001a007a0c */ /* 0x000fc60005fc1270 */
[----:B------:R-:W-:Y:S01]  /*9fe70*/  @P2 STG.E.U16 [R6.64], R0 ;  /* 0x0000000006002986 */ /* 0x000fe2000c101506 */
[----:B------:R-:W-:-:S03]  /*9fe80*/  ISETP.LT.AND P3, PT, R27, c[0x0][0x178], !P3 ;  /* 0x00005e001b007a0c */ /* 0x000fc60005f61270 */
[----:B------:R1:W-:Y:S04]  /*9fe90*/  @P4 STG.E.U16 [R12.64], R20 ;  /* 0x000000140c004986 */ /* 0x0003e8000c101506 */
[----:B0-----:R-:W4:Y:S04]  /*9fea0*/  LDL.LU R22, [R1+0x16c] ;  /* 0x00016c0001167983 */ /* 0x001f280000300800 */
[----:B-1----:R-:W4:Y:S01]  /*9feb0*/  LDL.LU R13, [R1+0x2fc8] ;  /* 0x002fc800010d7983 */ /* 0x002f220000300800 */
[----:B------:R-:W-:Y:S01]  /*9fec0*/  ISETP.LT.AND P1, PT, R25, c[0x0][0x178], !P5 ;  /* 0x00005e0019007a0c */ /* 0x000fe20006f21270 */
[----:B------:R-:W-:Y:S01]  /*9fed0*/  IMAD.WIDE R4, R3, 0x2, R16 ;  /* 0x0000000203047825 */ /* 0x000fe200078e0210 */
[----:B------:R-:W-:-:S03]  /*9fee0*/  ISETP.LT.AND P2, PT, R23, c[0x0][0x178], !P5 ;  /* 0x00005e0017007a0c */ /* 0x000fc60006f41270 */
[C---:B------:R-:W-:Y:S01]  /*9fef0*/  IMAD.WIDE R6, R3.reuse, 0x2, R10 ;  /* 0x0000000203067825 */ /* 0x040fe200078e020a */
[----:B------:R-:W-:Y:S01]  /*9ff00*/  IADD3 R3, R3, c[0x0][0x198], RZ ;  /* 0x0000660003037a10 */ /* 0x000fe20007ffe0ff */
[----:B------:R0:W-:Y:S04]  /*9ff10*/  @P3 STG.E.U16 [R4.64], R14 ;  /* 0x0000000e04003986 */ /* 0x0001e8000c101506 */
[----:B------:R1:W-:Y:S01]  /*9ff20*/  @P6 STG.E.U16 [R6.64], R15 ;  /* 0x0000000f06006986 */ /* 0x0003e2000c101506 */
[----:B0-----:R-:W-:-:S04]  /*9ff30*/  IMAD.WIDE R4, R3, 0x2, R18 ;  /* 0x0000000203047825 */ /* 0x001fc800078e0212 */
[----:B-1----:R-:W-:Y:S01]  /*9ff40*/  IMAD.WIDE R6, R3, 0x2, R8 ;  /* 0x0000000203067825 */ /* 0x002fe200078e0208 */
[----:B--2---:R-:W-:-:S04]  /*9ff50*/  PRMT R0, R24, 0x7632, R0 ;  /* 0x0000763218007816 */ /* 0x004fc80000000000 */
[----:B------:R0:W-:Y:S01]  /*9ff60*/  @P1 STG.E.U16 [R6.64], R24 ;  /* 0x0000001806001986 */ /* 0x0001e2000c101506 */
[----:B---3--:R-:W-:-:S03]  /*9ff70*/  PRMT R12, R29, 0x7632, R12 ;  /* 0x000076321d0c7816 */ /* 0x008fc6000000000c */
[----:B------:R1:W-:Y:S04]  /*9ff80*/  @P2 STG.E.U16 [R4.64], R29 ;  /* 0x0000001d04002986 */ /* 0x0003e8000c101506 */
[----:B0-----:R-:W2:Y:S01]  /*9ff90*/  LDL.LU R24, [R1+0x83c] ;  /* 0x00083c0001187983 */ /* 0x001ea20000300800 */
[----:B-----5:R-:W-:-:S03]  /*9ffa0*/  ISETP.GE.AND P3, PT, R21, c[0x0][0x17c], PT ;  /* 0x00005f0015007a0c */ /* 0x020fc60003f66270 */
[----:B------:R-:W3:Y:S04]  /*9ffb0*/  LDL.LU R21, [R1+0x2fd0] ;  /* 0x002fd00001157983 */ /* 0x000ee80000300800 */
[----:B-1----:R-:W5:Y:S01]  /*9ffc0*/  LDL.LU R29, [R1+0x22c] ;  /* 0x00022c00011d7983 */ /* 0x002f620000300800 */
[----:B------:R-:W-:Y:S02]  /*9ffd0*/  ISETP.LT.AND P6, PT, R26, c[0x0][0x178], !P5 ;  /* 0x00005e001a007a0c */ /* 0x000fe40006fc1270 */
[----:B------:R-:W-:Y:S01]  /*9ffe0*/  ISETP.LT.AND P5, PT, R27, c[0x0][0x178], !P5 ;  /* 0x00005e001b007a0c */ /* 0x000fe20006fa1270 */
[----:B------:R-:W-:Y:S01]  /*9fff0*/  IMAD.WIDE R4, R3, 0x2, R16 ;  /* 0x0000000203047825 */ /* 0x000fe200078e0210 */
[----:B------:R-:W-:-:S03]  /*a0000*/  ISETP.LT.AND P1, PT, R25, c[0x0][0x178], !P3 ;  /* 0x00005e0019007a0c */ /* 0x000fc60005f21270 */
[----:B------:R-:W-:Y:S01]  /*a0010*/  IMAD.WIDE R6, R3, 0x2, R10 ;  /* 0x0000000203067825 */ /* 0x000fe200078e020a */
[----:B------:R-:W-:-:S07]  /*a0020*/  ISETP.LT.AND P2, PT, R23, c[0x0][0x178], !P3 ;  /* 0x00005e0017007a0c */ /* 0x000fce0005f41270 */
[----:B----4-:R0:W-:Y:S04]  /*a0030*/  @P5 STG.E.U16 [R4.64], R28 ;  /* 0x0000001c04005986 */ /* 0x0101e8000c101506 */
[----:B------:R1:W-:Y:S01]  /*a0040*/  @P6 STG.E.U16 [R6.64], R22 ;  /* 0x0000001606006986 */ /* 0x0003e2000c101506 */
[----:B------:R-:W-:Y:S02]  /*a0050*/  ISETP.LT.AND P6, PT, R27, c[0x0][0x178], !P3 ;  /* 0x00005e001b007a0c */ /* 0x000fe40005fc1270 */
[----:B------:R-:W-:Y:S02]  /*a0060*/  ISETP.GE.AND P4, PT, R13, c[0x0][0x17c], PT ;  /* 0x00005f000d007a0c */ /* 0x000fe40003f86270 */
[----:B------:R-:W-:-:S05]  /*a0070*/  IADD3 R13, R3, c[0x0][0x198], RZ ;  /* 0x00006600030d7a10 */ /* 0x000fca0007ffe0ff */
[----:B0-----:R-:W-:Y:S01]  /*a0080*/  IMAD.WIDE R4, R13, 0x2, R8 ;  /* 0x000000020d047825 */ /* 0x001fe200078e0208 */
[----:B------:R-:W-:Y:S02]  /*a0090*/  ISETP.LT.AND P3, PT, R26, c[0x0][0x178], !P3 ;  /* 0x00005e001a007a0c */ /* 0x000fe40005f61270 */
[----:B------:R-:W-:Y:S01]  /*a00a0*/  ISETP.LT.AND P5, PT, R25, c[0x0][0x178], !P4 ;  /* 0x00005e0019007a0c */ /* 0x000fe200067a1270 */
[----:B-1----:R-:W-:Y:S01]  /*a00b0*/  IMAD.WIDE R6, R13, 0x2, R18 ;  /* 0x000000020d067825 */ /* 0x002fe200078e0212 */
[----:B------:R0:W-:Y:S01]  /*a00c0*/  @P1 STG.E.U16 [R4.64], R0 ;  /* 0x0000000004001986 */ /* 0x0001e2000c101506 */
[----:B------:R-:W-:Y:S02]  /*a00d0*/  PRMT R3, R28, 0x7632, R3 ;  /* 0x000076321c037816 */ /* 0x000fe40000000003 */
[----:B------:R-:W-:Y:S01]  /*a00e0*/  ISETP.LT.AND P1, PT, R23, c[0x0][0x178], !P4 ;  /* 0x00005e0017007a0c */ /* 0x000fe20006721270 */
[----:B------:R-:W4:Y:S01]  /*a00f0*/  LDL.LU R28, [R1+0x1ec] ;  /* 0x0001ec00011c7983 */ /* 0x000f220000300800 */
[----:B------:R-:W-:-:S03]  /*a0100*/  PRMT R14, R22, 0x7632, R14 ;  /* 0x00007632160e7816 */ /* 0x000fc6000000000e */
[----:B------:R-:W4:Y:S01]  /*a0110*/  LDL.LU R15, [R1+0x2fd4] ;  /* 0x002fd400010f7983 */ /* 0x000f220000300800 */
[C---:B0-----:R-:W-:Y:S01]  /*a0120*/  IADD3 R0, R13.reuse, c[0x0][0x198], RZ ;  /* 0x000066000d007a10 */ /* 0x041fe20007ffe0ff */
[C---:B------:R-:W-:Y:S02]  /*a0130*/  IMAD.WIDE R4, R13.reuse, 0x2, R16 ;  /* 0x000000020d047825 */ /* 0x040fe400078e0210 */
[----:B------:R-:W4:Y:S04]  /*a0140*/  LDL.LU R20, [R1+0xfc] ;  /* 0x0000fc0001147983 */ /* 0x000f280000300800 */
[----:B------:R0:W-:Y:S04]  /*a0150*/  @P2 STG.E.U16 [R6.64], R12 ;  /* 0x0000000c06002986 */ /* 0x0001e8000c101506 */
[----:B------:R1:W-:Y:S01]  /*a0160*/  @P6 STG.E.U16 [R4.64], R3 ;  /* 0x0000000304006986 */ /* 0x0003e2000c101506 */
[----:B0-----:R-:W-:-:S04]  /*a0170*/  IMAD.WIDE R6, R13, 0x2, R10 ;  /* 0x000000020d067825 */ /* 0x001fc800078e020a */
[C---:B------:R-:W-:Y:S01]  /*a0180*/  IMAD.WIDE R12, R0.reuse, 0x2, R8 ;  /* 0x00000002000c7825 */ /* 0x040fe200078e0208 */
[----:B------:R0:W-:Y:S03]  /*a0190*/  @P3 STG.E.U16 [R6.64], R14 ;  /* 0x0000000e06003986 */ /* 0x0001e6000c101506 */
[C---:B-1----:R-:W-:Y:S01]  /*a01a0*/  IMAD.WIDE R4, R0.reuse, 0x2, R18 ;  /* 0x0000000200047825 */ /* 0x042fe200078e0212 */
[----:B------:R-:W-:-:S03]  /*a01b0*/  IADD3 R3, R0, c[0x0][0x198], RZ ;  /* 0x0000660000037a10 */ /* 0x000fc60007ffe0ff */
[----:B0-----:R-:W-:Y:S01]  /*a01c0*/  IMAD.WIDE R6, R0, 0x2, R16 ;  /* 0x0000000200067825 */ /* 0x001fe200078e0210 */
[----:B--2---:R0:W-:Y:S01]  /*a01d0*/  @P5 STG.E.U16 [R12.64], R24 ;  /* 0x000000180c005986 */ /* 0x0041e2000c101506 */
[----:B---3--:R-:W-:-:S03]  /*a01e0*/  ISETP.GE.AND P6, PT, R21, c[0x0][0x17c], PT ;  /* 0x00005f0015007a0c */ /* 0x008fc60003fc6270 */
[----:B------:R-:W2:Y:S01]  /*a01f0*/  LDL.LU R21, [R1+0x88c] ;  /* 0x00088c0001157983 */ /* 0x000ea20000300800 */
[----:B0-----:R-:W-:-:S03]  /*a0200*/  PRMT R12, R24, 0x7632, R12 ;  /* 0x00007632180c7816 */ /* 0x001fc6000000000c */
[----:B-----5:R0:W-:Y:S04]  /*a0210*/  @P1 STG.E.U16 [R4.64], R29 ;  /* 0x0000001d04001986 */ /* 0x0201e8000c101506 */
[----:B------:R-:W3:Y:S01]  /*a0220*/  LDL.LU R22, [R1+0x24c] ;  /* 0x00024c0001167983 */ /* 0x000ee20000300800 */
[----:B0-----:R-:W-:Y:S01]  /*a0230*/  IMAD.WIDE R4, R0, 0x2, R10 ;  /* 0x0000000200047825 */ /* 0x001fe200078e020a */
[----:B------:R-:W-:Y:S02]  /*a0240*/  PRMT R0, R29, 0x7632, R0 ;  /* 0x000076321d007816 */ /* 0x000fe40000000000 */
[----:B------:R-:W5:Y:S04]  /*a0250*/  LDL.LU R29, [R1+0x2fd8] ;  /* 0x002fd800011d7983 */ /* 0x000f680000300800 */
[----:B------:R-:W2:Y:S01]  /*a0260*/  LDL.LU R24, [R1+0x2fdc] ;  /* 0x002fdc0001187983 */ /* 0x000ea20000300800 */
[----:B------:R-:W-:-:S02]  /*a0270*/  ISETP.LT.AND P2, PT, R27, c[0x0][0x178], !P4 ;  /* 0x00005e001b007a0c */ /* 0x000fc40006741270 */
[----:B------:R-:W-:Y:S02]  /*a0280*/  ISETP.LT.AND P4, PT, R26, c[0x0][0x178], !P4 ;  /* 0x00005e001a007a0c */ /* 0x000fe40006781270 */
[----:B------:R-:W-:Y:S02]  /*a0290*/  ISETP.LT.AND P5, PT, R25, c[0x0][0x178], !P6 ;  /* 0x00005e0019007a0c */ /* 0x000fe400077a1270 */
[----:B------:R-:W-:-:S07]  /*a02a0*/  ISETP.LT.AND P1, PT, R23, c[0x0][0x178], !P6 ;  /* 0x00005e0017007a0c */ /* 0x000fce0007721270 */
[----:B----4-:R0:W-:Y:S01]  /*a02b0*/  @P2 STG.E.U16 [R6.64], R28 ;  /* 0x0000001c06002986 */ /* 0x0101e2000c101506 */
[----:B------:R-:W-:Y:S02]  /*a02c0*/  ISETP.LT.AND P2, PT, R27, c[0x0][0x178], !P6 ;  /* 0x00005e001b007a0c */ /* 0x000fe40007741270 */
[----:B------:R-:W-:Y:S01]  /*a02d0*/  ISETP.LT.AND P6, PT, R26, c[0x0][0x178], !P6 ;  /* 0x00005e001a007a0c */ /* 0x000fe200077c1270 */
[----:B------:R1:W-:Y:S01]  /*a02e0*/  @P4 STG.E.U16 [R4.64], R20 ;  /* 0x0000001404004986 */ /* 0x0003e2000c101506 */
[C---:B0-----:R-:W-:Y:S01]  /*a02f0*/  IMAD.WIDE R6, R3.reuse, 0x2, R8 ;  /* 0x0000000203067825 */ /* 0x041fe200078e0208 */
[----:B------:R-:W-:Y:S02]  /*a0300*/  PRMT R13, R28, 0x7632, R13 ;  /* 0x000076321c0d7816 */ /* 0x000fe4000000000d */
[----:B------:R-:W4:Y:S01]  /*a0310*/  LDL.LU R28, [R1+0x23c] ;  /* 0x00023c00011c7983 */ /* 0x000f220000300800 */
[----:B-1----:R-:W-:-:S03]  /*a0320*/  IMAD.WIDE R4, R3, 0x2, R18 ;  /* 0x0000000203047825 */ /* 0x002fc600078e0212 */
[----:B------:R0:W-:Y:S04]  /*a0330*/  @P5 STG.E.U16 [R6.64], R12 ;  /* 0x0000000c06005986 */ /* 0x0001e8000c101506 */
[----:B------:R1:W-:Y:S01]  /*a0340*/  @P1 STG.E.U16 [R4.64], R0 ;  /* 0x0000000004001986 */ /* 0x0003e2000c101506 */
[----:B0-----:R-:W-:Y:S01]  /*a0350*/  IMAD.WIDE R6, R3, 0x2, R16 ;  /* 0x0000000203067825 */ /* 0x001fe200078e0210 */
[----:B------:R-:W-:-:S03]  /*a0360*/  PRMT R12, R20, 0x7632, R12 ;  /* 0x00007632140c7816 */ /* 0x000fc6000000000c */
[----:B-1----:R-:W-:Y:S01]  /*a0370*/  IMAD.WIDE R4, R3, 0x2, R10 ;  /* 0x0000000203047825 */ /* 0x002fe200078e020a */
[----:B------:R0:W-:Y:S04]  /*a0380*/  @P2 STG.E.U16 [R6.64], R13 ;  /* 0x0000000d06002986 */ /* 0x0001e8000c101506 */
[----:B------:R-:W-:Y:S01]  /*a0390*/  @P6 STG.E.U16 [R4.64], R12 ;  /* 0x0000000c04006986 */ /* 0x000fe2000c101506 */
[----:B--2---:R-:W-:-:S03]  /*a03a0*/  ISETP.GE.AND P6, PT, R24, c[0x0][0x17c], PT ;  /* 0x00005f0018007a0c */ /* 0x004fc60003fc6270 */
[----:B------:R-:W2:Y:S01]  /*a03b0*/  LDL.LU R24, [R1+0x89c] ;  /* 0x00089c0001187983 */ /* 0x000ea20000300800 */
[----:B------:R-:W-:-:S04]  /*a03c0*/  ISETP.GE.AND P3, PT, R15, c[0x0][0x17c], PT ;  /* 0x00005f000f007a0c */ /* 0x000fc80003f66270 */
[----:B------:R-:W-:Y:S02]  /*a03d0*/  ISETP.LT.AND P4, PT, R25, c[0x0][0x178], !P3 ;  /* 0x00005e0019007a0c */ /* 0x000fe40005f81270 */
[----:B------:R-:W-:Y:S02]  /*a03e0*/  ISETP.LT.AND P5, PT, R23, c[0x0][0x178], !P3 ;  /* 0x00005e0017007a0c */ /* 0x000fe40005fa1270 */
[----:B------:R-:W-:Y:S02]  /*a03f0*/  IADD3 R20, R3, c[0x0][0x198], RZ ;  /* 0x0000660003147a10 */ /* 0x000fe40007ffe0ff */
[----:B------:R-:W-:-:S03]  /*a0400*/  ISETP.LT.AND P2, PT, R27, c[0x0][0x178], !P3 ;  /* 0x00005e001b007a0c */ /* 0x000fc60005f41270 */
[C---:B0-----:R-:W-:Y:S01]  /*a0410*/  IMAD.WIDE R6, R20.reuse, 0x2, R8 ;  /* 0x0000000214067825 */ /* 0x041fe200078e0208 */
[----:B--2---:R0:W-:Y:S04]  /*a0420*/  STL [R1+0x32e0], R24 ;  /* 0x0032e01801007387 */ /* 0x0041e80000100800 */
[----:B0-----:R-:W2:Y:S01]  /*a0430*/  LDL R24, [R1+0x21c] ;  /* 0x00021c0001187983 */ /* 0x001ea20000100800 */
[----:B------:R-:W-:Y:S01]  /*a0440*/  IMAD.WIDE R14, R20, 0x2, R18 ;  /* 0x00000002140e7825 */ /* 0x000fe200078e0212 */
[----:B------:R-:W-:Y:S02]  /*a0450*/  ISETP.LT.AND P3, PT, R26, c[0x0][0x178], !P3 ;  /* 0x00005e001a007a0c */ /* 0x000fe40005f61270 */
[----:B------:R0:W-:Y:S01]  /*a0460*/  @P4 STG.E.U16 [R6.64], R21 ;  /* 0x0000001506004986 */ /* 0x0001e2000c101506 */
[----:B------:R-:W-:-:S03]  /*a0470*/  IMAD.WIDE R4, R20, 0x2, R16 ;  /* 0x0000000214047825 */ /* 0x000fc600078e0210 */
[----:B---3--:R1:W-:Y:S01]  /*a0480*/  @P5 STG.E.U16 [R14.64], R22 ;  /* 0x000000160e005986 */ /* 0x0083e2000c101506 */
[----:B------:R-:W-:Y:S02]  /*a0490*/  ISETP.LT.AND P5, PT, R25, c[0x0][0x178], !P6 ;  /* 0x00005e0019007a0c */ /* 0x000fe400077a1270 */
[----:B------:R-:W-:Y:S01]  /*a04a0*/  IADD3 R0, R20, c[0x0][0x198], RZ ;  /* 0x0000660014007a10 */ /* 0x000fe20007ffe0ff */
[----:B----4-:R3:W-:Y:S01]  /*a04b0*/  @P2 STG.E.U16 [R4.64], R28 ;  /* 0x0000001c04002986 */ /* 0x0107e2000c101506 */
[----:B-----5:R-:W-:Y:S02]  /*a04c0*/  ISETP.GE.AND P1, PT, R29, c[0x0][0x17c], PT ;  /* 0x00005f001d007a0c */ /* 0x020fe40003f26270 */
[----:B------:R-:W-:Y:S01]  /*a04d0*/  PRMT R3, R22, 0x7632, R3 ;  /* 0x0000763216037816 */ /* 0x000fe20000000003 */
[----:B0-----:R-:W-:Y:S01]  /*a04e0*/  IMAD.WIDE R6, R0, 0x2, R8 ;  /* 0x0000000200067825 */ /* 0x001fe200078e0208 */
[----:B------:R-:W4:Y:S01]  /*a04f0*/  LDL.LU R29, [R1+0x26c] ;  /* 0x00026c00011d7983 */ /* 0x000f220000300800 */
[----:B-1----:R-:W-:-:S03]  /*a0500*/  PRMT R14, R21, 0x7632, R14 ;  /* 0x00007632150e7816 */ /* 0x002fc6000000000e */
[----:B------:R-:W5:Y:S01]  /*a0510*/  LDL.LU R22, [R1+0x2fe4] ;  /* 0x002fe40001167983 */ /* 0x000f620000300800 */
[----:B---3--:R-:W-:Y:S01]  /*a0520*/  IMAD.WIDE R4, R20, 0x2, R10 ;  /* 0x0000000214047825 */ /* 0x008fe200078e020a */
[----:B------:R-:W-:Y:S02]  /*a0530*/  PRMT R15, R28, 0x7632, R15 ;  /* 0x000076321c0f7816 */ /* 0x000fe4000000000f */
[----:B------:R-:W3:Y:S04]  /*a0540*/  LDL.LU R21, [R1+0x25c] ;  /* 0x00025c0001157983 */ /* 0x000ee80000300800 */
[----:B------:R-:W3:Y:S04]  /*a0550*/  LDL.LU R28, [R1+0x20c] ;  /* 0x00020c00011c7983 */ /* 0x000ee80000300800 */
[----:B--2---:R0:W-:Y:S04]  /*a0560*/  @P3 STG.E.U16 [R4.64], R24 ;  /* 0x0000001804003986 */ /* 0x0041e8000c101506 */
[----:B------:R1:W-:Y:S04]  /*a0570*/  @P5 STG.E.U16 [R6.64], R14 ;  /* 0x0000000e06005986 */ /* 0x0003e8000c101506 */
[----:B0-----:R-:W2:Y:S04]  /*a0580*/  LDL.LU R24, [R1+0x32e0] ;  /* 0x0032e00001187983 */ /* 0x001ea80000300800 */
[----:B-1----:R-:W2:Y:S04]  /*a0590*/  LDL.LU R6, [R1+0x2fe0] ;  /* 0x002fe00001067983 */ /* 0x002ea80000300800 */
[----:B------:R-:W3:Y:S01]  /*a05a0*/  LDL.LU R7, [R1+0x21c] ;  /* 0x00021c0001077983 */ /* 0x000ee20000300800 */
        /* <DEDUP_REMOVED lines=15> */
[----:B----4-:R-:W-:Y:S02]  /*a06a0*/  PRMT R20, R29, 0x7632, R20 ;  /* 0x000076321d147816 */ /* 0x010fe40000000014 */
[----:B--2---:R-:W-:Y:S02]  /*a06b0*/  ISETP.GE.AND P4, PT, R6, c[0x0][0x17c], PT ;  /* 0x00005f0006007a0c */ /* 0x004fe40003f86270 */
[----:B---3--:R-:W-:Y:S01]  /*a06c0*/  PRMT R14, R7, 0x7632, R14 ;  /* 0x00007632070e7816 */ /* 0x008fe2000000000e */
[----:B------:R-:W-:-:S05]  /*a06d0*/  IMAD.WIDE R6, R0, 0x2, R10 ;  /* 0x0000000200067825 */ /* 0x000fca00078e020a */
[----:B------:R-:W-:Y:S01]  /*a06e0*/  @P6 STG.E.U16 [R6.64], R14 ;  /* 0x0000000e06006986 */ /* 0x000fe2000c101506 */
[----:B-----5:R-:W-:-:S03]  /*a06f0*/  ISETP.GE.AND P6, PT, R22, c[0x0][0x17c], PT ;  /* 0x00005f0016007a0c */ /* 0x020fc60003fc6270 */
[----:B------:R0:W-:Y:S01]  /*a0700*/  @P5 STG.E.U16 [R4.64], R24 ;  /* 0x0000001804005986 */ /* 0x0001e2000c101506 */
[----:B------:R-:W-:-:S03]  /*a0710*/  ISETP.LT.AND P5, PT, R23, c[0x0][0x178], !P6 ;  /* 0x00005e0017007a0c */ /* 0x000fc600077a1270 */
[----:B------:R1:W-:Y:S01]  /*a0720*/  @P3 STG.E.U16 [R12.64], R29 ;  /* 0x0000001d0c003986 */ /* 0x0003e2000c101506 */
[----:B------:R-:W-:Y:S01]  /*a0730*/  ISETP.LT.AND P3, PT, R25, c[0x0][0x178], !P6 ;  /* 0x00005e0019007a0c */ /* 0x000fe20007761270 */
[----:B0-----:R-:W-:Y:S01]  /*a0740*/  IMAD.WIDE R4, R3, 0x2, R16 ;  /* 0x0000000203047825 */ /* 0x001fe200078e0210 */
[----:B------:R-:W-:Y:S02]  /*a0750*/  PRMT R0, R24, 0x7632, R0 ;  /* 0x0000763218007816 */ /* 0x000fe40000000000 */
[----:B------:R-:W2:Y:S01]  /*a0760*/  LDL.LU R24, [R1+0x8ac] ;  /* 0x0008ac0001187983 */ /* 0x000ea20000300800 */
[----:B------:R-:W-:-:S03]  /*a0770*/  IMAD.WIDE R6, R15, 0x2, R8 ;  /* 0x000000020f067825 */ /* 0x000fc600078e0208 */
[----:B------:R0:W-:Y:S01]  /*a0780*/  @P2 STG.E.U16 [R4.64], R21 ;  /* 0x0000001504002986 */ /* 0x0001e2000c101506 */
[----:B-1----:R-:W-:Y:S01]  /*a0790*/  IMAD.WIDE R12, R15, 0x2, R18 ;  /* 0x000000020f0c7825 */ /* 0x002fe200078e0212 */
[----:B------:R-:W-:Y:S02]  /*a07a0*/  PRMT R14, R21, 0x7632, R14 ;  /* 0x00007632150e7816 */ /* 0x000fe4000000000e */
[----:B------:R-:W3:Y:S04]  /*a07b0*/  LDL.LU R29, [R1+0x28c] ;  /* 0x00028c00011d7983 */ /* 0x000ee80000300800 */
[----:B------:R-:W4:Y:S01]  /*a07c0*/  LDL.LU R22, [R1+0x27c] ;  /* 0x00027c0001167983 */ /* 0x000f220000300800 */
[----:B0-----:R-:W-:Y:S01]  /*a07d0*/  IMAD.WIDE R4, R3, 0x2, R10 ;  /* 0x0000000203047825 */ /* 0x001fe200078e020a */
[----:B------:R-:W-:-:S02]  /*a07e0*/  PRMT R3, R28, 0x7632, R3 ;  /* 0x000076321c037816 */ /* 0x000fc40000000003 */
[----:B------:R-:W5:Y:S04]  /*a07f0*/  LDL.LU R21, [R1+0x2fec] ;  /* 0x002fec0001157983 */ /* 0x000f680000300800 */
[----:B------:R0:W-:Y:S04]  /*a0800*/  @P1 STG.E.U16 [R4.64], R28 ;  /* 0x0000001c04001986 */ /* 0x0001e8000c101506 */
[----:B------:R-:W-:Y:S04]  /*a0810*/  @P3 STG.E.U16 [R6.64], R0 ;  /* 0x0000000006003986 */ /* 0x000fe8000c101506 */
[----:B------:R1:W-:Y:S04]  /*a0820*/  @P5 STG.E.U16 [R12.64], R20 ;  /* 0x000000140c005986 */ /* 0x0003e8000c101506 */
[----:B0-----:R-:W5:Y:S04]  /*a0830*/  LDL.LU R28, [R1+0x1bc] ;  /* 0x0001bc00011c7983 */ /* 0x001f680000300800 */
[----:B-1----:R-:W5:Y:S01]  /*a0840*/  LDL.LU R13, [R1+0x2fe8] ;  /* 0x002fe800010d7983 */ /* 0x002f620000300800 */
        /* <DEDUP_REMOVED lines=16> */
[----:B------:R-:W-:Y:S01]  /*a0950*/  PRMT R14, R29, 0x7632, R14 ;  /* 0x000076321d0e7816 */ /* 0x000fe2000000000e */
[----:B0-----:R-:W-:Y:S02]  /*a0960*/  IMAD.WIDE R4, R0, 0x2, R10 ;  /* 0x0000000200047825 */ /* 0x001fe400078e020a */
[----:B------:R-:W2:Y:S01]  /*a0970*/  LDL.LU R24, [R1+0x8cc] ;  /* 0x0008cc0001187983 */ /* 0x000ea20000300800 */
[----:B----4-:R-:W-:Y:S02]  /*a0980*/  PRMT R15, R22, 0x7632, R15 ;  /* 0x00007632160f7816 */ /* 0x010fe4000000000f */
[----:B-----5:R-:W-:Y:S01]  /*a0990*/  ISETP.GE.AND P6, PT, R21, c[0x0][0x17c], PT ;  /* 0x00005f0015007a0c */ /* 0x020fe20003fc6270 */
[----:B-1----:R-:W3:Y:S01]  /*a09a0*/  LDL.LU R29, [R1+0x8bc] ;  /* 0x0008bc00011d7983 */ /* 0x002ee20000300800 */
        /* <DEDUP_REMOVED lines=223> */
[----:B------:R1:W-:Y:S01]  /*a17a0*/  @P2 STG.E.U16 [R6.64], R21 ;  /* 0x0000001506002986 */ /* 0x0003e2000c101506 */
[----:B------:R-:W-:-:S03]  /*a17b0*/  IADD3 R3, R0, c[0x0][0x198], RZ ;  /* 0x0000660000037a10 */ /* 0x000fc60007ffe0ff */
[----:B------:R2:W-:Y:S01]  /*a17c0*/  @P5 STG.E.U16 [R12.64], R29 ;  /* 0x0000001d0c005986 */ /* 0x0005e2000c101506 */
[----:B0-----:R-:W-:Y:S01]  /*a17d0*/  PRMT R20, R29, 0x7632, R20 ;  /* 0x000076321d147816 */ /* 0x001fe20000000014 */
[----:B------:R-:W-:-:S04]  /*a17e0*/  IMAD.WIDE R4, R0, 0x2, R16 ;  /* 0x0000000200047825 */ /* 0x000fc800078e0210 */
[----:B-1----:R-:W-:Y:S01]  /*a17f0*/  IMAD.WIDE R6, R0, 0x2, R10 ;  /* 0x0000000200067825 */ /* 0x002fe200078e020a */
[----:B--2---:R-:W-:-:S03]  /*a1800*/  ISETP.GE.AND P6, PT, R14, c[0x0][0x17c], PT ;  /* 0x00005f000e007a0c */ /* 0x004fc60003fc6270 */
[----:B------:R-:W-:Y:S01]  /*a1810*/  IMAD.WIDE R14, R0, 0x2, R18 ;  /* 0x00000002000e7825 */ /* 0x000fe200078e0212 */
[----:B---3--:R-:W-:Y:S02]  /*a1820*/  ISETP.GE.AND P3, PT, R22, c[0x0][0x17c], PT ;  /* 0x00005f0016007a0c */ /* 0x008fe40003f66270 */
[----:B------:R-:W2:Y:S04]  /*a1830*/  LDL.LU R22, [R1+0x3020] ;  /* 0x0030200001167983 */ /* 0x000ea80000300800 */
[----:B------:R-:W3:Y:S04]  /*a1840*/  LDL.LU R29, [R1+0x8d0] ;  /* 0x0008d000011d7983 */ /* 0x000ee80000300800 */
[----:B-----5:R0:W-:Y:S01]  /*a1850*/  @P4 STG.E.U16 [R14.64], R28 ;  /* 0x0000001c0e004986 */ /* 0x0201e2000c101506 */
[----:B------:R-:W-:-:S03]  /*a1860*/  PRMT R21, R28, 0x7632, R21 ;  /* 0x000076321c157816 */ /* 0x000fc60000000015 */
[----:B0-----:R-:W5:Y:S04]  /*a1870*/  LDL.LU R28, [R1+0x400] ;  /* 0x00040000011c7983 */ /* 0x001f680000300800 */
[----:B------:R-:W2:Y:S01]  /*a1880*/  LDL.LU R0, [R1+0x410] ;  /* 0x0004100001007983 */ /* 0x000ea20000300800 */
[----:B------:R-:W-:Y:S02]  /*a1890*/  ISETP.LT.AND P5, PT, R27, c[0x0][0x178], !P1 ;  /* 0x00005e001b007a0c */ /* 0x000fe40004fa1270 */
        /* <DEDUP_REMOVED lines=93> */
[----:B------:R0:W-:Y:S01]  /*a1e70*/  @P6 STG.E.U16 [R12.64], R0 ;  /* 0x000000000c006986 */ /* 0x0001e2000c101506 */
[----:B------:R-:W-:-:S03]  /*a1e80*/  ISETP.LT.AND P6, PT, R23, c[0x0][0x178], !P1 ;  /* 0x00005e0017007a0c */ /* 0x000fc60004fc1270 */
[----:B------:R1:W-:Y:S01]  /*a1e90*/  @P3 STG.E.U16 [R4.64], R6 ;  /* 0x0000000604003986 */ /* 0x0003e2000c101506 */
        /* <DEDUP_REMOVED lines=23> */
[----:B------:R-:W-:Y:S01]  /*a2010*/  ISETP.LT.AND P4, PT, R25, c[0x0][0x178], !P3 ;  /* 0x00005e0019007a0c */ /* 0x000fe20005f81270 */
[----:B------:R-:W-:Y:S01]  /*a2020*/  IMAD.WIDE R12, R3, 0x2, R8 ;  /* 0x00000002030c7825 */ /* 0x000fe200078e0208 */
[----:B------:R-:W-:-:S03]  /*a2030*/  ISETP.LT.AND P6, PT, R23, c[0x0][0x178], !P3 ;  /* 0x00005e0017007a0c */ /* 0x000fc60005fc1270 */
[----:B------:R-:W-:Y:S01]  /*a2040*/  IMAD.WIDE R14, R3, 0x2, R18 ;  /* 0x00000002030e7825 */ /* 0x000fe200078e0212 */
[----:B------:R-:W-:Y:S04]  /*a2050*/  STL [R1+0x32c0], R20 ;  /* 0x0032c01401007387 */ /* 0x000fe80000100800 */
[----:B--2---:R0:W-:Y:S01]  /*a2060*/  @P5 STG.E.U16 [R4.64], R0 ;  /* 0x0000000004005986 */ /* 0x0041e2000c101506 */
[----:B------:R-:W-:Y:S02]  /*a2070*/  ISETP.LT.AND P5, PT, R27, c[0x0][0x178], !P3 ;  /* 0x00005e001b007a0c */ /* 0x000fe40005fa1270 */
[----:B------:R-:W-:Y:S01]  /*a2080*/  ISETP.LT.AND P3, PT, R26, c[0x0][0x178], !P3 ;  /* 0x00005e001a007a0c */ /* 0x000fe20005f61270 */
[----:B----4-:R-:W-:Y:S04]  /*a2090*/  @P1 STG.E.U16 [R6.64], R24 ;  /* 0x0000001806001986 */ /* 0x010fe8000c101506 */
[----:B------:R1:W-:Y:S01]  /*a20a0*/  @P4 STG.E.U16 [R12.64], R20 ;  /* 0x000000140c004986 */ /* 0x0003e2000c101506 */
[----:B------:R-:W-:Y:S01]  /*a20b0*/  ISETP.LT.AND P4, PT, R25, c[0x0][0x178], !P2 ;  /* 0x00005e0019007a0c */ /* 0x000fe20005781270 */
[----:B0-----:R-:W-:-:S02]  /*a20c0*/  IMAD.WIDE R4, R3, 0x2, R16 ;  /* 0x0000000203047825 */ /* 0x001fc400078e0210 */
[----:B------:R0:W-:Y:S01]  /*a20d0*/  @P6 STG.E.U16 [R14.64], R21 ;  /* 0x000000150e006986 */ /* 0x0001e2000c101506 */
[----:B-1----:R-:W-:-:S03]  /*a20e0*/  PRMT R12, R0, 0x7632, R12 ;  /* 0x00007632000c7816 */ /* 0x002fc6000000000c */
[----:B------:R-:W2:Y:S01]  /*a20f0*/  LDL.LU R20, [R1+0x2f4] ;  /* 0x0002f40001147983 */ /* 0x000ea20000300800 */
[C---:B------:R-:W-:Y:S01]  /*a2100*/  IADD3 R0, R3.reuse, c[0x0][0x198], RZ ;  /* 0x0000660003007a10 */ /* 0x040fe20007ffe0ff */
[----:B------:R-:W-:Y:S01]  /*a2110*/  IMAD.WIDE R6, R3, 0x2, R10 ;  /* 0x0000000203067825 */ /* 0x000fe200078e020a */
[----:B0-----:R-:W-:Y:S01]  /*a2120*/  PRMT R14, R24, 0x7632, R14 ;  /* 0x00007632180e7816 */ /* 0x001fe2000000000e */
[----:B------:R0:W-:Y:S04]  /*a2130*/  @P5 STG.E.U16 [R4.64], R12 ;  /* 0x0000000c04005986 */ /* 0x0001e8000c101506 */
[----:B------:R-:W4:Y:S04]  /*a2140*/  LDL.LU R15, [R1+0x2e4] ;  /* 0x0002e400010f7983 */ /* 0x000f280000300800 */
[----:B------:R-:W5:Y:S01]  /*a2150*/  LDL.LU R24, [R1+0x303c] ;  /* 0x00303c0001187983 */ /* 0x000f620000300800 */
[----:B0-----:R-:W-:-:S03]  /*a2160*/  IMAD.WIDE R4, R0, 0x2, R8 ;  /* 0x0000000200047825 */ /* 0x001fc600078e0208 */
[----:B------:R0:W-:Y:S04]  /*a2170*/  @P3 STG.E.U16 [R6.64], R14 ;  /* 0x0000000e06003986 */ /* 0x0001e8000c101506 */
[----:B---3--:R1:W-:Y:S01]  /*a2180*/  @P4 STG.E.U16 [R4.64], R29 ;  /* 0x0000001d04004986 */ /* 0x0083e2000c101506 */
[----:B0-----:R-:W-:-:S03]  /*a2190*/  PRMT R14, R29, 0x7632, R14 ;  /* 0x000076321d0e7816 */ /* 0x001fc6000000000e */
[----:B-1----:R-:W3:Y:S01]  /*a21a0*/  LDL.LU R29, [R1+0x3040] ;  /* 0x00304000011d7983 */ /* 0x002ee20000300800 */
[----:B------:R-:W-:Y:S02]  /*a21b0*/  ISETP.LT.AND P6, PT, R23, c[0x0][0x178], !P2 ;  /* 0x00005e0017007a0c */ /* 0x000fe400057c1270 */
[----:B------:R-:W-:Y:S02]  /*a21c0*/  ISETP.GE.AND P1, PT, R22, c[0x0][0x17c], PT ;  /* 0x00005f0016007a0c */ /* 0x000fe40003f26270 */
[----:B------:R-:W-:Y:S01]  /*a21d0*/  ISETP.LT.AND P5, PT, R27, c[0x0][0x178], !P2 ;  /* 0x00005e001b007a0c */ /* 0x000fe200057a1270 */
[----:B------:R-:W-:Y:S01]  /*a21e0*/  IMAD.WIDE R12, R0, 0x2, R18 ;  /* 0x00000002000c7825 */ /* 0x000fe200078e0212 */
[----:B------:R-:W-:Y:S01]  /*a21f0*/  ISETP.LT.AND P2, PT, R26, c[0x0][0x178], !P2 ;  /* 0x00005e001a007a0c */ /* 0x000fe20005741270 */
[----:B------:R-:W3:Y:S01]  /*a2200*/  LDL.LU R22, [R1+0x354] ;  /* 0x0003540001167983 */ /* 0x000ee20000300800 */
[----:B------:R-:W-:Y:S02]  /*a2210*/  ISETP.LT.AND P3, PT, R25, c[0x0][0x178], !P1 ;  /* 0x00005e0019007a0c */ /* 0x000fe40004f61270 */
[C---:B------:R-:W-:Y:S01]  /*a2220*/  IADD3 R3, R0.reuse, c[0x0][0x198], RZ ;  /* 0x0000660000037a10 */ /* 0x040fe20007ffe0ff */
[----:B------:R-:W-:-:S04]  /*a2230*/  IMAD.WIDE R4, R0, 0x2, R16 ;  /* 0x0000000200047825 */ /* 0x000fc800078e0210 */
[----:B------:R-:W-:Y:S01]  /*a2240*/  IMAD.WIDE R6, R0, 0x2, R10 ;  /* 0x0000000200067825 */ /* 0x000fe200078e020a */
[----:B--2---:R0:W-:Y:S01]  /*a2250*/  @P6 STG.E.U16 [R12.64], R20 ;  /* 0x000000140c006986 */ /* 0x0041e2000c101506 */
[----:B------:R-:W-:-:S03]  /*a2260*/  PRMT R0, R20, 0x7632, R0 ;  /* 0x0000763214007816 */ /* 0x000fc60000000000 */
[----:B----4-:R-:W-:Y:S01]  /*a2270*/  @P5 STG.E.U16 [R4.64], R15 ;  /* 0x0000000f04005986 */ /* 0x010fe2000c101506 */
[----:B0-----:R-:W-:Y:S01]  /*a2280*/  IMAD.WIDE R12, R3, 0x2, R8 ;  /* 0x00000002030c7825 */ /* 0x001fe200078e0208 */
[----:B-----5:R-:W-:Y:S02]  /*a2290*/  ISETP.GE.AND P4, PT, R24, c[0x0][0x17c], PT ;  /* 0x00005f0018007a0c */ /* 0x020fe40003f86270 */
[----:B------:R-:W-:Y:S04]  /*a22a0*/  @P2 STG.E.U16 [R6.64], R28 ;  /* 0x0000001c06002986 */ /* 0x000fe8000c101506 */
[----:B------:R-:W2:Y:S04]  /*a22b0*/  LDL.LU R24, [R1+0x344] ;  /* 0x0003440001187983 */ /* 0x000ea80000300800 */
[----:B------:R0:W-:Y:S04]  /*a22c0*/  @P3 STG.E.U16 [R12.64], R14 ;  /* 0x0000000e0c003986 */ /* 0x0001e8000c101506 */
[----:B------:R-:W4:Y:S01]  /*a22d0*/  LDL.LU R20, [R1+0x32c0] ;  /* 0x0032c00001147983 */ /* 0x000f220000300800 */
[----:B0-----:R-:W-:-:S03]  /*a22e0*/  PRMT R12, R15, 0x7632, R12 ;  /* 0x000076320f0c7816 */ /* 0x001fc6000000000c */
[----:B------:R-:W5:Y:S01]  /*a22f0*/  LDL.LU R15, [R1+0x2d4] ;  /* 0x0002d400010f7983 */ /* 0x000f620000300800 */
[----:B---3--:R-:W-:Y:S02]  /*a2300*/  ISETP.GE.AND P2, PT, R29, c[0x0][0x17c], PT ;  /* 0x00005f001d007a0c */ /* 0x008fe40003f46270 */
[----:B------:R-:W-:Y:S01]  /*a2310*/  PRMT R14, R28, 0x7632, R14 ;  /* 0x000076321c0e7816 */ /* 0x000fe2000000000e */
[----:B------:R-:W3:Y:S04]  /*a2320*/  LDL.LU R29, [R1+0x3c4] ;  /* 0x0003c400011d7983 */ /* 0x000ee80000300800 */
[----:B------:R-:W2:Y:S01]  /*a2330*/  LDL.LU R28, [R1+0x394] ;  /* 0x00039400011c7983 */ /* 0x000ea20000300800 */
[----:B------:R-:W-:Y:S02]  /*a2340*/  ISETP.LT.AND P6, PT, R23, c[0x0][0x178], !P1 ;  /* 0x00005e0017007a0c */ /* 0x000fe40004fc1270 */
[----:B------:R-:W-:Y:S01]  /*a2350*/  ISETP.LT.AND P5, PT, R27, c[0x0][0x178], !P1 ;  /* 0x00005e001b007a0c */ /* 0x000fe20004fa1270 */
[----:B------:R-:W-:Y:S01]  /*a2360*/  IMAD.WIDE R6, R3, 0x2, R18 ;  /* 0x0000000203067825 */ /* 0x000fe200078e0212 */
[----:B------:R-:W-:-:S03]  /*a2370*/  ISETP.LT.AND P1, PT, R26, c[0x0][0x178], !P1 ;  /* 0x00005e001a007a0c */ /* 0x000fc60004f21270 */
[----:B------:R-:W-:-:S06]  /*a2380*/  IMAD.WIDE R4, R3, 0x2, R16 ;  /* 0x0000000203047825 */ /* 0x000fcc00078e0210 */
[----:B------:R-:W-:Y:S04]  /*a2390*/  @P6 STG.E.U16 [R6.64], R0 ;  /* 0x0000000006006986 */ /* 0x000fe8000c101506 */
        /* <DEDUP_REMOVED lines=44> */
[----:B------:R1:W-:Y:S01]  /*a2660*/  @P3 STG.E.U16 [R6.64], R21 ;  /* 0x0000001506003986 */ /* 0x0003e2000c101506 */
[----:B------:R-:W-:Y:S02]  /*a2670*/  ISETP.LT.AND P4, PT, R27, c[0x0][0x178], !P1 ;  /* 0x00005e001b007a0c */ /* 0x000fe40004f81270 */
[----:B------:R-:W-:Y:S01]  /*a2680*/  ISETP.LT.AND P3, PT, R26, c[0x0][0x178], !P1 ;  /* 0x00005e001a007a0c */ /* 0x000fe20004f61270 */
[----:B------:R2:W-:Y:S01]  /*a2690*/  @P5 STG.E.U16 [R12.64], R29 ;  /* 0x0000001d0c005986 */ /* 0x0005e2000c101506 */
[----:B------:R-:W-:-:S02]  /*a26a0*/  IADD3 R3, R0, c[0x0][0x198], RZ ;  /* 0x0000660000037a10 */ /* 0x000fc40007ffe0ff */
        /* <DEDUP_REMOVED lines=12> */
[----:B------:R-:W-:Y:S01]  /*a2770*/  ISETP.LT.AND P6, PT, R25, c[0x0][0x178], !P2 ;  /* 0x00005e0019007a0c */ /* 0x000fe200057c1270 */
[----:B------:R-:W-:Y:S01]  /*a2780*/  IMAD.WIDE R12, R3, 0x2, R8 ;  /* 0x00000002030c7825 */ /* 0x000fe200078e0208 */
[----:B------:R-:W-:-:S03]  /*a2790*/  ISETP.LT.AND P5, PT, R23, c[0x0][0x178], !P2 ;  /* 0x00005e0017007a0c */ /* 0x000fc600057a1270 */
[----:B------:R-:W-:Y:S01]  /*a27a0*/  IMAD.WIDE R14, R3, 0x2, R18 ;  /* 0x00000002030e7825 */ /* 0x000fe200078e0212 */
[----:B------:R-:W-:Y:S04]  /*a27b0*/  STL [R1+0x32b8], R20 ;  /* 0x0032b81401007387 */ /* 0x000fe80000100800 */
[----:B--2---:R0:W-:Y:S01]  /*a27c0*/  @P4 STG.E.U16 [R4.64], R0 ;  /* 0x0000000004004986 */ /* 0x0041e2000c101506 */
[----:B------:R-:W-:-:S03]  /*a27d0*/  ISETP.LT.AND P4, PT, R27, c[0x0][0x178], !P2 ;  /* 0x00005e001b007a0c */ /* 0x000fc60005781270 */
[----:B----4-:R-:W-:Y:S01]  /*a27e0*/  @P3 STG.E.U16 [R6.64], R24 ;  /* 0x0000001806003986 */ /* 0x010fe2000c101506 */
[----:B------:R-:W-:-:S03]  /*a27f0*/  ISETP.LT.AND P3, PT, R26, c[0x0][0x178], !P2 ;  /* 0x00005e001a007a0c */ /* 0x000fc60005761270 */
[----:B------:R1:W-:Y:S01]  /*a2800*/  @P6 STG.E.U16 [R12.64], R20 ;  /* 0x000000140c006986 */ /* 0x0003e2000c101506 */
[----:B------:R-:W-:Y:S01]  /*a2810*/  ISETP.LT.AND P6, PT, R25, c[0x0][0x178], !P1 ;  /* 0x00005e0019007a0c */ /* 0x000fe20004fc1270 */
[----:B0-----:R-:W-:Y:S02]  /*a2820*/  IMAD.WIDE R4, R3, 0x2, R16 ;  /* 0x0000000203047825 */ /* 0x001fe400078e0210 */
        /* <DEDUP_REMOVED lines=40> */
[----:B------:R-:W-:-:S02]  /*a2ab0*/  ISETP.LT.AND P4, PT, R27, c[0x0][0x178], !P2 ;  /* 0x00005e001b007a0c */ /* 0x000fc40005781270 */
[----:B------:R-:W-:Y:S01]  /*a2ac0*/  ISETP.LT.AND P2, PT, R26, c[0x0][0x178], !P2 ;  /* 0x00005e001a007a0c */ /* 0x000fe20005741270 */
[----:B------:R-:W-:-:S04]  /*a2ad0*/  IMAD.WIDE R4, R3, 0x2, R18 ;  /* 0x0000000203047825 */ /* 0x000fc800078e0212 */
[----:B------:R-:W-:-:S04]  /*a2ae0*/  IMAD.WIDE R6, R3, 0x2, R16 ;  /* 0x0000000203067825 */ /* 0x000fc800078e0210 */
[----:B------:R0:W-:Y:S04]  /*a2af0*/  @P6 STG.E.U16 [R4.64], R0 ;  /* 0x0000000004006986 */ /* 0x0001e8000c101506 */
[----:B------:R-:W-:Y:S01]  /*a2b00*/  @P4 STG.E.U16 [R6.64], R12 ;  /* 0x0000000c06004986 */ /* 0x000fe2000c101506 */
        /* <DEDUP_REMOVED lines=72> */
[C---:B0-----:R-:W-:Y:S01]  /*a2f90*/  IMAD.WIDE R4, R3.reuse, 0x2, R16 ;  /* 0x0000000203047825 */ /* 0x041fe200078e0210 */
[----:B-1----:R-:W-:Y:S01]  /*a2fa0*/  PRMT R12, R0, 0x7632, R12 ;  /* 0x00007632000c7816 */ /* 0x002fe2000000000c */
[----:B------:R-:W4:Y:S01]  /*a2fb0*/  LDL.LU R20, [R1+0x474] ;  /* 0x0004740001147983 */ /* 0x000f220000300800 */
[C---:B------:R-:W-:Y:S01]  /*a2fc0*/  IADD3 R0, R3.reuse, c[0x0][0x198], RZ ;  /* 0x0000660003007a10 */ /* 0x040fe20007ffe0ff */
[----:B------:R-:W-:Y:S01]  /*a2fd0*/  IMAD.WIDE R6, R3, 0x2, R10 ;  /* 0x0000000203067825 */ /* 0x000fe200078e020a */
[----:B--2---:R-:W-:Y:S01]  /*a2fe0*/  PRMT R14, R24, 0x7632, R14 ;  /* 0x00007632180e7816 */ /* 0x004fe2000000000e */
[----:B------:R0:W-:Y:S04]  /*a2ff0*/  @P4 STG.E.U16 [R4.64], R12 ;  /* 0x0000000c04004986 */ /* 0x0001e8000c101506 */
[----:B------:R-:W2:Y:S04]  /*a3000*/  LDL.LU R15, [R1+0x464] ;  /* 0x00046400010f7983 */ /* 0x000ea80000300800 */
[----:B------:R-:W5:Y:S01]  /*a3010*/  LDL.LU R24, [R1+0x306c] ;  /* 0x00306c0001187983 */ /* 0x000f620000300800 */
[----:B0-----:R-:W-:-:S03]  /*a3020*/  IMAD.WIDE R4, R0, 0x2, R8 ;  /* 0x0000000200047825 */ /* 0x001fc600078e0208 */
[----:B------:R0:W-:Y:S04]  /*a3030*/  @P3 STG.E.U16 [R6.64], R14 ;  /* 0x0000000e06003986 */ /* 0x0001e8000c101506 */
[----:B---3--:R1:W-:Y:S01]  /*a3040*/  @P5 STG.E.U16 [R4.64], R29 ;  /* 0x0000001d04005986 */ /* 0x0083e2000c101506 */
[----:B0-----:R-:W-:-:S03]  /*a3050*/  PRMT R14, R29, 0x7632, R14 ;  /* 0x000076321d0e7816 */ /* 0x001fc6000000000e */
[----:B-1----:R-:W3:Y:S01]  /*a3060*/  LDL.LU R29, [R1+0x3070] ;  /* 0x00307000011d7983 */ /* 0x002ee20000300800 */
[----:B------:R-:W-:Y:S02]  /*a3070*/  ISETP.LT.AND P6, PT, R23, c[0x0][0x178], !P1 ;  /* 0x00005e0017007a0c */ /* 0x000fe40004fc1270 */
[----:B------:R-:W-:Y:S02]  /*a3080*/  ISETP.LT.AND P4, PT, R27, c[0x0][0x178], !P1 ;  /* 0x00005e001b007a0c */ /* 0x000fe40004f81270 */
[----:B------:R-:W-:Y:S02]  /*a3090*/  ISETP.LT.AND P1, PT, R26, c[0x0][0x178], !P1 ;  /* 0x00005e001a007a0c */ /* 0x000fe40004f21270 */
[----:B------:R-:W-:Y:S01]  /*a30a0*/  ISETP.LT.AND P3, PT, R25, c[0x0][0x178], !P2 ;  /* 0x00005e0019007a0c */ /* 0x000fe20005761270 */
[C---:B------:R-:W-:Y:S01]  /*a30b0*/  IMAD.WIDE R12, R0.reuse, 0x2, R18 ;  /* 0x00000002000c7825 */ /* 0x040fe200078e0212 */
[----:B------:R-:W-:-:S03]  /*a30c0*/  IADD3 R3, R0, c[0x0][0x198], RZ ;  /* 0x0000660000037a10 */ /* 0x000fc60007ffe0ff */
[----:B------:R-:W-:-:S04]  /*a30d0*/  IMAD.WIDE R4, R0, 0x2, R16 ;  /* 0x0000000200047825 */ /* 0x000fc800078e0210 */
[----:B------:R-:W-:Y:S01]  /*a30e0*/  IMAD.WIDE R6, R0, 0x2, R10 ;  /* 0x0000000200067825 */ /* 0x000fe200078e020a */
[----:B------:R-:W-:Y:S02]  /*a30f0*/  ISETP.GE.AND P0, PT, R22, c[0x0][0x17c], PT ;  /* 0x00005f0016007a0c */ /* 0x000fe40003f06270 */
[----:B------:R-:W3:Y:S04]  /*a3100*/  LDL.LU R22, [R1+0x8f4] ;  /* 0x0008f40001167983 */ /* 0x000ee80000300800 */
[----:B----4-:R0:W-:Y:S01]  /*a3110*/  @P6 STG.E.U16 [R12.64], R20 ;  /* 0x000000140c006986 */ /* 0x0101e2000c101506 */
[----:B------:R-:W-:-:S03]  /*a3120*/  PRMT R0, R20, 0x7632, R0 ;  /* 0x0000763214007816 */ /* 0x000fc60000000000 */
[----:B--2---:R-:W-:Y:S01]  /*a3130*/  @P4 STG.E.U16 [R4.64], R15 ;  /* 0x0000000f04004986 */ /* 0x004fe2000c101506 */
[----:B0-----:R-:W-:Y:S01]  /*a3140*/  IMAD.WIDE R12, R3, 0x2, R8 ;  /* 0x00000002030c7825 */ /* 0x001fe200078e0208 */
[----:B-----5:R-:W-:Y:S02]  /*a3150*/  ISETP.GE.AND P5, PT, R24, c[0x0][0x17c], PT ;  /* 0x00005f0018007a0c */ /* 0x020fe40003fa6270 */
[----:B------:R-:W-:Y:S04]  /*a3160*/  @P1 STG.E.U16 [R6.64], R28 ;  /* 0x0000001c06001986 */ /* 0x000fe8000c101506 */
[----:B------:R-:W2:Y:S04]  /*a3170*/  LDL.LU R24, [R1+0x4a4] ;  /* 0x0004a40001187983 */ /* 0x000ea80000300800 */
[----:B------:R0:W-:Y:S04]  /*a3180*/  @P3 STG.E.U16 [R12.64], R14 ;  /* 0x0000000e0c003986 */ /* 0x0001e8000c101506 */
[----:B------:R-:W4:Y:S01]  /*a3190*/  LDL.LU R20, [R1+0x32b0] ;  /* 0x0032b00001147983 */ /* 0x000f220000300800 */
[----:B---3--:R-:W-:-:S02]  /*a31a0*/  ISETP.GE.AND P1, PT, R29, c[0x0][0x17c], PT ;  /* 0x00005f001d007a0c */ /* 0x008fc40003f26270 */
[----:B0-----:R-:W-:Y:S02]  /*a31b0*/  PRMT R12, R15, 0x7632, R12 ;  /* 0x000076320f0c7816 */ /* 0x001fe4000000000c */
[----:B------:R-:W3:Y:S01]  /*a31c0*/  LDL.LU R15, [R1+0x484] ;  /* 0x00048400010f7983 */ /* 0x000ee20000300800 */
[----:B------:R-:W-:-:S03]  /*a31d0*/  PRMT R14, R28, 0x7632, R14 ;  /* 0x000076321c0e7816 */ /* 0x000fc6000000000e */
[----:B------:R-:W5:Y:S04]  /*a31e0*/  LDL.LU R29, [R1+0x318] ;  /* 0x00031800011d7983 */ /* 0x000f680000300800 */
        /* <DEDUP_REMOVED lines=30> */
[----:B------:R0:W-:Y:S04]  /*a33d0*/  @P0 STG.E.U16 [R6.64], R15 ;  /* 0x0000000f06000986 */ /* 0x0001e8000c101506 */
[----:B------:R-:W3:Y:S01]  /*a33e0*/  LDL.LU R22, [R1+0x307c] ;  /* 0x00307c0001167983 */ /* 0x000ee20000300800 */
[----:B0-----:R-:W-:-:S03]  /*a33f0*/  PRMT R6, R24, 0x7632, R6 ;  /* 0x0000763218067816 */ /* 0x001fc60000000006 */
[----:B------:R-:W4:Y:S04]  /*a3400*/  LDL.LU R24, [R1+0x2c8] ;  /* 0x0002c80001187983 */ /* 0x000f280000300800 */
        /* <DEDUP_REMOVED lines=18> */
[----:B------:R-:W-:-:S03]  /*a3530*/  ISETP.LT.AND P3, PT, R26, c[0x0][0x178], !P1 ;  /* 0x00005e001a007a0c */ /* 0x000fc60004f61270 */
[----:B-----5:R5:W-:Y:S01]  /*a3540*/  @P4 STG.E.U16 [R12.64], R29 ;  /* 0x0000001d0c004986 */ /* 0x020be2000c101506 */
[----:B------:R-:W-:Y:S02]  /*a3550*/  ISETP.LT.AND P4, PT, R27, c[0x0][0x178], !P1 ;  /* 0x00005e001b007a0c */ /* 0x000fe40004f81270 */
[----:B0-----:R-:W-:Y:S01]  /*a3560*/  PRMT R20, R29, 0x7632, R20 ;  /* 0x000076321d147816 */ /* 0x001fe20000000014 */
[C---:B------:R-:W-:Y:S01]  /*a3570*/  IMAD.WIDE R4, R0.reuse, 0x2, R16 ;  /* 0x0000000200047825 */ /* 0x040fe200078e0210 */
[----:B------:R-:W-:-:S03]  /*a3580*/  IADD3 R3, R0, c[0x0][0x198], RZ ;  /* 0x0000660000037a10 */ /* 0x000fc60007ffe0ff */
[----:B-1----:R-:W-:Y:S01]  /*a3590*/  IMAD.WIDE R6, R0, 0x2, R10 ;  /* 0x0000000200067825 */ /* 0x002fe200078e020a */
[----:B--2---:R-:W-:-:S03]  /*a35a0*/  ISETP.GE.AND P0, PT, R14, c[0x0][0x17c], PT ;  /* 0x00005f000e007a0c */ /* 0x004fc60003f06270 */
[----:B------:R-:W-:Y:S01]  /*a35b0*/  IMAD.WIDE R14, R0, 0x2, R18 ;  /* 0x00000002000e7825 */ /* 0x000fe200078e0212 */
[----:B---3--:R-:W-:Y:S02]  /*a35c0*/  ISETP.GE.AND P1, PT, R22, c[0x0][0x17c], PT ;  /* 0x00005f0016007a0c */ /* 0x008fe40003f26270 */
[----:B------:R-:W2:Y:S04]  /*a35d0*/  LDL.LU R22, [R1+0x3080] ;  /* 0x0030800001167983 */ /* 0x000ea80000300800 */
[----:B-----5:R-:W3:Y:S04]  /*a35e0*/  LDL.LU R29, [R1+0x358] ;  /* 0x00035800011d7983 */ /* 0x020ee80000300800 */
[----:B----4-:R0:W-:Y:S01]  /*a35f0*/  @P6 STG.E.U16 [R14.64], R28 ;  /* 0x0000001c0e006986 */ /* 0x0101e2000c101506 */
[----:B------:R-:W-:-:S03]  /*a3600*/  PRMT R21, R28, 0x7632, R21 ;  /* 0x000076321c157816 */ /* 0x000fc60000000015 */
[----:B0-----:R-:W4:Y:S04]  /*a3610*/  LDL.LU R28, [R1+0x2d8] ;  /* 0x0002d800011c7983 */ /* 0x001f280000300800 */
[----:B------:R-:W5:Y:S01]  /*a3620*/  LDL.LU R0, [R1+0x2e8] ;  /* 0x0002e80001007983 */ /* 0x000f620000300800 */
[----:B------:R-:W-:Y:S02]  /*a3630*/  ISETP.LT.AND P6, PT, R25, c[0x0][0x178], !P2 ;  /* 0x00005e0019007a0c */ /* 0x000fe400057c1270 */
[----:B------:R-:W-:Y:S01]  /*a3640*/  ISETP.LT.AND P5, PT, R23, c[0x0][0x178], !P2 ;  /* 0x00005e0017007a0c */ /* 0x000fe200057a1270 */
[----:B------:R-:W-:-:S04]  /*a3650*/  IMAD.WIDE R12, R3, 0x2, R8 ;  /* 0x00000002030c7825 */ /* 0x000fc800078e0208 */
[----:B------:R-:W-:Y:S01]  /*a3660*/  IMAD.WIDE R14, R3, 0x2, R18 ;  /* 0x00000002030e7825 */ /* 0x000fe200078e0212 */
[----:B------:R-:W-:Y:S04]  /*a3670*/  STL [R1+0x32a8], R20 ;  /* 0x0032a81401007387 */ /* 0x000fe80000100800 */
[----:B-----5:R0:W-:Y:S01]  /*a3680*/  @P4 STG.E.U16 [R4.64], R0 ;  /* 0x0000000004004986 */ /* 0x0201e2000c101506 */
[----:B------:R-:W-:-:S03]  /*a3690*/  ISETP.LT.AND P4, PT, R27, c[0x0][0x178], !P2 ;  /* 0x00005e001b007a0c */ /* 0x000fc60005781270 */
[----:B------:R-:W-:Y:S01]  /*a36a0*/  @P3 STG.E.U16 [R6.64], R24 ;  /* 0x0000001806003986 */ /* 0x000fe2000c101506 */
        /* <DEDUP_REMOVED lines=9> */
[----:B-----5:R-:W-:Y:S01]  /*a3740*/  PRMT R14, R24, 0x7632, R14 ;  /* 0x00007632180e7816 */ /* 0x020fe2000000000e */
[----:B------:R-:W5:Y:S04]  /*a3750*/  LDL.LU R15, [R1+0x348] ;  /* 0x00034800010f7983 */ /* 0x000f680000300800 */
[----:B------:R0:W-:Y:S04]  /*a3760*/  @P4 STG.E.U16 [R4.64], R12 ;  /* 0x0000000c04004986 */ /* 0x0001e8000c101506 */
[----:B------:R-:W4:Y:S04]  /*a3770*/  LDL.LU R24, [R1+0x3084] ;  /* 0x0030840001187983 */ /* 0x000f280000300800 */
[----:B------:R1:W-:Y:S01]  /*a3780*/  @P3 STG.E.U16 [R6.64], R14 ;  /* 0x0000000e06003986 */ /* 0x0003e2000c101506 */
[----:B0-----:R-:W-:-:S05]  /*a3790*/  IMAD.WIDE R4, R0, 0x2, R8 ;  /* 0x0000000200047825 */ /* 0x001fca00078e0208 */
[----:B---3--:R0:W-:Y:S01]  /*a37a0*/  @P5 STG.E.U16 [R4.64], R29 ;  /* 0x0000001d04005986 */ /* 0x0081e2000c101506 */
[----:B-1----:R-:W-:-:S03]  /*a37b0*/  PRMT R14, R29, 0x7632, R14 ;  /* 0x000076321d0e7816 */ /* 0x002fc6000000000e */
[----:B0-----:R-:W3:Y:S01]  /*a37c0*/  LDL.LU R29, [R1+0x3088] ;  /* 0x00308800011d7983 */ /* 0x001ee20000300800 */
        /* <DEDUP_REMOVED lines=8> */
[----:B--2---:R-:W-:Y:S02]  /*a3850*/  ISETP.GE.AND P2, PT, R22, c[0x0][0x17c], PT ;  /* 0x00005f0016007a0c */ /* 0x004fe40003f46270 */
[----:B------:R-:W2:Y:S04]  /*a3860*/  LDL.LU R22, [R1+0x3c8] ;  /* 0x0003c80001167983 */ /* 0x000ea80000300800 */
[----:B-----5:R0:W-:Y:S01]  /*a3870*/  @P6 STG.E.U16 [R12.64], R15 ;  /* 0x0000000f0c006986 */ /* 0x0201e2000c101506 */
[----:B------:R-:W-:-:S03]  /*a3880*/  PRMT R0, R15, 0x7632, R0 ;  /* 0x000076320f007816 */ /* 0x000fc60000000000 */
[----:B----4-:R-:W-:Y:S01]  /*a3890*/  @P4 STG.E.U16 [R4.64], R20 ;  /* 0x0000001404004986 */ /* 0x010fe2000c101506 */
[----:B------:R-:W-:Y:S01]  /*a38a0*/  ISETP.GE.AND P5, PT, R24, c[0x0][0x17c], PT ;  /* 0x00005f0018007a0c */ /* 0x000fe20003fa6270 */
[----:B0-----:R-:W-:Y:S02]  /*a38b0*/  IMAD.WIDE R12, R3, 0x2, R8 ;  /* 0x00000002030c7825 */ /* 0x001fe400078e0208 */
[----:B------:R-:W-:Y:S04]  /*a38c0*/  @P0 STG.E.U16 [R6.64], R28 ;  /* 0x0000001c06000986 */ /* 0x000fe8000c101506 */
[----:B------:R-:W4:Y:S04]  /*a38d0*/  LDL.LU R24, [R1+0x398] ;  /* 0x0003980001187983 */ /* 0x000f280000300800 */
[----:B------:R0:W-:Y:S04]  /*a38e0*/  @P3 STG.E.U16 [R12.64], R14 ;  /* 0x0000000e0c003986 */ /* 0x0001e8000c101506 */
[----:B------:R-:W5:Y:S01]  /*a38f0*/  LDL.LU R15, [R1+0x338] ;  /* 0x00033800010f7983 */ /* 0x000f620000300800 */
[----:B0-----:R-:W-:-:S03]  /*a3900*/  PRMT R12, R20, 0x7632, R12 ;  /* 0x00007632140c7816 */ /* 0x001fc6000000000c */
[----:B------:R-:W2:Y:S01]  /*a3910*/  LDL.LU R20, [R1+0x32a8] ;  /* 0x0032a80001147983 */ /* 0x000ea20000300800 */
        /* <DEDUP_REMOVED lines=25> */
[----:B----4-:R-:W-:Y:S01]  /*a3ab0*/  @P6 STG.E.U16 [R12.64], R24 ;  /* 0x000000180c006986 */ /* 0x010fe2000c101506 */
[C---:B------:R-:W-:Y:S02]  /*a3ac0*/  IADD3 R3, R0.reuse, c[0x0][0x198], RZ ;  /* 0x0000660000037a10 */ /* 0x040fe40007ffe0ff */
[----:B0-----:R-:W-:Y:S01]  /*a3ad0*/  IMAD.WIDE R6, R0, 0x2, R10 ;  /* 0x0000000200067825 */ /* 0x001fe200078e020a */
[----:B------:R-:W-:Y:S01]  /*a3ae0*/  PRMT R0, R22, 0x7632, R0 ;  /* 0x0000763216007816 */ /* 0x000fe20000000000 */
[----:B--2---:R-:W-:Y:S01]  /*a3af0*/  @P4 STG.E.U16 [R4.64], R28 ;  /* 0x0000001c04004986 */ /* 0x004fe2000c101506 */
[----:B---3--:R-:W-:-:S03]  /*a3b00*/  ISETP.GE.AND P1, PT, R14, c[0x0][0x17c], PT ;  /* 0x00005f000e007a0c */ /* 0x008fc60003f26270 */
[----:B-----5:R0:W-:Y:S04]  /*a3b10*/  @P2 STG.E.U16 [R6.64], R15 ;  /* 0x0000000f06002986 */ /* 0x0201e8000c101506 */
[----:B------:R-:W2:Y:S01]  /*a3b20*/  LDL.LU R14, [R1+0x3090] ;  /* 0x00309000010e7983 */ /* 0x000ea20000300800 */
[----:B0-----:R-:W-:-:S03]  /*a3b30*/  PRMT R6, R24, 0x7632, R6 ;  /* 0x0000763218067816 */ /* 0x001fc60000000006 */
[----:B------:R-:W3:Y:S04]  /*a3b40*/  LDL.LU R24, [R1+0x3094] ;  /* 0x0030940001187983 */ /* 0x000ee80000300800 */
[----:B------:R-:W4:Y:S01]  /*a3b50*/  LDL.LU R22, [R1+0x298] ;  /* 0x0002980001167983 */ /* 0x000f220000300800 */
[----:B------:R-:W-:Y:S02]  /*a3b60*/  PRMT R20, R28, 0x7632, R20 ;  /* 0x000076321c147816 */ /* 0x000fe40000000014 */
[----:B------:R-:W-:Y:S01]  /*a3b70*/  ISETP.LT.AND P3, PT, R25, c[0x0][0x178], !P5 ;  /* 0x00005e0019007a0c */ /* 0x000fe20006f61270 */
[----:B------:R-:W-:Y:S01]  /*a3b80*/  IMAD.WIDE R12, R3, 0x2, R8 ;  /* 0x00000002030c7825 */ /* 0x000fe200078e0208 */
[----:B------:R-:W-:Y:S02]  /*a3b90*/  ISETP.LT.AND P6, PT, R23, c[0x0][0x178], !P5 ;  /* 0x00005e0017007a0c */ /* 0x000fe40006fc1270 */
[----:B------:R-:W-:Y:S01]  /*a3ba0*/  ISETP.LT.AND P4, PT, R25, c[0x0][0x178], !P0 ;  /* 0x00005e0019007a0c */ /* 0x000fe20004781270 */
[----:B------:R-:W-:-:S08]  /*a3bb0*/  IMAD.WIDE R4, R3, 0x2, R18 ;  /* 0x0000000203047825 */ /* 0x000fd000078e0212 */
[----:B------:R-:W-:Y:S01]  /*a3bc0*/  @P3 STG.E.U16 [R12.64], R0 ;  /* 0x000000000c003986 */ /* 0x000fe2000c101506 */
[----:B------:R-:W-:Y:S02]  /*a3bd0*/  ISETP.LT.AND P3, PT, R27, c[0x0][0x178], !P5 ;  /* 0x00005e001b007a0c */ /* 0x000fe40006f61270 */
[----:B------:R-:W-:Y:S01]  /*a3be0*/  ISETP.LT.AND P5, PT, R26, c[0x0][0x178], !P5 ;  /* 0x00005e001a007a0c */ /* 0x000fe20006fa1270 */
        /* <DEDUP_REMOVED lines=17> */
[----:B------:R-:W-:Y:S01]  /*a3d00*/  IMAD.WIDE R4, R0, 0x2, R16 ;  /* 0x0000000200047825 */ /* 0x000fe200078e0210 */
[----:B------:R-:W-:Y:S02]  /*a3d10*/  ISETP.LT.AND P3, PT, R26, c[0x0][0x178], !P0 ;  /* 0x00005e001a007a0c */ /* 0x000fe40004761270 */
[----:B---3--:R-:W-:Y:S01]  /*a3d20*/  ISETP.GE.AND P0, PT, R24, c[0x0][0x17c], PT ;  /* 0x00005f0018007a0c */ /* 0x008fe20003f06270 */
[----:B-1----:R-:W2:Y:S01]  /*a3d30*/  LDL R29, [R1+0x428] ;  /* 0x00042800011d7983 */ /* 0x002ea20000100800 */
[C---:B------:R-:W-:Y:S01]  /*a3d40*/  IADD3 R3, R0.reuse, c[0x0][0x198], RZ ;  /* 0x0000660000037a10 */ /* 0x040fe20007ffe0ff */
[----:B------:R-:W-:Y:S02]  /*a3d50*/  IMAD.WIDE R6, R0, 0x2, R10 ;  /* 0x0000000200067825 */ /* 0x000fe400078e020a */
[----:B-----5:R0:W-:Y:S01]  /*a3d60*/  @P6 STG.E.U16 [R14.64], R28 ;  /* 0x0000001c0e006986 */ /* 0x0201e2000c101506 */
[----:B------:R-:W-:-:S03]  /*a3d70*/  PRMT R21, R28, 0x7632, R21 ;  /* 0x000076321c157816 */ /* 0x000fc60000000015 */
[----:B----4-:R1:W-:Y:S04]  /*a3d80*/  @P4 STG.E.U16 [R4.64], R22 ;  /* 0x0000001604004986 */ /* 0x0103e8000c101506 */
[----:B0-----:R-:W3:Y:S04]  /*a3d90*/  LDL.LU R28, [R1+0x448] ;  /* 0x00044800011c7983 */ /* 0x001ee80000300800 */
[----:B------:R-:W4:Y:S04]  /*a3da0*/  LDL.LU R24, [R1+0x3b8] ;  /* 0x0003b80001187983 */ /* 0x000f280000300800 */
[----:B------:R-:W5:Y:S04]  /*a3db0*/  LDL.LU R0, [R1+0x3098] ;  /* 0x0030980001007983 */ /* 0x000f680000300800 */
[----:B-1----:R-:W2:Y:S04]  /*a3dc0*/  LDL.LU R22, [R1+0x32a0] ;  /* 0x0032a00001167983 */ /* 0x002ea80000300800 */
[----:B------:R-:W3:Y:S01]  /*a3dd0*/  LDL.LU R5, [R1+0x3d8] ;  /* 0x0003d80001057983 */ /* 0x000ee20000300800 */
[----:B------:R-:W-:Y:S01]  /*a3de0*/  ISETP.LT.AND P6, PT, R25, c[0x0][0x178], !P1 ;  /* 0x00005e0019007a0c */ /* 0x000fe20004fc1270 */
[----:B------:R-:W-:-:S02]  /*a3df0*/  IMAD.WIDE R12, R3, 0x2, R8 ;  /* 0x00000002030c7825 */ /* 0x000fc400078e0208 */
[----:B------:R-:W-:Y:S01]  /*a3e00*/  STL [R1+0x329c], R20 ;  /* 0x00329c1401007387 */ /* 0x000fe20000100800 */
[----:B------:R-:W-:Y:S02]  /*a3e10*/  ISETP.LT.AND P5, PT, R23, c[0x0][0x178], !P1 ;  /* 0x00005e0017007a0c */ /* 0x000fe40004fa1270 */
[----:B------:R-:W-:Y:S01]  /*a3e20*/  ISETP.LT.AND P4, PT, R27, c[0x0][0x178], !P1 ;  /* 0x00005e001b007a0c */ /* 0x000fe20004f81270 */
[C---:B------:R-:W-:Y:S01]  /*a3e30*/  IMAD.WIDE R14, R3.reuse, 0x2, R18 ;  /* 0x00000002030e7825 */ /* 0x040fe200078e0212 */
[----:B--2---:R-:W-:Y:S05]  /*a3e40*/  @P3 STG.E.U16 [R6.64], R22 ;  /* 0x0000001606003986 */ /* 0x004fea000c101506 */
[----:B------:R0:W-:Y:S04]  /*a3e50*/  @P6 STG.E.U16 [R12.64], R20 ;  /* 0x000000140c006986 */ /* 0x0001e8000c101506 */
[----:B0-----:R-:W2:Y:S01]  /*a3e60*/  LDL.LU R20, [R1+0x418] ;  /* 0x0004180001147983 */ /* 0x001ea20000300800 */
[----:B------:R-:W-:Y:S01]  /*a3e70*/  ISETP.LT.AND P3, PT, R26, c[0x0][0x178], !P1 ;  /* 0x00005e001a007a0c */ /* 0x000fe20004f61270 */
[----:B------:R-:W-:Y:S01]  /*a3e80*/  IMAD.WIDE R6, R3, 0x2, R16 ;  /* 0x0000000203067825 */ /* 0x000fe200078e0210 */
[----:B---3--:R-:W-:Y:S01]  /*a3e90*/  PRMT R12, R5, 0x7632, R12 ;  /* 0x00007632050c7816 */ /* 0x008fe2000000000c */
[----:B------:R-:W-:Y:S01]  /*a3ea0*/  @P5 STG.E.U16 [R14.64], R21 ;  /* 0x000000150e005986 */ /* 0x000fe2000c101506 */
[----:B------:R-:W-:-:S03]  /*a3eb0*/  ISETP.LT.AND P6, PT, R25, c[0x0][0x178], !P2 ;  /* 0x00005e0019007a0c */ /* 0x000fc600057c1270 */
[----:B------:R0:W-:Y:S01]  /*a3ec0*/  STL [R1+0x3298], R21 ;  /* 0x0032981501007387 */ /* 0x0001e20000100800 */
[----:B------:R-:W-:Y:S02]  /*a3ed0*/  ISETP.LT.AND P5, PT, R23, c[0x0][0x178], !P2 ;  /* 0x00005e0017007a0c */ /* 0x000fe400057a1270 */
[----:B-----5:R-:W-:Y:S01]  /*a3ee0*/  ISETP.GE.AND P1, PT, R0, c[0x0][0x17c], PT ;  /* 0x00005f0000007a0c */ /* 0x020fe20003f26270 */
[----:B------:R1:W-:Y:S01]  /*a3ef0*/  @P4 STG.E.U16 [R6.64], R12 ;  /* 0x0000000c06004986 */ /* 0x0003e2000c101506 */
[----:B------:R-:W-:-:S03]  /*a3f00*/  ISETP.LT.AND P4, PT, R27, c[0x0][0x178], !P2 ;  /* 0x00005e001b007a0c */ /* 0x000fc60005781270 */
[----:B0-----:R-:W3:Y:S01]  /*a3f10*/  LDL.LU R21, [R1+0x309c] ;  /* 0x00309c0001157983 */ /* 0x001ee20000300800 */
[C---:B------:R-:W-:Y:S01]  /*a3f20*/  IADD3 R0, R3.reuse, c[0x0][0x198], RZ ;  /* 0x0000660003007a10 */ /* 0x040fe20007ffe0ff */
[----:B------:R-:W-:Y:S01]  /*a3f30*/  IMAD.WIDE R4, R3, 0x2, R10 ;  /* 0x0000000203047825 */ /* 0x000fe200078e020a */
[----:B------:R-:W-:Y:S01]  /*a3f40*/  PRMT R14, R22, 0x7632, R14 ;  /* 0x00007632160e7816 */ /* 0x000fe2000000000e */
[----:B------:R-:W5:Y:S02]  /*a3f50*/  LDL.LU R15, [R1+0x30a0] ;  /* 0x0030a000010f7983 */ /* 0x000f640000300800 */
[C---:B-1----:R-:W-:Y:S02]  /*a3f60*/  IMAD.WIDE R6, R0.reuse, 0x2, R8 ;  /* 0x0000000200067825 */ /* 0x042fe400078e0208 */
[----:B------:R0:W-:Y:S02]  /*a3f70*/  @P3 STG.E.U16 [R4.64], R14 ;  /* 0x0000000e04003986 */ /* 0x0001e4000c101506 */
[----:B------:R-:W-:-:S02]  /*a3f80*/  IMAD.WIDE R12, R0, 0x2, R18 ;  /* 0x00000002000c7825 */ /* 0x000fc400078e0212 */
[----:B------:R-:W-:Y:S04]  /*a3f90*/  @P6 STG.E.U16 [R6.64], R28 ;  /* 0x0000001c06006986 */ /* 0x000fe8000c101506 */
[----:B------:R1:W-:Y:S01]  /*a3fa0*/  @P5 STG.E.U16 [R12.64], R29 ;  /* 0x0000001d0c005986 */ /* 0x0003e2000c101506 */
[----:B0-----:R-:W-:-:S03]  /*a3fb0*/  IMAD.WIDE R4, R0, 0x2, R16 ;  /* 0x0000000200047825 */ /* 0x001fc600078e0210 */
[----:B-1----:R-:W5:Y:S04]  /*a3fc0*/  LDL.LU R29, [R1+0x8d8] ;  /* 0x0008d800011d7983 */ /* 0x002f680000300800 */
[----:B--2---:R0:W-:Y:S04]  /*a3fd0*/  @P4 STG.E.U16 [R4.64], R20 ;  /* 0x0000001404004986 */ /* 0x0041e8000c101506 */
[----:B0-----:R-:W2:Y:S01]  /*a3fe0*/  LDL.LU R5, [R1+0x428] ;  /* 0x0004280001057983 */ /* 0x001ea20000300800 */
[----:B------:R-:W-:Y:S02]  /*a3ff0*/  ISETP.LT.AND P2, PT, R26, c[0x0][0x178], !P2 ;  /* 0x00005e001a007a0c */ /* 0x000fe40005741270 */
[----:B------:R-:W-:-:S02]  /*a4000*/  ISETP.LT.AND P3, PT, R25, c[0x0][0x178], !P0 ;  /* 0x00005e0019007a0c */ /* 0x000fc40004761270 */
[C---:B------:R-:W-:Y:S01]  /*a4010*/  IADD3 R3, R0.reuse, c[0x0][0x198], RZ ;  /* 0x0000660000037a10 */ /* 0x040fe20007ffe0ff */
[----:B------:R-:W-:Y:S01]  /*a4020*/  IMAD.WIDE R6, R0, 0x2, R10 ;  /* 0x0000000200067825 */ /* 0x000fe200078e020a */
[----:B------:R-:W-:Y:S02]  /*a4030*/  PRMT R14, R28, 0x7632, R14 ;  /* 0x000076321c0e7816 */ /* 0x000fe4000000000e */
[----:B---3--:R-:W-:Y:S01]  /*a4040*/  ISETP.GE.AND P4, PT, R21, c[0x0][0x17c], PT ;  /* 0x00005f0015007a0c */ /* 0x008fe20003f86270 */
[----:B------:R-:W-:Y:S01]  /*a4050*/  IMAD.WIDE R12, R3, 0x2, R8 ;  /* 0x00000002030c7825 */ /* 0x000fe200078e0208 */
[----:B------:R-:W3:Y:S01]  /*a4060*/  LDL.LU R21, [R1+0x458] ;  /* 0x0004580001157983 */ /* 0x000ee20000300800 */
[----:B------:R-:W-:-:S03]  /*a4070*/  PRMT R0, R20, 0x7632, R0 ;  /* 0x0000763214007816 */ /* 0x000fc60000000000 */
[----:B------:R-:W3:Y:S04]  /*a4080*/  LDL.LU R22, [R1+0x438] ;  /* 0x0004380001167983 */ /* 0x000ee80000300800 */
[----:B------:R-:W3:Y:S04]  /*a4090*/  LDL.LU R28, [R1+0x408] ;  /* 0x00040800011c7983 */ /* 0x000ee80000300800 */
[----:B----4-:R-:W-:Y:S04]  /*a40a0*/  @P2 STG.E.U16 [R6.64], R24 ;  /* 0x0000001806002986 */ /* 0x010fe8000c101506 */
[----:B------:R0:W-:Y:S04]  /*a40b0*/  @P3 STG.E.U16 [R12.64], R14 ;  /* 0x0000000e0c003986 */ /* 0x0001e8000c101506 */
[----:B------:R-:W4:Y:S01]  /*a40c0*/  LDL.LU R20, [R1+0x329c] ;  /* 0x00329c0001147983 */ /* 0x000f220000300800 */
[----:B------:R-:W-:-:S03]  /*a40d0*/  ISETP.LT.AND P5, PT, R23, c[0x0][0x178], !P0 ;  /* 0x00005e0017007a0c */ /* 0x000fc600047a1270 */
[----:B0-----:R-:W3:Y:S01]  /*a40e0*/  LDL.LU R13, [R1+0x30a4] ;  /* 0x0030a400010d7983 */ /* 0x001ee20000300800 */
[----:B------:R-:W-:Y:S01]  /*a40f0*/  ISETP.LT.AND P6, PT, R27, c[0x0][0x178], !P0 ;  /* 0x00005e001b007a0c */ /* 0x000fe200047c1270 */
[----:B------:R-:W-:Y:S01]  /*a4100*/  IMAD.WIDE R6, R3, 0x2, R16 ;  /* 0x0000000203067825 */ /* 0x000fe200078e0210 */
[----:B--2---:R-:W-:-:S03]  /*a4110*/  PRMT R12, R5, 0x7632, R12 ;  /* 0x00007632050c7816 */ /* 0x004fc6000000000c */
[----:B------:R-:W-:-:S05]  /*a4120*/  IMAD.WIDE R4, R3, 0x2, R18 ;  /* 0x0000000203047825 */ /* 0x000fca00078e0212 */
[----:B------:R-:W-:Y:S04]  /*a4130*/  @P5 STG.E.U16 [R4.64], R12 ;  /* 0x0000000c04005986 */ /* 0x000fe8000c101506 */
[----:B------:R0:W-:Y:S02]  /*a4140*/  @P6 STG.E.U16 [R6.64], R0 ;  /* 0x0000000006006986 */ /* 0x0001e4000c101506 */
[----:B0-----:R-:W-:Y:S02]  /*a4150*/  PRMT R0, R24, 0x7632, R0 ;  /* 0x0000763218007816 */ /* 0x001fe40000000000 */
[----:B------:R-:W2:Y:S01]  /*a4160*/  LDL.LU R24, [R1+0x30a8] ;  /* 0x0030a80001187983 */ /* 0x000ea20000300800 */
[----:B------:R-:W-:Y:S02]  /*a4170*/  ISETP.LT.AND P2, PT, R26, c[0x0][0x178], !P0 ;  /* 0x00005e001a007a0c */ /* 0x000fe40004741270 */
[----:B------:R-:W-:Y:S01]  /*a4180*/  ISETP.LT.AND P3, PT, R25, c[0x0][0x178], !P1 ;  /* 0x00005e0019007a0c */ /* 0x000fe20004f61270 */
[C---:B------:R-:W-:Y:S01]  /*a4190*/  IMAD.WIDE R4, R3.reuse, 0x2, R10 ;  /* 0x0000000203047825 */ /* 0x040fe200078e020a */
[----:B------:R-:W-:-:S02]  /*a41a0*/  IADD3 R12, R3, c[0x0][0x198], RZ ;  /* 0x00006600030c7a10 */ /* 0x000fc40007ffe0ff */
[----:B------:R-:W-:Y:S02]  /*a41b0*/  ISETP.LT.AND P5, PT, R23, c[0x0][0x178], !P1 ;  /* 0x00005e0017007a0c */ /* 0x000fe40004fa1270 */
[----:B------:R-:W-:Y:S01]  /*a41c0*/  ISETP.LT.AND P6, PT, R27, c[0x0][0x178], !P1 ;  /* 0x00005e001b007a0c */ /* 0x000fe20004fc1270 */
[----:B------:R-:W-:Y:S01]  /*a41d0*/  IMAD.WIDE R6, R12, 0x2, R8 ;  /* 0x000000020c067825 */ /* 0x000fe200078e0208 */
[----:B------:R-:W-:-:S03]  /*a41e0*/  ISETP.LT.AND P1, PT, R26, c[0x0][0x178], !P1 ;  /* 0x00005e001a007a0c */ /* 0x000fc60004f21270 */
[----:B------:R0:W-:Y:S01]  /*a41f0*/  @P2 STG.E.U16 [R4.64], R0 ;  /* 0x0000000004002986 */ /* 0x0001e2000c101506 */
[----:B------:R-:W-:-:S03]  /*a4200*/  ISETP.LT.AND P2, PT, R25, c[0x0][0x178], !P4 ;  /* 0x00005e0019007a0c */ /* 0x000fc60006741270 */
[----:B-----5:R1:W-:Y:S01]  /*a4210*/  @P3 STG.E.U16 [R6.64], R29 ;  /* 0x0000001d06003986 */ /* 0x0203e2000c101506 */
[----:B---3--:R-:W-:Y:S02]  /*a4220*/  ISETP.GE.AND P3, PT, R13, c[0x0][0x17c], PT ;  /* 0x00005f000d007a0c */ /* 0x008fe40003f66270 */
[----:B------:R-:W-:Y:S02]  /*a4230*/  ISETP.GE.AND P0, PT, R15, c[0x0][0x17c], PT ;  /* 0x00005f000f007a0c */ /* 0x000fe40003f06270 */
[C---:B0-----:R-:W-:Y:S01]  /*a4240*/  IADD3 R0, R12.reuse, c[0x0][0x198], RZ ;  /* 0x000066000c007a10 */ /* 0x041fe20007ffe0ff */
[----:B------:R-:W-:-:S04]  /*a4250*/  IMAD.WIDE R4, R12, 0x2, R18 ;  /* 0x000000020c047825 */ /* 0x000fc800078e0212 */
[C---:B-1----:R-:W-:Y:S01]  /*a4260*/  IMAD.WIDE R6, R12.reuse, 0x2, R16 ;  /* 0x000000020c067825 */ /* 0x042fe200078e0210 */
[----:B------:R-:W-:Y:S01]  /*a4270*/  PRMT R3, R29, 0x7632, R3 ;  /* 0x000076321d037816 */ /* 0x000fe20000000003 */
[----:B------:R-:W-:Y:S02]  /*a4280*/  @P5 STG.E.U16 [R4.64], R21 ;  /* 0x0000001504005986 */ /* 0x000fe4000c101506 */
[----:B------:R-:W-:Y:S02]  /*a4290*/  IMAD.WIDE R12, R12, 0x2, R10 ;  /* 0x000000020c0c7825 */ /* 0x000fe400078e020a */
[----:B------:R0:W-:Y:S02]  /*a42a0*/  @P6 STG.E.U16 [R6.64], R22 ;  /* 0x0000001606006986 */ /* 0x0001e4000c101506 */
[----:B------:R-:W-:Y:S02]  /*a42b0*/  IMAD.WIDE R14, R0, 0x2, R8 ;  /* 0x00000002000e7825 */ /* 0x000fe400078e0208 */
[----:B------:R-:W-:Y:S01]  /*a42c0*/  @P1 STG.E.U16 [R12.64], R28 ;  /* 0x0000001c0c001986 */ /* 0x000fe2000c101506 */
[----:B------:R-:W-:-:S03]  /*a42d0*/  ISETP.LT.AND P1, PT, R23, c[0x0][0x178], !P4 ;  /* 0x00005e0017007a0c */ /* 0x000fc60006721270 */
[----:B------:R1:W-:Y:S01]  /*a42e0*/  @P2 STG.E.U16 [R14.64], R3 ;  /* 0x000000030e002986 */ /* 0x0003e2000c101506 */
[----:B------:R-:W-:Y:S02]  /*a42f0*/  ISETP.LT.AND P2, PT, R27, c[0x0][0x178], !P4 ;  /* 0x00005e001b007a0c */ /* 0x000fe40006741270 */
[----:B----4-:R-:W-:Y:S01]  /*a4300*/  PRMT R20, R21, 0x7632, R20 ;  /* 0x0000763215147816 */ /* 0x010fe20000000014 */
[C---:B0-----:R-:W-:Y:S01]  /*a4310*/  IMAD.WIDE R6, R0.reuse, 0x2, R18 ;  /* 0x0000000200067825 */ /* 0x041fe200078e0212 */
[----:B------:R-:W3:Y:S03]  /*a4320*/  LDL.LU R29, [R1+0x478] ;  /* 0x00047800011d7983 */ /* 0x000ee60000300800 */
[----:B------:R-:W-:Y:S01]  /*a4330*/  IMAD.WIDE R4, R0, 0x2, R16 ;  /* 0x0000000200047825 */ /* 0x000fe200078e0210 */
[----:B------:R-:W4:Y:S01]  /*a4340*/  LDL.LU R21, [R1+0x3298] ;  /* 0x0032980001157983 */ /* 0x000f220000300800 */
[----:B-1----:R-:W-:-:S03]  /*a4350*/  PRMT R14, R22, 0x7632, R14 ;  /* 0x00007632160e7816 */ /* 0x002fc6000000000e */
[----:B------:R-:W-:Y:S01]  /*a4360*/  @P1 STG.E.U16 [R6.64], R20 ;  /* 0x0000001406001986 */ /* 0x000fe2000c101506 */
[----:B------:R-:W-:-:S03]  /*a4370*/  PRMT R15, R28, 0x7632, R15 ;  /* 0x000076321c0f7816 */ /* 0x000fc6000000000f */
[----:B------:R-:W5:Y:S04]  /*a4380*/  LDL.LU R22, [R1+0x468] ;  /* 0x0004680001167983 */ /* 0x000f680000300800 */
[----:B------:R0:W-:Y:S01]  /*a4390*/  @P2 STG.E.U16 [R4.64], R14 ;  /* 0x0000000e04002986 */ /* 0x0001e2000c101506 */
[----:B--2---:R-:W-:-:S03]  /*a43a0*/  ISETP.GE.AND P1, PT, R24, c[0x0][0x17c], PT ;  /* 0x00005f0018007a0c */ /* 0x004fc60003f26270 */
[----:B------:R-:W2:Y:S04]  /*a43b0*/  LDL.LU R24, [R1+0x8f8] ;  /* 0x0008f80001187983 */ /* 0x000ea80000300800 */
[----:B------:R-:W2:Y:S04]  /*a43c0*/  LDL.LU R28, [R1+0x4a8] ;  /* 0x0004a800011c7983 */ /* 0x000ea80000300800 */
[----:B0-----:R-:W2:Y:S01]  /*a43d0*/  LDL.LU R14, [R1+0x8e8] ;  /* 0x0008e800010e7983 */ /* 0x001ea20000300800 */
[----:B------:R-:W-:Y:S01]  /*a43e0*/  ISETP.LT.AND P4, PT, R26, c[0x0][0x178], !P4 ;  /* 0x00005e001a007a0c */ /* 0x000fe20006781270 */
[----:B------:R-:W-:Y:S01]  /*a43f0*/  IMAD.WIDE R12, R0, 0x2, R10 ;  /* 0x00000002000c7825 */ /* 0x000fe200078e020a */
[----:B------:R-:W-:-:S02]  /*a4400*/  ISETP.LT.AND P6, PT, R25, c[0x0][0x178], !P0 ;  /* 0x00005e0019007a0c */ /* 0x000fc400047c1270 */
[----:B------:R-:W-:Y:S02]  /*a4410*/  ISETP.LT.AND P5, PT, R23, c[0x0][0x178], !P0 ;  /* 0x00005e0017007a0c */ /* 0x000fe400047a1270 */
[----:B------:R-:W-:-:S05]  /*a4420*/  IADD3 R3, R0, c[0x0][0x198], RZ ;  /* 0x0000660000037a10 */ /* 0x000fca0007ffe0ff */
[----:B------:R-:W-:Y:S02]  /*a4430*/  IMAD.WIDE R6, R3, 0x2, R8 ;  /* 0x0000000203067825 */ /* 0x000fe400078e0208 */
[----:B------:R0:W-:Y:S01]  /*a4440*/  @P4 STG.E.U16 [R12.64], R15 ;  /* 0x0000000f0c004986 */ /* 0x0001e2000c101506 */
[----:B------:R-:W-:Y:S01]  /*a4450*/  ISETP.LT.AND P4, PT, R27, c[0x0][0x178], !P0 ;  /* 0x00005e001b007a0c */ /* 0x000fe20004781270 */
[C---:B------:R-:W-:Y:S01]  /*a4460*/  IMAD.WIDE R4, R3.reuse, 0x2, R18 ;  /* 0x0000000203047825 */ /* 0x040fe200078e0212 */
[C---:B------:R-:W-:Y:S01]  /*a4470*/  IADD3 R0, R3.reuse, c[0x0][0x198], RZ ;  /* 0x0000660003007a10 */ /* 0x040fe20007ffe0ff */
[----:B0-----:R-:W4:Y:S04]  /*a4480*/  LDL.LU R13, [R1+0x30ac] ;  /* 0x0030ac00010d7983 */ /* 0x001f280000300800 */
[----:B--2---:R0:W-:Y:S04]  /*a4490*/  @P6 STG.E.U16 [R6.64], R14 ;  /* 0x0000000e06006986 */ /* 0x0041e8000c101506 */
[----:B---3--:R1:W-:Y:S01]  /*a44a0*/  @P5 STG.E.U16 [R4.64], R29 ;  /* 0x0000001d04005986 */ /* 0x0083e2000c101506 */
[----:B0-----:R-:W-:-:S04]  /*a44b0*/  IMAD.WIDE R6, R3, 0x2, R10 ;  /* 0x0000000203067825 */ /* 0x001fc800078e020a */
[----:B-1----:R-:W-:Y:S01]  /*a44c0*/  IMAD.WIDE R4, R3, 0x2, R16 ;  /* 0x0000000203047825 */ /* 0x002fe200078e0210 */
[----:B------:R-:W-:Y:S02]  /*a44d0*/  PRMT R3, R29, 0x7632, R3 ;  /* 0x000076321d037816 */ /* 0x000fe40000000003 */
[----:B------:R-:W2:Y:S04]  /*a44e0*/  LDL.LU R29, [R1+0x30b0] ;  /* 0x0030b000011d7983 */ /* 0x000ea80000300800 */
[----:B-----5:R0:W-:Y:S04]  /*a44f0*/  @P4 STG.E.U16 [R4.64], R22 ;  /* 0x0000001604004986 */ /* 0x0201e8000c101506 */
[----:B0-----:R-:W3:Y:S01]  /*a4500*/  LDL.LU R5, [R1+0x328] ;  /* 0x0003280001057983 */ /* 0x001ee20000300800 */
[----:B------:R-:W-:-:S02]  /*a4510*/  ISETP.LT.AND P0, PT, R26, c[0x0][0x178], !P0 ;  /* 0x00005e001a007a0c */ /* 0x000fc40004701270 */
[----:B------:R-:W-:Y:S02]  /*a4520*/  ISETP.LT.AND P6, PT, R25, c[0x0][0x178], !P3 ;  /* 0x00005e0019007a0c */ /* 0x000fe40005fc1270 */
[----:B------:R-:W-:Y:S02]  /*a4530*/  ISETP.LT.AND P5, PT, R23, c[0x0][0x178], !P3 ;  /* 0x00005e0017007a0c */ /* 0x000fe40005fa1270 */
[----:B----4-:R-:W-:Y:S01]  /*a4540*/  ISETP.GE.AND P2, PT, R13, c[0x0][0x17c], PT ;  /* 0x00005f000d007a0c */ /* 0x010fe20003f46270 */
[----:B------:R-:W-:Y:S01]  /*a4550*/  IMAD.WIDE R12, R0, 0x2, R8 ;  /* 0x00000002000c7825 */ /* 0x000fe200078e0208 */
[----:B------:R-:W-:-:S03]  /*a4560*/  PRMT R20, R14, 0x7632, R20 ;  /* 0x000076320e147816 */ /* 0x000fc60000000014 */
[----:B------:R-:W-:Y:S02]  /*a4570*/  IMAD.WIDE R14, R0, 0x2, R18 ;  /* 0x00000002000e7825 */ /* 0x000fe400078e0212 */
[----:B---3--:R0:W-:Y:S01]  /*a4580*/  @P0 STG.E.U16 [R6.64], R5 ;  /* 0x0000000506000986 */ /* 0x0081e2000c101506 */
[----:B------:R-:W-:Y:S02]  /*a4590*/  ISETP.LT.AND P0, PT, R27, c[0x0][0x178], !P3 ;  /* 0x00005e001b007a0c */ /* 0x000fe40005f01270 */
[----:B------:R-:W-:Y:S01]  /*a45a0*/  ISETP.LT.AND P3, PT, R26, c[0x0][0x178], !P3 ;  /* 0x00005e001a007a0c */ /* 0x000fe20005f61270 */
[----:B------:R-:W-:Y:S01]  /*a45b0*/  @P6 STG.E.U16 [R12.64], R20 ;  /* 0x000000140c006986 */ /* 0x000fe2000c101506 */
[----:B------:R-:W-:-:S03]  /*a45c0*/  PRMT R21, R5, 0x7632, R21 ;  /* 0x0000763205157816 */ /* 0x000fc60000000015 */
[----:B------:R1:W-:Y:S01]  /*a45d0*/  @P5 STG.E.U16 [R14.64], R3 ;  /* 0x000000030e005986 */ /* 0x0003e2000c101506 */
[----:B0-----:R-:W-:-:S04]  /*a45e0*/  IMAD.WIDE R4, R0, 0x2, R16 ;  /* 0x0000000200047825 */ /* 0x001fc800078e0210 */
[----:B------:R-:W-:Y:S01]  /*a45f0*/  IMAD.WIDE R6, R0, 0x2, R10 ;  /* 0x0000000200067825 */ /* 0x000fe200078e020a */
[----:B-1----:R-:W-:Y:S02]  /*a4600*/  PRMT R3, R22, 0x7632, R3 ;  /* 0x0000763216037816 */ /* 0x002fe40000000003 */
[----:B------:R-:W3:Y:S04]  /*a4610*/  LDL.LU R22, [R1+0x30b4] ;  /* 0x0030b40001167983 */ /* 0x000ee80000300800 */
[----:B------:R-:W-:Y:S04]  /*a4620*/  @P0 STG.E.U16 [R4.64], R3 ;  /* 0x0000000304000986 */ /* 0x000fe8000c101506 */
[----:B------:R0:W-:Y:S04]  /*a4630*/  @P3 STG.E.U16 [R6.64], R21 ;  /* 0x0000001506003986 */ /* 0x0001e8000c101506 */
[----:B0-----:R-:W4:Y:S01]  /*a4640*/  LDL.LU R21, [R1+0x498] ;  /* 0x0004980001157983 */ /* 0x001f220000300800 */
[----:B------:R-:W-:-:S02]  /*a4650*/  ISETP.LT.AND P6, PT, R25, c[0x0][0x178], !P1 ;  /* 0x00005e0019007a0c */ /* 0x000fc40004fc1270 */
[----:B------:R-:W-:Y:S02]  /*a4660*/  ISETP.LT.AND P5, PT, R23, c[0x0][0x178], !P1 ;  /* 0x00005e0017007a0c */ /* 0x000fe40004fa1270 */
[----:B------:R-:W-:Y:S02]  /*a4670*/  IADD3 R20, R0, c[0x0][0x198], RZ ;  /* 0x0000660000147a10 */ /* 0x000fe40007ffe0ff */
[----:B------:R-:W-:-:S03]  /*a4680*/  ISETP.LT.AND P4, PT, R27, c[0x0][0x178], !P1 ;  /* 0x00005e001b007a0c */ /* 0x000fc60004f81270 */
[C---:B------:R-:W-:Y:S01]  /*a4690*/  IMAD.WIDE R12, R20.reuse, 0x2, R8 ;  /* 0x00000002140c7825 */ /* 0x040fe200078e0208 */
[----:B--2---:R-:W-:Y:S02]  /*a46a0*/  ISETP.GE.AND P0, PT, R29, c[0x0][0x17c], PT ;  /* 0x00005f001d007a0c */ /* 0x004fe40003f06270 */
[----:B------:R-:W2:Y:S01]  /*a46b0*/  LDL.LU R29, [R1+0x31c] ;  /* 0x00031c00011d7983 */ /* 0x000ea20000300800 */
[----:B------:R-:W-:Y:S01]  /*a46c0*/  IMAD.WIDE R14, R20, 0x2, R18 ;  /* 0x00000002140e7825 */ /* 0x000fe200078e0212 */
[----:B------:R-:W-:Y:S02]  /*a46d0*/  PRMT R0, R24, 0x7632, R0 ;  /* 0x0000763218007816 */ /* 0x000fe40000000000 */
[----:B------:R0:W-:Y:S01]  /*a46e0*/  @P6 STG.E.U16 [R12.64], R24 ;  /* 0x000000180c006986 */ /* 0x0001e2000c101506 */
[----:B------:R-:W-:-:S03]  /*a46f0*/  IMAD.WIDE R4, R20, 0x2, R16 ;  /* 0x0000000214047825 */ /* 0x000fc600078e0210 */
[----:B------:R1:W-:Y:S01]  /*a4700*/  @P5 STG.E.U16 [R14.64], R28 ;  /* 0x0000001c0e005986 */ /* 0x0003e2000c101506 */
[----:B------:R-:W-:-:S03]  /*a4710*/  IADD3 R3, R20, c[0x0][0x198], RZ ;  /* 0x0000660014037a10 */ /* 0x000fc60007ffe0ff */
[----:B0-----:R-:W5:Y:S01]  /*a4720*/  LDL.LU R24, [R1+0x2fc] ;  /* 0x0002fc0001187983 */ /* 0x001f620000300800 */
[----:B-1----:R-:W-:Y:S01]  /*a4730*/  PRMT R14, R28, 0x7632, R14 ;  /* 0x000076321c0e7816 */ /* 0x002fe2000000000e */
[----:B------:R-:W-:Y:S01]  /*a4740*/  IMAD.MOV.U32 R28, RZ, RZ, R2 ;  /* 0x000000ffff1c7224 */ /* 0x000fe200078e0002 */
[----:B---3--:R-:W-:Y:S02]  /*a4750*/  ISETP.GE.AND P3, PT, R22, c[0x0][0x17c], PT ;  /* 0x00005f0016007a0c */ /* 0x008fe40003f66270 */
[----:B------:R-:W3:Y:S04]  /*a4760*/  LDL.LU R22, [R1+0x30b8] ;  /* 0x0030b80001167983 */ /* 0x000ee80000300800 */
[----:B------:R-:W2:Y:S04]  /*a4770*/  LDL.LU R15, [R1+0x30bc] ;  /* 0x0030bc00010f7983 */ /* 0x000ea80000300800 */
[----:B------:R-:W2:Y:S04]  /*a4780*/  LDL.LU R2, [R1+0x2ec] ;  /* 0x0002ec0001027983 */ /* 0x000ea80000300800 */
[----:B------:R-:W-:Y:S04]  /*a4790*/  STL [R1+0x3294], R20 ;  /* 0x0032941401007387 */ /* 0x000fe80000100800 */
[----:B----4-:R0:W-:Y:S02]  /*a47a0*/  @P4 STG.E.U16 [R4.64], R21 ;  /* 0x0000001504004986 */ /* 0x0101e4000c101506 */
[----:B0-----:R-:W-:-:S02]  /*a47b0*/  IMAD.WIDE R4, R20, 0x2, R10 ;  /* 0x0000000214047825 */ /* 0x001fc400078e020a */
[----:B------:R-:W4:Y:S01]  /*a47c0*/  LDL.LU R20, [R1+0x488] ;  /* 0x0004880001147983 */ /* 0x000f220000300800 */
[C---:B------:R-:W-:Y:S02]  /*a47d0*/  ISETP.LT.AND P1, PT, R26.reuse, c[0x0][0x178], !P1 ;  /* 0x00005e001a007a0c */ /* 0x040fe40004f21270 */
[----:B------:R-:W-:Y:S01]  /*a47e0*/  ISETP.LT.AND P6, PT, R25, c[0x0][0x178], !P2 ;  /* 0x00005e0019007a0c */ /* 0x000fe200057c1270 */
[----:B------:R-:W-:Y:S01]  /*a47f0*/  IMAD.WIDE R6, R3, 0x2, R8 ;  /* 0x0000000203067825 */ /* 0x000fe200078e0208 */
[----:B------:R-:W-:Y:S02]  /*a4800*/  ISETP.LT.AND P5, PT, R23, c[0x0][0x178], !P2 ;  /* 0x00005e0017007a0c */ /* 0x000fe400057a1270 */
[----:B------:R-:W-:Y:S02]  /*a4810*/  ISETP.LT.AND P4, PT, R27, c[0x0][0x178], !P2 ;  /* 0x00005e001b007a0c */ /* 0x000fe40005781270 */
[----:B------:R-:W-:Y:S01]  /*a4820*/  ISETP.LT.AND P2, PT, R26, c[0x0][0x178], !P2 ;  /* 0x00005e001a007a0c */ /* 0x000fe20005741270 */
[----:B------:R-:W-:-:S04]  /*a4830*/  IMAD.WIDE R12, R3, 0x2, R18 ;  /* 0x00000002030c7825 */ /* 0x000fc800078e0212 */
[----:B----4-:R-:W-:Y:S04]  /*a4840*/  @P1 STG.E.U16 [R4.64], R20 ;  /* 0x0000001404001986 */ /* 0x010fe8000c101506 */
[----:B------:R0:W-:Y:S02]  /*a4850*/  @P6 STG.E.U16 [R6.64], R0 ;  /* 0x0000000006006986 */ /* 0x0001e4000c101506 */
[----:B0-----:R-:W-:Y:S02]  /*a4860*/  PRMT R0, R21, 0x7632, R0 ;  /* 0x0000763215007816 */ /* 0x001fe40000000000 */
[----:B------:R-:W4:Y:S01]  /*a4870*/  LDL.LU R21, [R1+0x2cc] ;  /* 0x0002cc0001157983 */ /* 0x000f220000300800 */
[----:B------:R-:W-:Y:S01]  /*a4880*/  ISETP.LT.AND P6, PT, R25, c[0x0][0x178], !P0 ;  /* 0x00005e0019007a0c */ /* 0x000fe200047c1270 */
[----:B------:R-:W-:-:S02]  /*a4890*/  IMAD.WIDE R4, R3, 0x2, R16 ;  /* 0x0000000203047825 */ /* 0x000fc400078e0210 */
[----:B------:R0:W-:Y:S01]  /*a48a0*/  @P5 STG.E.U16 [R12.64], R14 ;  /* 0x0000000e0c005986 */ /* 0x0001e2000c101506 */
[----:B------:R-:W-:Y:S01]  /*a48b0*/  ISETP.LT.AND P5, PT, R23, c[0x0][0x178], !P0 ;  /* 0x00005e0017007a0c */ /* 0x000fe200047a1270 */
[C---:B------:R-:W-:Y:S01]  /*a48c0*/  IMAD.WIDE R6, R3.reuse, 0x2, R10 ;  /* 0x0000000203067825 */ /* 0x040fe200078e020a */
[----:B------:R-:W-:Y:S01]  /*a48d0*/  IADD3 R3, R3, c[0x0][0x198], RZ ;  /* 0x0000660003037a10 */ /* 0x000fe20007ffe0ff */
[----:B------:R1:W-:Y:S01]  /*a48e0*/  @P4 STG.E.U16 [R4.64], R0 ;  /* 0x0000000004004986 */ /* 0x0003e2000c101506 */
[----:B------:R-:W-:Y:S02]  /*a48f0*/  ISETP.LT.AND P4, PT, R26, c[0x0][0x178], !P0 ;  /* 0x00005e001a007a0c */ /* 0x000fe40004781270 */
[----:B0-----:R-:W-:-:S05]  /*a4900*/  PRMT R12, R20, 0x7632, R12 ;  /* 0x00007632140c7816 */ /* 0x001fca000000000c */
[----:B------:R0:W-:Y:S01]  /*a4910*/  @P2 STG.E.U16 [R6.64], R12 ;  /* 0x0000000c06002986 */ /* 0x0001e2000c101506 */
[----:B------:R-:W-:Y:S01]  /*a4920*/  ISETP.LT.AND P2, PT, R27, c[0x0][0x178], !P0 ;  /* 0x00005e001b007a0c */ /* 0x000fe20004741270 */
[----:B-1----:R-:W-:Y:S01]  /*a4930*/  IMAD.WIDE R4, R3, 0x2, R18 ;  /* 0x0000000203047825 */ /* 0x002fe200078e0212 */
[----:B---3--:R-:W-:-:S03]  /*a4940*/  ISETP.GE.AND P1, PT, R22, c[0x0][0x17c], PT ;  /* 0x00005f0016007a0c */ /* 0x008fc60003f26270 */
[----:B0-----:R-:W-:Y:S01]  /*a4950*/  IMAD.WIDE R6, R3, 0x2, R8 ;  /* 0x0000000203067825 */ /* 0x001fe200078e0208 */
[----:B--2---:R-:W-:-:S04]  /*a4960*/  PRMT R12, R29, 0x7632, R12 ;  /* 0x000076321d0c7816 */ /* 0x004fc8000000000c */
[----:B------:R0:W-:Y:S04]  /*a4970*/  @P6 STG.E.U16 [R6.64], R29 ;  /* 0x0000001d06006986 */ /* 0x0001e8000c101506 */
[----:B-----5:R1:W-:Y:S01]  /*a4980*/  @P5 STG.E.U16 [R4.64], R24 ;  /* 0x0000001804005986 */ /* 0x0203e2000c101506 */
[----:B------:R-:W-:-:S03]  /*a4990*/  PRMT R13, R24, 0x7632, R13 ;  /* 0x00007632180d7816 */ /* 0x000fc6000000000d */
[----:B0-----:R-:W2:Y:S01]  /*a49a0*/  LDL.LU R29, [R1+0x35c] ;  /* 0x00035c00011d7983 */ /* 0x001ea20000300800 */
[----:B------:R-:W-:-:S03]  /*a49b0*/  IMAD.WIDE R6, R3, 0x2, R10 ;  /* 0x0000000203067825 */ /* 0x000fc600078e020a */
[----:B------:R-:W3:Y:S01]  /*a49c0*/  LDL.LU R22, [R1+0x30c0] ;  /* 0x0030c00001167983 */ /* 0x000ee20000300800 */
[----:B-1----:R-:W-:Y:S01]  /*a49d0*/  IMAD.WIDE R4, R3, 0x2, R16 ;  /* 0x0000000203047825 */ /* 0x002fe200078e0210 */
[----:B------:R-:W-:Y:S02]  /*a49e0*/  PRMT R0, R2, 0x7632, R0 ;  /* 0x0000763202007816 */ /* 0x000fe40000000000 */
[----:B------:R-:W5:Y:S04]  /*a49f0*/  LDL.LU R24, [R1+0x34c] ;  /* 0x00034c0001187983 */ /* 0x000f680000300800 */
[----:B------:R0:W-:Y:S04]  /*a4a00*/  @P2 STG.E.U16 [R4.64], R2 ;  /* 0x0000000204002986 */ /* 0x0001e8000c101506 */
[----:B0-----:R-:W5:Y:S04]  /*a4a10*/  LDL.LU R2, [R1+0x30c] ;  /* 0x00030c0001027983 */ /* 0x001f680000300800 */
[----:B----4-:R0:W-:Y:S01]  /*a4a20*/  @P4 STG.E.U16 [R6.64], R21 ;  /* 0x0000001506004986 */ /* 0x0101e2000c101506 */
[----:B------:R-:W-:-:S03]  /*a4a30*/  PRMT R14, R21, 0x7632, R14 ;  /* 0x00007632150e7816 */ /* 0x000fc6000000000e */
[----:B0-----:R-:W4:Y:S04]  /*a4a40*/  LDL.LU R21, [R1+0x30c4] ;  /* 0x0030c40001157983 */ /* 0x001f280000300800 */
[----:B------:R-:W4:Y:S01]  /*a4a50*/  LDL.LU R20, [R1+0x2dc] ;  /* 0x0002dc0001147983 */ /* 0x000f220000300800 */
[----:B------:R-:W-:Y:S02]  /*a4a60*/  ISETP.LT.AND P5, PT, R25, c[0x0][0x178], !P3 ;  /* 0x00005e0019007a0c */ /* 0x000fe40005fa1270 */
[----:B------:R-:W-:Y:S02]  /*a4a70*/  ISETP.LT.AND P6, PT, R23, c[0x0][0x178], !P3 ;  /* 0x00005e0017007a0c */ /* 0x000fe40005fc1270 */
[----:B------:R-:W-:Y:S02]  /*a4a80*/  IADD3 R3, R3, c[0x0][0x198], RZ ;  /* 0x0000660003037a10 */ /* 0x000fe40007ffe0ff */
[----:B------:R-:W-:-:S02]  /*a4a90*/  ISETP.LT.AND P2, PT, R27, c[0x0][0x178], !P3 ;  /* 0x00005e001b007a0c */ /* 0x000fc40005f41270 */
[----:B------:R-:W-:Y:S01]  /*a4aa0*/  ISETP.LT.AND P3, PT, R26, c[0x0][0x178], !P3 ;  /* 0x00005e001a007a0c */ /* 0x000fe20005f61270 */
[----:B------:R-:W-:Y:S01]  /*a4ab0*/  IMAD.WIDE R4, R3, 0x2, R8 ;  /* 0x0000000203047825 */ /* 0x000fe200078e0208 */
[----:B------:R-:W-:Y:S02]  /*a4ac0*/  ISETP.LT.AND P4, PT, R25, c[0x0][0x178], !P1 ;  /* 0x00005e0019007a0c */ /* 0x000fe40004f81270 */
[----:B------:R-:W-:Y:S01]  /*a4ad0*/  ISETP.GE.AND P0, PT, R15, c[0x0][0x17c], PT ;  /* 0x00005f000f007a0c */ /* 0x000fe20003f06270 */
[C---:B------:R-:W-:Y:S01]  /*a4ae0*/  IMAD.WIDE R6, R3.reuse, 0x2, R18 ;  /* 0x0000000203067825 */ /* 0x040fe200078e0212 */
[----:B------:R-:W-:Y:S01]  /*a4af0*/  IADD3 R15, R3, c[0x0][0x198], RZ ;  /* 0x00006600030f7a10 */ /* 0x000fe20007ffe0ff */
[----:B------:R0:W-:Y:S01]  /*a4b00*/  @P5 STG.E.U16 [R4.64], R12 ;  /* 0x0000000c04005986 */ /* 0x0001e2000c101506 */
[----:B------:R-:W-:-:S03]  /*a4b10*/  ISETP.LT.AND P5, PT, R23, c[0x0][0x178], !P1 ;  /* 0x00005e0017007a0c */ /* 0x000fc60004fa1270 */
[----:B------:R1:W-:Y:S01]  /*a4b20*/  @P6 STG.E.U16 [R6.64], R13 ;  /* 0x0000000d06006986 */ /* 0x0003e2000c101506 */
[----:B------:R-:W-:Y:S01]  /*a4b30*/  ISETP.LT.AND P6, PT, R27, c[0x0][0x178], !P1 ;  /* 0x00005e001b007a0c */ /* 0x000fe20004fc1270 */
[----:B0-----:R-:W-:-:S04]  /*a4b40*/  IMAD.WIDE R4, R3, 0x2, R16 ;  /* 0x0000000203047825 */ /* 0x001fc800078e0210 */
[----:B-1----:R-:W-:Y:S01]  /*a4b50*/  IMAD.WIDE R6, R3, 0x2, R10 ;  /* 0x0000000203067825 */ /* 0x002fe200078e020a */
[----:B------:R0:W-:Y:S03]  /*a4b60*/  @P2 STG.E.U16 [R4.64], R0 ;  /* 0x0000000004002986 */ /* 0x0001e6000c101506 */
[----:B------:R-:W-:Y:S01]  /*a4b70*/  IMAD.WIDE R12, R15, 0x2, R8 ;  /* 0x000000020f0c7825 */ /* 0x000fe200078e0208 */
[----:B------:R1:W-:Y:S01]  /*a4b80*/  @P3 STG.E.U16 [R6.64], R14 ;  /* 0x0000000e06003986 */ /* 0x0003e2000c101506 */
[----:B------:R-:W-:Y:S02]  /*a4b90*/  ISETP.LT.AND P3, PT, R26, c[0x0][0x178], !P1 ;  /* 0x00005e001a007a0c */ /* 0x000fe40004f61270 */
[----:B--2---:R-:W-:Y:S01]  /*a4ba0*/  PRMT R3, R29, 0x7632, R3 ;  /* 0x000076321d037816 */ /* 0x004fe20000000003 */
[----:B------:R2:W-:Y:S01]  /*a4bb0*/  @P4 STG.E.U16 [R12.64], R29 ;  /* 0x0000001d0c004986 */ /* 0x0005e2000c101506 */
[----:B------:R-:W-:-:S02]  /*a4bc0*/  ISETP.LT.AND P4, PT, R25, c[0x0][0x178], !P0 ;  /* 0x00005e0019007a0c */ /* 0x000fc40004781270 */
[----:B---3--:R-:W-:Y:S01]  /*a4bd0*/  ISETP.GE.AND P2, PT, R22, c[0x0][0x17c], PT ;  /* 0x00005f0016007a0c */ /* 0x008fe20003f46270 */
[C---:B0-----:R-:W-:Y:S01]  /*a4be0*/  IMAD.WIDE R4, R15.reuse, 0x2, R18 ;  /* 0x000000020f047825 */ /* 0x041fe200078e0212 */
[----:B------:R-:W-:-:S03]  /*a4bf0*/  IADD3 R0, R15, c[0x0][0x198], RZ ;  /* 0x000066000f007a10 */ /* 0x000fc60007ffe0ff */
[----:B-1----:R-:W-:Y:S01]  /*a4c00*/  IMAD.WIDE R6, R15, 0x2, R16 ;  /* 0x000000020f067825 */ /* 0x002fe200078e0210 */
[----:B--2---:R-:W2:Y:S04]  /*a4c10*/  LDL.LU R29, [R1+0x3cc] ;  /* 0x0003cc00011d7983 */ /* 0x004ea80000300800 */
[----:B------:R-:W3:Y:S01]  /*a4c20*/  LDL.LU R22, [R1+0x39c] ;  /* 0x00039c0001167983 */ /* 0x000ee20000300800 */
[----:B-----5:R-:W-:-:S03]  /*a4c30*/  PRMT R12, R24, 0x7632, R12 ;  /* 0x00007632180c7816 */ /* 0x020fc6000000000c */
[----:B------:R0:W-:Y:S01]  /*a4c40*/  @P5 STG.E.U16 [R4.64], R24 ;  /* 0x0000001804005986 */ /* 0x0001e2000c101506 */
[----:B------:R-:W-:-:S03]  /*a4c50*/  PRMT R13, R2, 0x7632, R13 ;  /* 0x00007632020d7816 */ /* 0x000fc6000000000d */
[----:B------:R1:W-:Y:S01]  /*a4c60*/  @P6 STG.E.U16 [R6.64], R2 ;  /* 0x0000000206006986 */ /* 0x0003e2000c101506 */
[----:B0-----:R-:W-:-:S03]  /*a4c70*/  IMAD.WIDE R4, R15, 0x2, R10 ;  /* 0x000000020f047825 */ /* 0x001fc600078e020a */
[----:B------:R-:W5:Y:S01]  /*a4c80*/  LDL.LU R24, [R1+0x30cc] ;  /* 0x0030cc0001187983 */ /* 0x000f620000300800 */
[----:B-1----:R-:W-:Y:S01]  /*a4c90*/  IMAD.WIDE R6, R0, 0x2, R8 ;  /* 0x0000000200067825 */ /* 0x002fe200078e0208 */
[----:B----4-:R-:W-:Y:S02]  /*a4ca0*/  ISETP.GE.AND P1, PT, R21, c[0x0][0x17c], PT ;  /* 0x00005f0015007a0c */ /* 0x010fe40003f26270 */
[----:B------:R-:W4:Y:S04]  /*a4cb0*/  LDL.LU R21, [R1+0x30c8] ;  /* 0x0030c80001157983 */ /* 0x000f280000300800 */
[----:B------:R-:W4:Y:S04]  /*a4cc0*/  LDL.LU R2, [R1+0x36c] ;  /* 0x00036c0001027983 */ /* 0x000f280000300800 */
[----:B------:R-:W-:Y:S04]  /*a4cd0*/  @P3 STG.E.U16 [R4.64], R20 ;  /* 0x0000001404003986 */ /* 0x000fe8000c101506 */
[----:B------:R0:W-:Y:S02]  /*a4ce0*/  @P4 STG.E.U16 [R6.64], R3 ;  /* 0x0000000306004986 */ /* 0x0001e4000c101506 */
[----:B0-----:R-:W-:-:S02]  /*a4cf0*/  PRMT R3, R20, 0x7632, R3 ;  /* 0x0000763214037816 */ /* 0x001fc40000000003 */
[----:B------:R-:W4:Y:S01]  /*a4d00*/  LDL.LU R20, [R1+0x33c] ;  /* 0x00033c0001147983 */ /* 0x000f220000300800 */
[----:B------:R-:W-:Y:S02]  /*a4d10*/  ISETP.LT.AND P5, PT, R23, c[0x0][0x178], !P0 ;  /* 0x00005e0017007a0c */ /* 0x000fe400047a1270 */
[----:B------:R-:W-:Y:S02]  /*a4d20*/  ISETP.LT.AND P6, PT, R27, c[0x0][0x178], !P0 ;  /* 0x00005e001b007a0c */ /* 0x000fe400047c1270 */
[----:B------:R-:W-:Y:S01]  /*a4d30*/  ISETP.LT.AND P0, PT, R26, c[0x0][0x178], !P0 ;  /* 0x00005e001a007a0c */ /* 0x000fe20004701270 */
[C---:B------:R-:W-:Y:S01]  /*a4d40*/  IMAD.WIDE R4, R0.reuse, 0x2, R18 ;  /* 0x0000000200047825 */ /* 0x040fe200078e0212 */
[----:B------:R-:W-:Y:S02]  /*a4d50*/  ISETP.LT.AND P3, PT, R25, c[0x0][0x178], !P2 ;  /* 0x00005e0019007a0c */ /* 0x000fe40005761270 */
[----:B------:R-:W-:Y:S01]  /*a4d60*/  ISETP.LT.AND P4, PT, R23, c[0x0][0x178], !P2 ;  /* 0x00005e0017007a0c */ /* 0x000fe20005781270 */
[C---:B------:R-:W-:Y:S01]  /*a4d70*/  IMAD.WIDE R6, R0.reuse, 0x2, R16 ;  /* 0x0000000200067825 */ /* 0x040fe200078e0210 */
[----:B------:R-:W-:-:S03]  /*a4d80*/  IADD3 R14, R0, c[0x0][0x198], RZ ;  /* 0x00006600000e7a10 */ /* 0x000fc60007ffe0ff */
[----:B------:R0:W-:Y:S04]  /*a4d90*/  @P5 STG.E.U16 [R4.64], R12 ;  /* 0x0000000c04005986 */ /* 0x0001e8000c101506 */
[----:B------:R1:W-:Y:S01]  /*a4da0*/  @P6 STG.E.U16 [R6.64], R13 ;  /* 0x0000000d06006986 */ /* 0x0003e2000c101506 */
[----:B------:R-:W-:Y:S01]  /*a4db0*/  ISETP.LT.AND P6, PT, R27, c[0x0][0x178], !P2 ;  /* 0x00005e001b007a0c */ /* 0x000fe200057c1270 */
[----:B0-----:R-:W-:-:S04]  /*a4dc0*/  IMAD.WIDE R4, R0, 0x2, R10 ;  /* 0x0000000200047825 */ /* 0x001fc800078e020a */
[C---:B-1----:R-:W-:Y:S01]  /*a4dd0*/  IMAD.WIDE R6, R14.reuse, 0x2, R8 ;  /* 0x000000020e067825 */ /* 0x042fe200078e0208 */
[----:B------:R0:W-:Y:S03]  /*a4de0*/  @P0 STG.E.U16 [R4.64], R3 ;  /* 0x0000000304000986 */ /* 0x0001e6000c101506 */
[----:B------:R-:W-:Y:S01]  /*a4df0*/  IMAD.WIDE R12, R14, 0x2, R18 ;  /* 0x000000020e0c7825 */ /* 0x000fe200078e0212 */
[----:B--2---:R1:W-:Y:S01]  /*a4e00*/  @P3 STG.E.U16 [R6.64], R29 ;  /* 0x0000001d06003986 */ /* 0x0043e2000c101506 */
[----:B------:R-:W-:-:S03]  /*a4e10*/  ISETP.LT.AND P2, PT, R26, c[0x0][0x178], !P2 ;  /* 0x00005e001a007a0c */ /* 0x000fc60005741270 */
[----:B---3--:R2:W-:Y:S01]  /*a4e20*/  @P4 STG.E.U16 [R12.64], R22 ;  /* 0x000000160c004986 */ /* 0x0085e2000c101506 */
[----:B------:R-:W-:Y:S01]  /*a4e30*/  ISETP.LT.AND P4, PT, R25, c[0x0][0x178], !P1 ;  /* 0x00005e0019007a0c */ /* 0x000fe20004f81270 */
[C---:B0-----:R-:W-:Y:S01]  /*a4e40*/  IMAD.WIDE R4, R14.reuse, 0x2, R16 ;  /* 0x000000020e047825 */ /* 0x041fe200078e0210 */
[----:B------:R-:W-:Y:S02]  /*a4e50*/  IADD3 R0, R14, c[0x0][0x198], RZ ;  /* 0x000066000e007a10 */ /* 0x000fe40007ffe0ff */
[----:B------:R-:W-:-:S03]  /*a4e60*/  PRMT R15, R29, 0x7632, R15 ;  /* 0x000076321d0f7816 */ /* 0x000fc6000000000f */
[----:B-1----:R-:W-:Y:S01]  /*a4e70*/  IMAD.WIDE R6, R0, 0x2, R8 ;  /* 0x0000000200067825 */ /* 0x002fe200078e0208 */
[----:B-----5:R-:W-:Y:S02]  /*a4e80*/  ISETP.GE.AND P5, PT, R24, c[0x0][0x17c], PT ;  /* 0x00005f0018007a0c */ /* 0x020fe40003fa6270 */
[----:B------:R-:W3:Y:S01]  /*a4e90*/  LDL.LU R24, [R1+0x3fc] ;  /* 0x0003fc0001187983 */ /* 0x000ee20000300800 */
[----:B------:R-:W-:-:S03]  /*a4ea0*/  PRMT R3, R22, 0x7632, R3 ;  /* 0x0000763216037816 */ /* 0x000fc60000000003 */
[----:B------:R-:W5:Y:S04]  /*a4eb0*/  LDL.LU R29, [R1+0x3ec] ;  /* 0x0003ec00011d7983 */ /* 0x000f680000300800 */
[----:B--2---:R-:W2:Y:S04]  /*a4ec0*/  LDL.LU R22, [R1+0x30d4] ;  /* 0x0030d40001167983 */ /* 0x004ea80000300800 */
[----:B----4-:R0:W-:Y:S01]  /*a4ed0*/  @P6 STG.E.U16 [R4.64], R2 ;  /* 0x0000000204006986 */ /* 0x0101e2000c101506 */
[----:B------:R-:W-:Y:S01]  /*a4ee0*/  ISETP.GE.AND P0, PT, R21, c[0x0][0x17c], PT ;  /* 0x00005f0015007a0c */ /* 0x000fe20003f06270 */
[----:B0-----:R-:W-:Y:S01]  /*a4ef0*/  IMAD.WIDE R4, R14, 0x2, R10 ;  /* 0x000000020e047825 */ /* 0x001fe200078e020a */
[----:B------:R-:W-:-:S02]  /*a4f00*/  PRMT R14, R2, 0x7632, R14 ;  /* 0x00007632020e7816 */ /* 0x000fc4000000000e */
[----:B------:R-:W4:Y:S04]  /*a4f10*/  LDL.LU R2, [R1+0x3dc] ;  /* 0x0003dc0001027983 */ /* 0x000f280000300800 */
[----:B------:R-:W2:Y:S04]  /*a4f20*/  LDL.LU R21, [R1+0x29c] ;  /* 0x00029c0001157983 */ /* 0x000ea80000300800 */
[----:B------:R-:W-:Y:S04]  /*a4f30*/  @P2 STG.E.U16 [R4.64], R20 ;  /* 0x0000001404002986 */ /* 0x000fe8000c101506 */
[----:B------:R0:W-:Y:S04]  /*a4f40*/  @P4 STG.E.U16 [R6.64], R15 ;  /* 0x0000000f06004986 */ /* 0x0001e8000c101506 */
[----:B0-----:R-:W2:Y:S01]  /*a4f50*/  LDL.LU R7, [R1+0x30d0] ;  /* 0x0030d00001077983 */ /* 0x001ea20000300800 */
[----:B------:R-:W-:-:S03]  /*a4f60*/  PRMT R15, R20, 0x7632, R15 ;  /* 0x00007632140f7816 */ /* 0x000fc6000000000f */
[----:B------:R-:W3:Y:S01]  /*a4f70*/  LDL.LU R20, [R1+0x3294] ;  /* 0x0032940001147983 */ /* 0x000ee20000300800 */
[----:B------:R-:W-:Y:S01]  /*a4f80*/  ISETP.LT.AND P3, PT, R23, c[0x0][0x178], !P1 ;  /* 0x00005e0017007a0c */ /* 0x000fe20004f61270 */
[----:B------:R-:W-:Y:S01]  /*a4f90*/  IMAD.WIDE R12, R0, 0x2, R18 ;  /* 0x00000002000c7825 */ /* 0x000fe200078e0212 */
[----:B------:R-:W-:Y:S02]  /*a4fa0*/  ISETP.LT.AND P6, PT, R27, c[0x0][0x178], !P1 ;  /* 0x00005e001b007a0c */ /* 0x000fe40004fc1270 */
[----:B------:R-:W-:Y:S01]  /*a4fb0*/  ISETP.LT.AND P1, PT, R26, c[0x0][0x178], !P1 ;  /* 0x00005e001a007a0c */ /* 0x000fe20004f21270 */
[----:B------:R-:W-:Y:S01]  /*a4fc0*/  IMAD.WIDE R4, R0, 0x2, R16 ;  /* 0x0000000200047825 */ /* 0x000fe200078e0210 */
[----:B------:R-:W-:-:S07]  /*a4fd0*/  ISETP.LT.AND P4, PT, R23, c[0x0][0x178], !P5 ;  /* 0x00005e0017007a0c */ /* 0x000fce0006f81270 */
[----:B------:R0:W-:Y:S01]  /*a4fe0*/  @P3 STG.E.U16 [R12.64], R3 ;  /* 0x000000030c003986 */ /* 0x0001e2000c101506 */
[----:B------:R-:W-:-:S03]  /*a4ff0*/  ISETP.LT.AND P3, PT, R25, c[0x0][0x178], !P5 ;  /* 0x00005e0019007a0c */ /* 0x000fc60006f61270 */
        /* <DEDUP_REMOVED lines=9> */
[----:B------:R-:W-:Y:S04]  /*a5090*/  @P1 STG.E.U16 [R6.64], R15 ;  /* 0x0000000f06001986 */ /* 0x000fe8000c101506 */
[----:B---3--:R0:W-:Y:S01]  /*a50a0*/  @P3 STG.E.U16 [R4.64], R24 ;  /* 0x0000001804003986 */ /* 0x0081e2000c101506 */
[----:B------:R-:W-:-:S03]  /*a50b0*/  ISETP.LT.AND P3, PT, R23, c[0x0][0x178], !P0 ;  /* 0x00005e0017007a0c */ /* 0x000fc60004761270 */
[----:B-----5:R1:W-:Y:S01]  /*a50c0*/  @P4 STG.E.U16 [R12.64], R29 ;  /* 0x0000001d0c004986 */ /* 0x0203e2000c101506 */
[----:B------:R-:W-:Y:S01]  /*a50d0*/  ISETP.LT.AND P4, PT, R25, c[0x0][0x178], !P0 ;  /* 0x00005e0019007a0c */ /* 0x000fe20004781270 */
[----:B0-----:R-:W-:Y:S01]  /*a50e0*/  IMAD.WIDE R4, R3, 0x2, R16 ;  /* 0x0000000203047825 */ /* 0x001fe200078e0210 */
[----:B------:R-:W-:Y:S02]  /*a50f0*/  PRMT R0, R24, 0x7632, R0 ;  /* 0x0000763218007816 */ /* 0x000fe40000000000 */
[----:B------:R-:W-:Y:S01]  /*a5100*/  PRMT R20, R29, 0x7632, R20 ;  /* 0x000076321d147816 */ /* 0x000fe20000000014 */
[----:B------:R-:W-:Y:S01]  /*a5110*/  IMAD.WIDE R6, R14, 0x2, R8 ;  /* 0x000000020e067825 */ /* 0x000fe200078e0208 */
[----:B----4-:R0:W-:Y:S01]  /*a5120*/  @P6 STG.E.U16 [R4.64], R2 ;  /* 0x0000000204006986 */ /* 0x0101e2000c101506 */
[----:B------:R-:W-:Y:S02]  /*a5130*/  ISETP.GE.AND P1, PT, R22, c[0x0][0x17c], PT ;  /* 0x00005f0016007a0c */ /* 0x000fe40003f26270 */
        /* <DEDUP_REMOVED lines=12> */
[----:B0-----:R-:W5:Y:S04]  /*a5200*/  LDL.LU R13, [R1+0x30d8] ;  /* 0x0030d800010d7983 */ /* 0x001f680000300800 */
[----:B------:R-:W5:Y:S01]  /*a5210*/  LDL.LU R20, [R1+0x3bc] ;  /* 0x0003bc0001147983 */ /* 0x000f620000300800 */
[----:B------:R-:W-:-:S02]  /*a5220*/  ISETP.LT.AND P6, PT, R27, c[0x0][0x178], !P0 ;  /* 0x00005e001b007a0c */ /* 0x000fc400047c1270 */
[----:B------:R-:W-:Y:S01]  /*a5230*/  ISETP.LT.AND P0, PT, R26, c[0x0][0x178], !P0 ;  /* 0x00005e001a007a0c */ /* 0x000fe20004701270 */
[C---:B------:R-:W-:Y:S01]  /*a5240*/  IMAD.WIDE R4, R14.reuse, 0x2, R16 ;  /* 0x000000020e047825 */ /* 0x040fe200078e0210 */
[----:B------:R-:W-:Y:S02]  /*a5250*/  ISETP.LT.AND P5, PT, R25, c[0x0][0x178], !P2 ;  /* 0x00005e0019007a0c */ /* 0x000fe400057a1270 */
[----:B------:R-:W-:Y:S01]  /*a5260*/  ISETP.LT.AND P4, PT, R23, c[0x0][0x178], !P2 ;  /* 0x00005e0017007a0c */ /* 0x000fe20005781270 */
[C---:B------:R-:W-:Y:S01]  /*a5270*/  IMAD.WIDE R6, R14.reuse, 0x2, R10 ;  /* 0x000000020e067825 */ /* 0x040fe200078e020a */
[----:B------:R-:W-:-:S05]  /*a5280*/  IADD3 R0, R14, c[0x0][0x198], RZ ;  /* 0x000066000e007a10 */ /* 0x000fca0007ffe0ff */
[----:B------:R0:W-:Y:S01]  /*a5290*/  @P6 STG.E.U16 [R4.64], R3 ;  /* 0x0000000304006986 */ /* 0x0001e2000c101506 */
[----:B------:R-:W-:-:S03]  /*a52a0*/  ISETP.LT.AND P6, PT, R27, c[0x0][0x178], !P2 ;  /* 0x00005e001b007a0c */ /* 0x000fc600057c1270 */
[----:B------:R1:W-:Y:S01]  /*a52b0*/  @P0 STG.E.U16 [R6.64], R15 ;  /* 0x0000000f06000986 */ /* 0x0003e2000c101506 */
[----:B------:R-:W-:Y:S01]  /*a52c0*/  ISETP.LT.AND P2, PT, R26, c[0x0][0x178], !P2 ;  /* 0x00005e001a007a0c */ /* 0x000fe20005741270 */
[----:B0-----:R-:W-:-:S04]  /*a52d0*/  IMAD.WIDE R4, R0, 0x2, R18 ;  /* 0x0000000200047825 */ /* 0x001fc800078e0212 */
[----:B-1----:R-:W-:-:S05]  /*a52e0*/  IMAD.WIDE R6, R0, 0x2, R8 ;  /* 0x0000000200067825 */ /* 0x002fca00078e0208 */
[----:B--2---:R0:W-:Y:S01]  /*a52f0*/  @P5 STG.E.U16 [R6.64], R24 ;  /* 0x0000001806005986 */ /* 0x0041e2000c101506 */
[----:B------:R-:W-:-:S03]  /*a5300*/  PRMT R3, R24, 0x7632, R3 ;  /* 0x0000763218037816 */ /* 0x000fc60000000003 */
[----:B---3--:R1:W-:Y:S01]  /*a5310*/  @P4 STG.E.U16 [R4.64], R22 ;  /* 0x0000001604004986 */ /* 0x0083e2000c101506 */
[----:B------:R-:W-:-:S03]  /*a5320*/  PRMT R12, R22, 0x7632, R12 ;  /* 0x00007632160c7816 */ /* 0x000fc6000000000c */
[----:B0-----:R-:W2:Y:S01]  /*a5330*/  LDL.LU R24, [R1+0x8dc] ;  /* 0x0008dc0001187983 */ /* 0x001ea20000300800 */
[----:B-1----:R-:W-:-:S04]  /*a5340*/  IMAD.WIDE R4, R0, 0x2, R16 ;  /* 0x0000000200047825 */ /* 0x002fc800078e0210 */
[----:B------:R-:W-:Y:S01]  /*a5350*/  IMAD.WIDE R6, R0, 0x2, R10 ;  /* 0x0000000200067825 */ /* 0x000fe200078e020a */
[----:B----4-:R0:W-:Y:S01]  /*a5360*/  @P6 STG.E.U16 [R4.64], R29 ;  /* 0x0000001d04006986 */ /* 0x0101e2000c101506 */
[----:B-----5:R-:W-:-:S03]  /*a5370*/  ISETP.GE.AND P0, PT, R21, c[0x0][0x17c], PT ;  /* 0x00005f0015007a0c */ /* 0x020fc60003f06270 */
[----:B------:R-:W3:Y:S04]  /*a5380*/  LDL.LU R21, [R1+0x30e0] ;  /* 0x0030e00001157983 */ /* 0x000ee80000300800 */
[----:B------:R-:W4:Y:S01]  /*a5390*/  LDL.LU R22, [R1+0x45c] ;  /* 0x00045c0001167983 */ /* 0x000f220000300800 */
[----:B------:R-:W-:Y:S02]  /*a53a0*/  ISETP.GE.AND P3, PT, R13, c[0x0][0x17c], PT ;  /* 0x00005f000d007a0c */ /* 0x000fe40003f66270 */
[----:B------:R-:W-:Y:S02]  /*a53b0*/  IADD3 R13, R0, c[0x0][0x198], RZ ;  /* 0x00006600000d7a10 */ /* 0x000fe40007ffe0ff */
[----:B------:R-:W-:Y:S02]  /*a53c0*/  PRMT R0, R29, 0x7632, R0 ;  /* 0x000076321d007816 */ /* 0x000fe40000000000 */
[----:B0-----:R-:W5:Y:S01]  /*a53d0*/  LDL.LU R29, [R1+0x43c] ;  /* 0x00043c00011d7983 */ /* 0x001f620000300800 */
[----:B------:R-:W-:-:S03]  /*a53e0*/  PRMT R14, R20, 0x7632, R14 ;  /* 0x00007632140e7816 */ /* 0x000fc6000000000e */
[----:B------:R0:W-:Y:S04]  /*a53f0*/  @P2 STG.E.U16 [R6.64], R20 ;  /* 0x0000001406002986 */ /* 0x0001e8000c101506 */
[----:B------:R-:W5:Y:S04]  /*a5400*/  LDL.LU R15, [R1+0x30e4] ;  /* 0x0030e400010f7983 */ /* 0x000f680000300800 */
[----:B0-----:R-:W5:Y:S01]  /*a5410*/  LDL.LU R20, [R1+0x40c] ;  /* 0x00040c0001147983 */ /* 0x001f620000300800 */
[----:B------:R-:W-:Y:S02]  /*a5420*/  ISETP.LT.AND P4, PT, R25, c[0x0][0x178], !P1 ;  /* 0x00005e0019007a0c */ /* 0x000fe40004f81270 */
[----:B------:R-:W-:Y:S01]  /*a5430*/  ISETP.LT.AND P5, PT, R23, c[0x0][0x178], !P1 ;  /* 0x00005e0017007a0c */ /* 0x000fe20004fa1270 */
[----:B------:R-:W-:Y:S01]  /*a5440*/  IMAD.WIDE R4, R13, 0x2, R8 ;  /* 0x000000020d047825 */ /* 0x000fe200078e0208 */
[----:B------:R-:W-:-:S02]  /*a5450*/  ISETP.LT.AND P2, PT, R27, c[0x0][0x178], !P1 ;  /* 0x00005e001b007a0c */ /* 0x000fc40004f41270 */
[----:B------:R-:W-:Y:S01]  /*a5460*/  ISETP.LT.AND P1, PT, R26, c[0x0][0x178], !P1 ;  /* 0x00005e001a007a0c */ /* 0x000fe20004f21270 */
[----:B------:R-:W-:Y:S01]  /*a5470*/  IMAD.WIDE R6, R13, 0x2, R18 ;  /* 0x000000020d067825 */ /* 0x000fe200078e0212 */
[----:B------:R-:W-:-:S05]  /*a5480*/  ISETP.LT.AND P6, PT, R25, c[0x0][0x178], !P3 ;  /* 0x00005e0019007a0c */ /* 0x000fca0005fc1270 */
[----:B------:R0:W-:Y:S01]  /*a5490*/  @P4 STG.E.U16 [R4.64], R3 ;  /* 0x0000000304004986 */ /* 0x0001e2000c101506 */
[----:B------:R-:W-:-:S03]  /*a54a0*/  ISETP.LT.AND P4, PT, R23, c[0x0][0x178], !P3 ;  /* 0x00005e0017007a0c */ /* 0x000fc60005f81270 */
[----:B------:R1:W-:Y:S01]  /*a54b0*/  @P5 STG.E.U16 [R6.64], R12 ;  /* 0x0000000c06005986 */ /* 0x0003e2000c101506 */
[----:B------:R-:W-:Y:S02]  /*a54c0*/  ISETP.LT.AND P5, PT, R27, c[0x0][0x178], !P3 ;  /* 0x00005e001b007a0c */ /* 0x000fe40005fa1270 */
[C---:B0-----:R-:W-:Y:S01]  /*a54d0*/  IADD3 R3, R13.reuse, c[0x0][0x198], RZ ;  /* 0x000066000d037a10 */ /* 0x041fe20007ffe0ff */
[----:B------:R-:W-:-:S04]  /*a54e0*/  IMAD.WIDE R4, R13, 0x2, R16 ;  /* 0x000000020d047825 */ /* 0x000fc800078e0210 */
[----:B-1----:R-:W-:Y:S01]  /*a54f0*/  IMAD.WIDE R6, R13, 0x2, R10 ;  /* 0x000000020d067825 */ /* 0x002fe200078e020a */
[----:B------:R0:W-:Y:S03]  /*a5500*/  @P2 STG.E.U16 [R4.64], R0 ;  /* 0x0000000004002986 */ /* 0x0001e6000c101506 */
[C---:B------:R-:W-:Y:S01]  /*a5510*/  IMAD.WIDE R12, R3.reuse, 0x2, R8 ;  /* 0x00000002030c7825 */ /* 0x040fe200078e0208 */
[----:B------:R1:W-:Y:S01]  /*a5520*/  @P1 STG.E.U16 [R6.64], R14 ;  /* 0x0000000e06001986 */ /* 0x0003e2000c101506 */
[----:B------:R-:W-:Y:S02]  /*a5530*/  ISETP.LT.AND P3, PT, R26, c[0x0][0x178], !P3 ;  /* 0x00005e001a007a0c */ /* 0x000fe40005f61270 */
[----:B0-----:R-:W-:-:S04]  /*a5540*/  IMAD.WIDE R4, R3, 0x2, R18 ;  /* 0x0000000203047825 */ /* 0x001fc800078e0212 */
[C---:B-1----:R-:W-:Y:S01]  /*a5550*/  IMAD.WIDE R6, R3.reuse, 0x2, R16 ;  /* 0x0000000203067825 */ /* 0x042fe200078e0210 */
[----:B------:R-:W-:Y:S01]  /*a5560*/  IADD3 R0, R3, c[0x0][0x198], RZ ;  /* 0x0000660003007a10 */ /* 0x000fe20007ffe0ff */
[----:B--2---:R0:W-:Y:S01]  /*a5570*/  @P6 STG.E.U16 [R12.64], R24 ;  /* 0x000000180c006986 */ /* 0x0041e2000c101506 */
[----:B------:R-:W-:Y:S02]  /*a5580*/  ISETP.LT.AND P6, PT, R25, c[0x0][0x178], !P0 ;  /* 0x00005e0019007a0c */ /* 0x000fe400047c1270 */
[----:B0-----:R-:W-:Y:S02]  /*a5590*/  PRMT R12, R24, 0x7632, R12 ;  /* 0x00007632180c7816 */ /* 0x001fe4000000000c */
[----:B------:R-:W2:Y:S04]  /*a55a0*/  LDL.LU R24, [R1+0x8ec] ;  /* 0x0008ec0001187983 */ /* 0x000ea80000300800 */
[----:B----4-:R0:W-:Y:S01]  /*a55b0*/  @P4 STG.E.U16 [R4.64], R22 ;  /* 0x0000001604004986 */ /* 0x0101e2000c101506 */
[----:B------:R-:W-:-:S02]  /*a55c0*/  ISETP.LT.AND P4, PT, R27, c[0x0][0x178], !P0 ;  /* 0x00005e001b007a0c */ /* 0x000fc40004781270 */
[----:B---3--:R-:W-:Y:S02]  /*a55d0*/  ISETP.GE.AND P2, PT, R21, c[0x0][0x17c], PT ;  /* 0x00005f0015007a0c */ /* 0x008fe40003f46270 */
[----:B------:R-:W3:Y:S01]  /*a55e0*/  LDL.LU R21, [R1+0x47c] ;  /* 0x00047c0001157983 */ /* 0x000ee20000300800 */
[----:B0-----:R-:W-:-:S03]  /*a55f0*/  IMAD.WIDE R4, R3, 0x2, R10 ;  /* 0x0000000203047825 */ /* 0x001fc600078e020a */
[----:B-----5:R0:W-:Y:S01]  /*a5600*/  @P5 STG.E.U16 [R6.64], R29 ;  /* 0x0000001d06005986 */ /* 0x0201e2000c101506 */
[----:B------:R-:W-:Y:S02]  /*a5610*/  ISETP.LT.AND P5, PT, R23, c[0x0][0x178], !P0 ;  /* 0x00005e0017007a0c */ /* 0x000fe400047a1270 */
[----:B------:R-:W-:Y:S02]  /*a5620*/  PRMT R3, R22, 0x7632, R3 ;  /* 0x0000763216037816 */ /* 0x000fe40000000003 */
[----:B------:R-:W-:Y:S01]  /*a5630*/  PRMT R13, R29, 0x7632, R13 ;  /* 0x000076321d0d7816 */ /* 0x000fe2000000000d */
[----:B------:R-:W4:Y:S01]  /*a5640*/  LDL.LU R22, [R1+0x46c] ;  /* 0x00046c0001167983 */ /* 0x000f220000300800 */
[----:B0-----:R-:W-:-:S03]  /*a5650*/  IMAD.WIDE R6, R0, 0x2, R8 ;  /* 0x0000000200067825 */ /* 0x001fc600078e0208 */
[----:B------:R0:W-:Y:S04]  /*a5660*/  @P3 STG.E.U16 [R4.64], R20 ;  /* 0x0000001404003986 */ /* 0x0001e8000c101506 */
[----:B------:R1:W-:Y:S01]  /*a5670*/  @P6 STG.E.U16 [R6.64], R12 ;  /* 0x0000000c06006986 */ /* 0x0003e2000c101506 */
[----:B------:R-:W-:-:S03]  /*a5680*/  IMAD.MOV.U32 R29, RZ, RZ, R28 ;  /* 0x000000ffff1d7224 */ /* 0x000fc600078e001c */
[----:B------:R-:W5:Y:S01]  /*a5690*/  LDL.LU R28, [R1+0x32c] ;  /* 0x00032c00011c7983 */ /* 0x000f620000300800 */
[----:B0-----:R-:W-:-:S04]  /*a56a0*/  IMAD.WIDE R4, R0, 0x2, R18 ;  /* 0x0000000200047825 */ /* 0x001fc800078e0212 */
[----:B-1----:R-:W-:Y:S01]  /*a56b0*/  IMAD.WIDE R6, R0, 0x2, R16 ;  /* 0x0000000200067825 */ /* 0x002fe200078e0210 */
[----:B------:R0:W-:Y:S01]  /*a56c0*/  @P5 STG.E.U16 [R4.64], R3 ;  /* 0x0000000304005986 */ /* 0x0001e2000c101506 */
[----:B------:R-:W-:Y:S02]  /*a56d0*/  PRMT R12, R20, 0x7632, R12 ;  /* 0x00007632140c7816 */ /* 0x000fe4000000000c */
[C---:B------:R-:W-:Y:S01]  /*a56e0*/  IADD3 R20, R0.reuse, c[0x0][0x198], RZ ;  /* 0x0000660000147a10 */ /* 0x040fe20007ffe0ff */
[----:B------:R1:W-:Y:S01]  /*a56f0*/  @P4 STG.E.U16 [R6.64], R13 ;  /* 0x0000000d06004986 */ /* 0x0003e2000c101506 */
[----:B0-----:R-:W-:-:S03]  /*a5700*/  IMAD.WIDE R4, R0, 0x2, R10 ;  /* 0x0000000200047825 */ /* 0x001fc600078e020a */
[----:B-1----:R-:W5:Y:S04]  /*a5710*/  LDL.LU R13, [R1+0x30e8] ;  /* 0x0030e800010d7983 */ /* 0x002f680000300800 */
[----:B------:R-:W5:Y:S01]  /*a5720*/  LDL.LU R0, [R1+0x30ec] ;  /* 0x0030ec0001007983 */ /* 0x000f620000300800 */
[----:B------:R-:W-:Y:S02]  /*a5730*/  ISETP.LT.AND P0, PT, R26, c[0x0][0x178], !P0 ;  /* 0x00005e001a007a0c */ /* 0x000fe40004701270 */
[----:B------:R-:W-:Y:S02]  /*a5740*/  ISETP.LT.AND P3, PT, R25, c[0x0][0x178], !P2 ;  /* 0x00005e0019007a0c */ /* 0x000fe40005761270 */
[----:B------:R-:W-:Y:S01]  /*a5750*/  ISETP.LT.AND P6, PT, R23, c[0x0][0x178], !P2 ;  /* 0x00005e0017007a0c */ /* 0x000fe200057c1270 */
[----:B------:R-:W-:Y:S01]  /*a5760*/  IMAD.WIDE R6, R20, 0x2, R8 ;  /* 0x0000000214067825 */ /* 0x000fe200078e0208 */
[----:B------:R-:W-:-:S02]  /*a5770*/  ISETP.LT.AND P5, PT, R27, c[0x0][0x178], !P2 ;  /* 0x00005e001b007a0c */ /* 0x000fc400057a1270 */
[----:B------:R-:W-:Y:S01]  /*a5780*/  ISETP.GE.AND P1, PT, R15, c[0x0][0x17c], PT ;  /* 0x00005f000f007a0c */ /* 0x000fe20003f26270 */
[----:B------:R-:W-:Y:S01]  /*a5790*/  IMAD.WIDE R14, R20, 0x2, R18 ;  /* 0x00000002140e7825 */ /* 0x000fe200078e0212 */
[----:B------:R-:W-:-:S03]  /*a57a0*/  ISETP.LT.AND P2, PT, R26, c[0x0][0x178], !P2 ;  /* 0x00005e001a007a0c */ /* 0x000fc60005741270 */
[----:B------:R0:W-:Y:S02]  /*a57b0*/  @P0 STG.E.U16 [R4.64], R12 ;  /* 0x0000000c04000986 */ /* 0x0001e4000c101506 */
[----:B0-----:R-:W-:Y:S02]  /*a57c0*/  IMAD.WIDE R4, R20, 0x2, R16 ;  /* 0x0000000214047825 */ /* 0x001fe400078e0210 */
[----:B--2---:R-:W-:Y:S01]  /*a57d0*/  @P3 STG.E.U16 [R6.64], R24 ;  /* 0x0000001806003986 */ /* 0x004fe2000c101506 */
[----:B------:R-:W-:-:S03]  /*a57e0*/  ISETP.LT.AND P3, PT, R23, c[0x0][0x178], !P1 ;  /* 0x00005e0017007a0c */ /* 0x000fc60004f61270 */
[----:B---3--:R0:W-:Y:S01]  /*a57f0*/  @P6 STG.E.U16 [R14.64], R21 ;  /* 0x000000150e006986 */ /* 0x0081e2000c101506 */
[----:B------:R-:W-:Y:S02]  /*a5800*/  ISETP.LT.AND P6, PT, R25, c[0x0][0x178], !P1 ;  /* 0x00005e0019007a0c */ /* 0x000fe40004fc1270 */
[----:B0-----:R-:W-:Y:S02]  /*a5810*/  PRMT R14, R24, 0x7632, R14 ;  /* 0x00007632180e7816 */ /* 0x001fe4000000000e */
[----:B------:R-:W-:Y:S01]  /*a5820*/  PRMT R15, R21, 0x7632, R15 ;  /* 0x00007632150f7816 */ /* 0x000fe2000000000f */
[----:B------:R-:W2:Y:S04]  /*a5830*/  LDL.LU R24, [R1+0x8fc] ;  /* 0x0008fc0001187983 */ /* 0x000ea80000300800 */
[----:B----4-:R0:W-:Y:S01]  /*a5840*/  @P5 STG.E.U16 [R4.64], R22 ;  /* 0x0000001604005986 */ /* 0x0101e2000c101506 */
[----:B------:R-:W-:-:S02]  /*a5850*/  ISETP.LT.AND P5, PT, R27, c[0x0][0x178], !P1 ;  /* 0x00005e001b007a0c */ /* 0x000fc40004fa1270 */
[----:B------:R-:W-:Y:S01]  /*a5860*/  ISETP.LT.AND P1, PT, R26, c[0x0][0x178], !P1 ;  /* 0x00005e001a007a0c */ /* 0x000fe20004f21270 */
[----:B------:R-:W3:Y:S01]  /*a5870*/  LDL.LU R21, [R1+0x30f4] ;  /* 0x0030f40001157983 */ /* 0x000ee20000300800 */
[----:B------:R-:W-:Y:S01]  /*a5880*/  PRMT R3, R22, 0x7632, R3 ;  /* 0x0000763216037816 */ /* 0x000fe20000000003 */
[----:B0-----:R-:W-:-:S05]  /*a5890*/  IMAD.WIDE R4, R20, 0x2, R10 ;  /* 0x0000000214047825 */ /* 0x001fca00078e020a */
[----:B-----5:R0:W-:Y:S01]  /*a58a0*/  @P2 STG.E.U16 [R4.64], R28 ;  /* 0x0000001c04002986 */ /* 0x0201e2000c101506 */
[----:B------:R-:W-:Y:S02]  /*a58b0*/  ISETP.GE.AND P4, PT, R0, c[0x0][0x17c], PT ;  /* 0x00005f0000007a0c */ /* 0x000fe40003f86270 */
[----:B------:R-:W-:Y:S02]  /*a58c0*/  IADD3 R0, R20, c[0x0][0x198], RZ ;  /* 0x0000660014007a10 */ /* 0x000fe40007ffe0ff */
[----:B------:R-:W-:Y:S01]  /*a58d0*/  ISETP.GE.AND P0, PT, R13, c[0x0][0x17c], PT ;  /* 0x00005f000d007a0c */ /* 0x000fe20003f06270 */
[----:B------:R-:W4:Y:S02]  /*a58e0*/  LDL.LU R20, [R1+0x30f0] ;  /* 0x0030f00001147983 */ /* 0x000f240000300800 */
[C---:B------:R-:W-:Y:S02]  /*a58f0*/  IMAD.WIDE R6, R0.reuse, 0x2, R8 ;  /* 0x0000000200067825 */ /* 0x040fe400078e0208 */
[----:B------:R-:W5:Y:S02]  /*a5900*/  LDL.LU R22, [R1+0x49c] ;  /* 0x00049c0001167983 */ /* 0x000f640000300800 */
[----:B------:R-:W-:-:S02]  /*a5910*/  IMAD.WIDE R12, R0, 0x2, R18 ;  /* 0x00000002000c7825 */ /* 0x000fc400078e0212 */
[----:B------:R1:W-:Y:S02]  /*a5920*/  @P6 STG.E.U16 [R6.64], R14 ;  /* 0x0000000e06006986 */ /* 0x0003e4000c101506 */
[----:B0-----:R-:W-:Y:S02]  /*a5930*/  IMAD.WIDE R4, R0, 0x2, R16 ;  /* 0x0000000200047825 */ /* 0x001fe400078e0210 */
[----:B------:R0:W-:Y:S04]  /*a5940*/  @P3 STG.E.U16 [R12.64], R15 ;  /* 0x0000000f0c003986 */ /* 0x0001e8000c101506 */
[----:B------:R-:W-:Y:S01]  /*a5950*/  @P5 STG.E.U16 [R4.64], R3 ;  /* 0x0000000304005986 */ /* 0x000fe2000c101506 */
[----:B-1----:R-:W-:-:S03]  /*a5960*/  PRMT R7, R28, 0x7632, R7 ;  /* 0x000076321c077816 */ /* 0x002fc60000000007 */
[----:B------:R-:W5:Y:S01]  /*a5970*/  LDL.LU R28, [R1+0x48c] ;  /* 0x00048c00011c7983 */ /* 0x000f620000300800 */
[----:B0-----:R-:W-:-:S03]  /*a5980*/  IMAD.WIDE R12, R0, 0x2, R10 ;  /* 0x00000002000c7825 */ /* 0x001fc600078e020a */
[----:B------:R-:W-:Y:S04]  /*a5990*/  STL.64 [R1+0x3288], R10 ;  /* 0x0032880a01007387 */ /* 0x000fe80000100a00 */
[----:B------:R-:W-:Y:S04]  /*a59a0*/  STL.64 [R1+0x3280], R8 ;  /* 0x0032800801007387 */ /* 0x000fe80000100a00 */
[----:B------:R0:W-:Y:S04]  /*a59b0*/  @P1 STG.E.U16 [R12.64], R7 ;  /* 0x000000070c001986 */ /* 0x0001e8000c101506 */
[----:B0-----:R-:W5:Y:S01]  /*a59c0*/  LDL.LU R7, [R1+0x4ac] ;  /* 0x0004ac0001077983 */ /* 0x001f620000300800 */
[----:B------:R-:W-:-:S05]  /*a59d0*/  IADD3 R6, R0, c[0x0][0x198], RZ ;  /* 0x0000660000067a10 */ /* 0x000fca0007ffe0ff */
[----:B------:R-:W-:Y:S02]  /*a59e0*/  IMAD.WIDE R4, R6, 0x2, R8 ;  /* 0x0000000206047825 */ /* 0x000fe400078e0208 */
[----:B------:R-:W0:Y:S01]  /*a59f0*/  LDS.128 R8, [R2] ;  /* 0x0000000002087984 */ /* 0x000e220000000c00 */
[----:B------:R-:W-:Y:S02]  /*a5a00*/  ISETP.LT.AND P3, PT, R25, c[0x0][0x178], !P4 ;  /* 0x00005e0019007a0c */ /* 0x000fe40006761270 */
[----:B------:R-:W-:-:S11]  /*a5a10*/  ISETP.LT.AND P6, PT, R23, c[0x0][0x178], !P4 ;  /* 0x00005e0017007a0c */ /* 0x000fd600067c1270 */
[----:B--2---:R-:W-:Y:S01]  /*a5a20*/  @P3 STG.E.U16 [R4.64], R24 ;  /* 0x0000001804003986 */ /* 0x004fe2000c101506 */
[----:B---3--:R-:W-:Y:S02]  /*a5a30*/  ISETP.GE.AND P5, PT, R21, c[0x0][0x17c], PT ;  /* 0x00005f0015007a0c */ /* 0x008fe40003fa6270 */
[----:B----4-:R-:W-:Y:S01]  /*a5a40*/  ISETP.GE.AND P2, PT, R20, c[0x0][0x17c], PT ;  /* 0x00005f0014007a0c */ /* 0x010fe20003f46270 */
[----:B------:R-:W-:-:S05]  /*a5a50*/  IMAD.WIDE R20, R6, 0x2, R18 ;  /* 0x0000000206147825 */ /* 0x000fca00078e0212 */
[----:B------:R-:W-:Y:S04]  /*a5a60*/  STL [R1+0x3260], R21 ;  /* 0x0032601501007387 */ /* 0x000fe80000100800 */
[----:B0-----:R-:W-:Y:S04]  /*a5a70*/  STL [R1+0x14], R9 ;  /* 0x0000140901007387 */ /* 0x001fe80000100800 */
[----:B------:R0:W-:Y:S04]  /*a5a80*/  STL.64 [R1+0x18], R10 ;  /* 0x0000180a01007387 */ /* 0x0001e80000100a00 */
[----:B0-----:R-:W2:Y:S04]  /*a5a90*/  LDL.LU.64 R10, [R1+0x3288] ;  /* 0x00328800010a7983 */ /* 0x001ea80000300a00 */
[----:B-----5:R-:W-:Y:S01]  /*a5aa0*/  @P6 STG.E.U16 [R20.64], R7 ;  /* 0x0000000714006986 */ /* 0x020fe2000c101506 */
[----:B------:R-:W-:Y:S01]  /*a5ab0*/  ISETP.LT.AND P6, PT, R25, c[0x0][0x178], !P0 ;  /* 0x00005e0019007a0c */ /* 0x000fe200047c1270 */
[----:B------:R-:W-:-:S02]  /*a5ac0*/  IMAD.MOV.U32 R25, RZ, RZ, R29 ;  /* 0x000000ffff197224 */ /* 0x000fc400078e001d */
[----:B------:R-:W-:Y:S02]  /*a5ad0*/  IMAD.MOV.U32 R29, RZ, RZ, R8 ;  /* 0x000000ffff1d7224 */ /* 0x000fe400078e0008 */
[----:B------:R-:W3:Y:S01]  /*a5ae0*/  LDL.LU.64 R8, [R1+0x3280] ;  /* 0x0032800001087983 */ /* 0x000ee20000300a00 */
[----:B------:R-:W-:Y:S02]  /*a5af0*/  ISETP.LT.AND P1, PT, R27, c[0x0][0x178], !P4 ;  /* 0x00005e001b007a0c */ /* 0x000fe40006721270 */
[----:B------:R-:W-:Y:S02]  /*a5b00*/  ISETP.LT.AND P4, PT, R26, c[0x0][0x178], !P4 ;  /* 0x00005e001a007a0c */ /* 0x000fe40006781270 */
[C---:B------:R-:W-:Y:S01]  /*a5b10*/  IADD3 R3, R6.reuse, c[0x0][0x198], RZ ;  /* 0x0000660006037a10 */ /* 0x040fe20007ffe0ff */
[----:B------:R-:W-:Y:S01]  /*a5b20*/  IMAD.WIDE R12, R6, 0x2, R16 ;  /* 0x00000002060c7825 */ /* 0x000fe200078e0210 */
[----:B------:R-:W-:Y:S02]  /*a5b30*/  PRMT R15, R7, 0x7632, R15 ;  /* 0x00007632070f7816 */ /* 0x000fe4000000000f */
[----:B------:R-:W-:-:S02]  /*a5b40*/  PRMT R14, R24, 0x7632, R14 ;  /* 0x00007632180e7816 */ /* 0x000fc4000000000e */
[----:B------:R-:W4:Y:S01]  /*a5b50*/  LDL.LU R24, [R1+0x4d0] ;  /* 0x0004d00001187983 */ /* 0x000f220000300800 */
[----:B------:R-:W-:-:S03]  /*a5b60*/  PRMT R0, R22, 0x7632, R0 ;  /* 0x0000763216007816 */ /* 0x000fc60000000000 */
[----:B------:R0:W-:Y:S04]  /*a5b70*/  STL [R1+0x3258], R2 ;  /* 0x0032580201007387 */ /* 0x0001e80000100800 */
[----:B------:R1:W-:Y:S04]  /*a5b80*/  @P1 STG.E.U16 [R12.64], R22 ;  /* 0x000000160c001986 */ /* 0x0003e8000c101506 */
[----:B0-----:R-:W5:Y:S04]  /*a5b90*/  LDL R2, [R1+0x1dd4] ;  /* 0x001dd40001027983 */ /* 0x001f680000100800 */
[----:B-1----:R-:W4:Y:S04]  /*a5ba0*/  LDL.LU R22, [R1+0x30fc] ;  /* 0x0030fc0001167983 */ /* 0x002f280000300800 */
[----:B------:R-:W4:Y:S01]  /*a5bb0*/  LDL.LU R21, [R1+0x4b0] ;  /* 0x0004b00001157983 */ /* 0x000f220000300800 */
[----:B--2---:R-:W-:-:S05]  /*a5bc0*/  IMAD.WIDE R6, R6, 0x2, R10 ;  /* 0x0000000206067825 */ /* 0x004fca00078e020a */
[----:B------:R-:W-:Y:S01]  /*a5bd0*/  @P4 STG.E.U16 [R6.64], R28 ;  /* 0x0000001c06004986 */ /* 0x000fe2000c101506 */
[----:B---3--:R-:W-:-:S05]  /*a5be0*/  IMAD.WIDE R4, R3, 0x2, R8 ;  /* 0x0000000203047825 */ /* 0x008fca00078e0208 */
[----:B------:R0:W-:Y:S04]  /*a5bf0*/  @P6 STG.E.U16 [R4.64], R14 ;  /* 0x0000000e04006986 */ /* 0x0001e8000c101506 */
[----:B0-----:R-:W2:Y:S01]  /*a5c00*/  LDL.LU R14, [R1+0x30f8] ;  /* 0x0030f800010e7983 */ /* 0x001ea20000300800 */
[----:B------:R-:W-:-:S03]  /*a5c10*/  PRMT R5, R28, 0x7632, R5 ;  /* 0x000076321c057816 */ /* 0x000fc60000000005 */
[----:B------:R-:W3:Y:S01]  /*a5c20*/  LDL.LU R28, [R1+0x3278] ;  /* 0x00327800011c7983 */ /* 0x000ee20000300800 */
[----:B------:R-:W-:Y:S01]  /*a5c30*/  ISETP.LT.AND P3, PT, R23, c[0x0][0x178], !P0 ;  /* 0x00005e0017007a0c */ /* 0x000fe20004761270 */
[C---:B------:R-:W-:Y:S01]  /*a5c40*/  IMAD.WIDE R12, R3.reuse, 0x2, R18 ;  /* 0x00000002030c7825 */ /* 0x040fe200078e0212 */
[----:B------:R-:W-:Y:S01]  /*a5c50*/  IADD3 R4, R3, c[0x0][0x198], RZ ;  /* 0x0000660003047a10 */ /* 0x000fe20007ffe0ff */
[----:B------:R-:W-:Y:S04]  /*a5c60*/  STL.64 [R1+0x3270], R10 ;  /* 0x0032700a01007387 */ /* 0x000fe80000100a00 */
[----:B------:R-:W-:Y:S06]  /*a5c70*/  STL.64 [R1+0x3268], R8 ;  /* 0x0032680801007387 */ /* 0x000fec0000100a00 */
[----:B------:R0:W-:Y:S02]  /*a5c80*/  @P3 STG.E.U16 [R12.64], R15 ;  /* 0x0000000f0c003986 */ /* 0x0001e4000c101506 */
[----:B0-----:R-:W-:Y:S01]  /*a5c90*/  IMAD.WIDE R12, R4, 0x2, R8 ;  /* 0x00000002040c7825 */ /* 0x001fe200078e0208 */
[----:B------:R-:W-:-:S02]  /*a5ca0*/  ISETP.LT.AND P1, PT, R27, c[0x0][0x178], !P0 ;  /* 0x00005e001b007a0c */ /* 0x000fc40004721270 */
[----:B------:R-:W-:Y:S01]  /*a5cb0*/  ISETP.LT.AND P0, PT, R26, c[0x0][0x178], !P0 ;  /* 0x00005e001a007a0c */ /* 0x000fe20004701270 */
[----:B------:R-:W-:Y:S01]  /*a5cc0*/  IMAD.WIDE R6, R3, 0x2, R16 ;  /* 0x0000000203067825 */ /* 0x000fe200078e0210 */
[----:B-----5:R-:W-:-:S09]  /*a5cd0*/  ISETP.LT.AND P4, PT, R2, c[0x0][0x178], !P2 ;  /* 0x00005e0002007a0c */ /* 0x020fd20005781270 */
[----:B------:R-:W-:Y:S01]  /*a5ce0*/  @P1 STG.E.U16 [R6.64], R0 ;  /* 0x0000000006001986 */ /* 0x000fe2000c101506 */
[----:B----4-:R-:W-:Y:S02]  /*a5cf0*/  ISETP.GE.AND P1, PT, R22, c[0x0][0x17c], PT ;  /* 0x00005f0016007a0c */ /* 0x010fe40003f26270 */
[----:B--2---:R-:W-:Y:S01]  /*a5d00*/  ISETP.GE.AND P3, PT, R14, c[0x0][0x17c], PT ;  /* 0x00005f000e007a0c */ /* 0x004fe20003f66270 */
[----:B------:R-:W-:Y:S02]  /*a5d10*/  IMAD.WIDE R14, R3, 0x2, R10 ;  /* 0x00000002030e7825 */ /* 0x000fe400078e020a */
[----:B---3--:R-:W0:Y:S04]  /*a5d20*/  LDS.128 R8, [R28] ;  /* 0x000000001c087984 */ /* 0x008e280000000c00 */
[----:B------:R1:W-:Y:S01]  /*a5d30*/  @P0 STG.E.U16 [R14.64], R5 ;  /* 0x000000050e000986 */ /* 0x0003e2000c101506 */
[----:B------:R-:W-:-:S03]  /*a5d40*/  PRMT R3, R24, 0x7632, R3 ;  /* 0x0000763218037816 */ /* 0x000fc60000000003 */
[----:B------:R2:W-:Y:S04]  /*a5d50*/  @P4 STG.E.U16 [R12.64], R24 ;  /* 0x000000180c004986 */ /* 0x0005e8000c101506 */
[----:B-1----:R-:W3:Y:S04]  /*a5d60*/  LDL.LU R15, [R1+0x4c0] ;  /* 0x0004c000010f7983 */ /* 0x002ee80000300800 */
[----:B------:R-:W4:Y:S04]  /*a5d70*/  LDL.LU R22, [R1+0x4f0] ;  /* 0x0004f00001167983 */ /* 0x000f280000300800 */
[----:B0-----:R-:W-:Y:S01]  /*a5d80*/  STL [R1+0x44], R9 ;  /* 0x0000440901007387 */ /* 0x001fe20000100800 */
[----:B--2---:R-:W-:-:S03]  /*a5d90*/  IMAD.MOV.U32 R24, RZ, RZ, R8 ;  /* 0x000000ffff187224 */ /* 0x004fc600078e0008 */
[----:B------:R0:W-:Y:S04]  /*a5da0*/  STL.64 [R1+0x48], R10 ;  /* 0x0000480a01007387 */ /* 0x0001e80000100a00 */
[----:B0-----:R-:W2:Y:S04]  /*a5db0*/  LDL.LU.64 R10, [R1+0x3270] ;  /* 0x00327000010a7983 */ /* 0x001ea80000300a00 */
[----:B------:R-:W5:Y:S01]  /*a5dc0*/  LDL.LU.64 R8, [R1+0x3268] ;  /* 0x0032680001087983 */ /* 0x000f620000300a00 */
[----:B------:R-:W-:Y:S01]  /*a5dd0*/  ISETP.LT.AND P6, PT, R23, c[0x0][0x178], !P2 ;  /* 0x00005e0017007a0c */ /* 0x000fe200057c1270 */
[----:B------:R-:W-:Y:S01]  /*a5de0*/  IMAD.WIDE R6, R4, 0x2, R18 ;  /* 0x0000000204067825 */ /* 0x000fe200078e0212 */
[----:B------:R-:W-:-:S02]  /*a5df0*/  ISETP.LT.AND P0, PT, R27, c[0x0][0x178], !P2 ;  /* 0x00005e001b007a0c */ /* 0x000fc40005701270 */
[----:B------:R-:W-:Y:S02]  /*a5e00*/  ISETP.LT.AND P2, PT, R26, c[0x0][0x178], !P2 ;  /* 0x00005e001a007a0c */ /* 0x000fe40005741270 */
[----:B------:R-:W-:Y:S02]  /*a5e10*/  ISETP.LT.AND P4, PT, R23, c[0x0][0x178], !P5 ;  /* 0x00005e0017007a0c */ /* 0x000fe40006f81270 */
[----:B------:R-:W-:Y:S01]  /*a5e20*/  IADD3 R0, R4, c[0x0][0x198], RZ ;  /* 0x0000660004007a10 */ /* 0x000fe20007ffe0ff */
[----:B------:R0:W-:Y:S04]  /*a5e30*/  STL [R1+0x3238], R28 ;  /* 0x0032381c01007387 */ /* 0x0001e80000100800 */
[----:B0-----:R-:W4:Y:S04]  /*a5e40*/  LDL.LU R28, [R1+0x500] ;  /* 0x00050000011c7983 */ /* 0x001f280000300800 */
[----:B---3--:R0:W-:Y:S01]  /*a5e50*/  @P6 STG.E.U16 [R6.64], R15 ;  /* 0x0000000f06006986 */ /* 0x0081e2000c101506 */
[----:B------:R-:W-:-:S02]  /*a5e60*/  ISETP.LT.AND P6, PT, R2, c[0x0][0x178], !P5 ;  /* 0x00005e0002007a0c */ /* 0x000fc40006fc1270 */
[----:B------:R-:W-:Y:S01]  /*a5e70*/  PRMT R20, R15, 0x7632, R20 ;  /* 0x000076320f147816 */ /* 0x000fe20000000014 */
[----:B0-----:R-:W-:-:S04]  /*a5e80*/  IMAD.WIDE R6, R4, 0x2, R16 ;  /* 0x0000000204067825 */ /* 0x001fc800078e0210 */
[----:B------:R-:W-:Y:S01]  /*a5e90*/  IMAD.WIDE R14, R0, 0x2, R18 ;  /* 0x00000002000e7825 */ /* 0x000fe200078e0212 */
[----:B------:R0:W-:Y:S04]  /*a5ea0*/  @P0 STG.E.U16 [R6.64], R21 ;  /* 0x0000001506000986 */ /* 0x0001e8000c101506 */
[----:B0-----:R-:W3:Y:S01]  /*a5eb0*/  LDL.LU R7, [R1+0x3100] ;  /* 0x0031000001077983 */ /* 0x001ee20000300800 */
[----:B--2---:R-:W-:-:S04]  /*a5ec0*/  IMAD.WIDE R4, R4, 0x2, R10 ;  /* 0x0000000204047825 */ /* 0x004fc800078e020a */
[----:B-----5:R-:W-:Y:S01]  /*a5ed0*/  IMAD.WIDE R12, R0, 0x2, R8 ;  /* 0x00000002000c7825 */ /* 0x020fe200078e0208 */
[----:B------:R-:W-:Y:S04]  /*a5ee0*/  @P2 STG.E.U16 [R4.64], R29 ;  /* 0x0000001d04002986 */ /* 0x000fe8000c101506 */
[----:B------:R-:W-:Y:S04]  /*a5ef0*/  @P6 STG.E.U16 [R12.64], R3 ;  /* 0x000000030c006986 */ /* 0x000fe8000c101506 */
[----:B------:R0:W-:Y:S02]  /*a5f00*/  @P4 STG.E.U16 [R14.64], R20 ;  /* 0x000000140e004986 */ /* 0x0001e4000c101506 */
[----:B0-----:R-:W-:-:S02]  /*a5f10*/  PRMT R15, R21, 0x7632, R15 ;  /* 0x00007632150f7816 */ /* 0x001fc4000000000f */
[----:B------:R-:W2:Y:S01]  /*a5f20*/  LDL.LU R21, [R1+0x3260] ;  /* 0x0032600001157983 */ /* 0x000ea20000300800 */
[----:B------:R-:W-:-:S03]  /*a5f30*/  PRMT R14, R29, 0x7632, R14 ;  /* 0x000076321d0e7816 */ /* 0x000fc6000000000e */
[----:B------:R-:W5:Y:S01]  /*a5f40*/  LDL.LU R29, [R1+0x325c] ;  /* 0x00325c00011d7983 */ /* 0x000f620000300800 */
[C---:B------:R-:W-:Y:S01]  /*a5f50*/  IADD3 R3, R0.reuse, c[0x0][0x198], RZ ;  /* 0x0000660000037a10 */ /* 0x040fe20007ffe0ff */
[----:B------:R-:W-:-:S04]  /*a5f60*/  IMAD.WIDE R4, R0, 0x2, R16 ;  /* 0x0000000200047825 */ /* 0x000fc800078e0210 */
[----:B------:R-:W-:Y:S02]  /*a5f70*/  IMAD.WIDE R12, R0, 0x2, R10 ;  /* 0x00000002000c7825 */ /* 0x000fe400078e020a */
[----:B------:R-:W2:Y:S01]  /*a5f80*/  LDL.LU R0, [R1+0x3104] ;  /* 0x0031040001007983 */ /* 0x000ea20000300800 */
[----:B------:R-:W-:Y:S02]  /*a5f90*/  ISETP.LT.AND P2, PT, R27, c[0x0][0x178], !P5 ;  /* 0x00005e001b007a0c */ /* 0x000fe40006f41270 */
[----:B------:R-:W-:Y:S02]  /*a5fa0*/  ISETP.LT.AND P5, PT, R26, c[0x0][0x178], !P5 ;  /* 0x00005e001a007a0c */ /* 0x000fe40006fa1270 */
[----:B------:R-:W-:Y:S02]  /*a5fb0*/  ISETP.LT.AND P6, PT, R2, c[0x0][0x178], !P3 ;  /* 0x00005e0002007a0c */ /* 0x000fe40005fc1270 */
[----:B------:R-:W-:-:S07]  /*a5fc0*/  ISETP.LT.AND P4, PT, R23, c[0x0][0x178], !P3 ;  /* 0x00005e0017007a0c */ /* 0x000fce0005f81270 */
[----:B------:R0:W-:Y:S04]  /*a5fd0*/  @P2 STG.E.U16 [R4.64], R15 ;  /* 0x0000000f04002986 */ /* 0x0001e8000c101506 */
[----:B------:R-:W-:Y:S01]  /*a5fe0*/  @P5 STG.E.U16 [R12.64], R14 ;  /* 0x0000000e0c005986 */ /* 0x000fe2000c101506 */
[----:B0-----:R-:W-:Y:S01]  /*a5ff0*/  IMAD.WIDE R4, R3, 0x2, R18 ;  /* 0x0000000203047825 */ /* 0x001fe200078e0212 */
[----:B----4-:R-:W-:Y:S02]  /*a6000*/  PRMT R20, R28, 0x7632, R20 ;  /* 0x000076321c147816 */ /* 0x010fe40000000014 */
[----:B---3--:R-:W-:Y:S01]  /*a6010*/  ISETP.GE.AND P0, PT, R7, c[0x0][0x17c], PT ;  /* 0x00005f0007007a0c */ /* 0x008fe20003f06270 */
[----:B------:R-:W-:-:S05]  /*a6020*/  IMAD.WIDE R6, R3, 0x2, R8 ;  /* 0x0000000203067825 */ /* 0x000fca00078e0208 */
[----:B------:R-:W-:Y:S04]  /*a6030*/  @P6 STG.E.U16 [R6.64], R28 ;  /* 0x0000001c06006986 */ /* 0x000fe8000c101506 */
[----:B------:R-:W-:Y:S04]  /*a6040*/  @P4 STG.E.U16 [R4.64], R22 ;  /* 0x0000001604004986 */ /* 0x000fe8000c101506 */
[----:B-----5:R-:W0:Y:S01]  /*a6050*/  LDS.128 R4, [R29] ;  /* 0x000000001d047984 */ /* 0x020e220000000c00 */
[----:B------:R-:W-:-:S03]  /*a6060*/  ISETP.LT.AND P6, PT, R2, c[0x0][0x178], !P1 ;  /* 0x00005e0002007a0c */ /* 0x000fc60004fc1270 */
[----:B------:R-:W3:Y:S01]  /*a6070*/  LDL.LU R2, [R1+0x3258] ;  /* 0x0032580001027983 */ /* 0x000ee20000300800 */
[----:B--2---:R-:W-:-:S03]  /*a6080*/  PRMT R21, R22, 0x7632, R21 ;  /* 0x0000763216157816 */ /* 0x004fc60000000015 */
[----:B------:R1:W-:Y:S01]  /*a6090*/  STL [R1+0x321c], R29 ;  /* 0x00321c1d01007387 */ /* 0x0003e20000100800 */
[----:B------:R-:W-:Y:S02]  /*a60a0*/  ISETP.GE.AND P2, PT, R0, c[0x0][0x17c], PT ;  /* 0x00005f0000007a0c */ /* 0x000fe40003f46270 */
[C---:B------:R-:W-:Y:S01]  /*a60b0*/  IADD3 R0, R3.reuse, c[0x0][0x198], RZ ;  /* 0x0000660003007a10 */ /* 0x040fe20007ffe0ff */
[----:B-1----:R-:W2:Y:S04]  /*a60c0*/  LDL.LU R29, [R1+0x520] ;  /* 0x00052000011d7983 */ /* 0x002ea80000300800 */
[----:B0-----:R0:W-:Y:S04]  /*a60d0*/  STL.64 [R1+0x50], R4 ;  /* 0x0000500401007387 */ /* 0x0011e80000100a00 */
[----:B------:R1:W-:Y:S04]  /*a60e0*/  STL.64 [R1+0x58], R6 ;  /* 0x0000580601007387 */ /* 0x0003e80000100a00 */
[----:B------:R-:W4:Y:S01]  /*a60f0*/  LDL.LU R22, [R1+0x3108] ;  /* 0x0031080001167983 */ /* 0x000f220000300800 */
[----:B0-----:R-:W-:-:S03]  /*a6100*/  IMAD.WIDE R4, R3, 0x2, R16 ;  /* 0x0000000203047825 */ /* 0x001fc600078e0210 */
[----:B------:R-:W5:Y:S01]  /*a6110*/  LDL R28, [R1+0x510] ;  /* 0x00051000011c7983 */ /* 0x000f620000100800 */
[----:B-1----:R-:W-:-:S03]  /*a6120*/  IMAD.WIDE R6, R3, 0x2, R10 ;  /* 0x0000000203067825 */ /* 0x002fc600078e020a */
[----:B------:R-:W2:Y:S01]  /*a6130*/  LDL.LU R3, [R1+0x4e0] ;  /* 0x0004e00001037983 */ /* 0x000ea20000300800 */
[----:B------:R-:W-:Y:S02]  /*a6140*/  ISETP.LT.AND P5, PT, R27, c[0x0][0x178], !P3 ;  /* 0x00005e001b007a0c */ /* 0x000fe40005fa1270 */
[----:B------:R-:W-:Y:S02]  /*a6150*/  ISETP.LT.AND P3, PT, R26, c[0x0][0x178], !P3 ;  /* 0x00005e001a007a0c */ /* 0x000fe40005f61270 */
[----:B------:R-:W-:Y:S01]  /*a6160*/  ISETP.LT.AND P4, PT, R23, c[0x0][0x178], !P1 ;  /* 0x00005e0017007a0c */ /* 0x000fe20004f81270 */
[----:B------:R-:W-:-:S04]  /*a6170*/  IMAD.WIDE R12, R0, 0x2, R8 ;  /* 0x00000002000c7825 */ /* 0x000fc800078e0208 */
[----:B------:R-:W-:Y:S01]  /*a6180*/  IMAD.WIDE R14, R0, 0x2, R18 ;  /* 0x00000002000e7825 */ /* 0x000fe200078e0212 */
[----:B------:R-:W-:Y:S04]  /*a6190*/  STL [R1+0x323c], R20 ;  /* 0x00323c1401007387 */ /* 0x000fe80000100800 */
[----:B--2---:R-:W-:Y:S04]  /*a61a0*/  @P5 STG.E.U16 [R4.64], R3 ;  /* 0x0000000304005986 */ /* 0x004fe8000c101506 */
[----:B------:R-:W-:Y:S04]  /*a61b0*/  @P3 STG.E.U16 [R6.64], R24 ;  /* 0x0000001806003986 */ /* 0x000fe8000c101506 */
[----:B------:R0:W-:Y:S04]  /*a61c0*/  @P6 STG.E.U16 [R12.64], R20 ;  /* 0x000000140c006986 */ /* 0x0001e8000c101506 */
[----:B------:R1:W-:Y:S04]  /*a61d0*/  @P4 STG.E.U16 [R14.64], R21 ;  /* 0x000000150e004986 */ /* 0x0003e8000c101506 */
[----:B0-----:R-:W2:Y:S04]  /*a61e0*/  LDL.LU R20, [R1+0x530] ;  /* 0x0005300001147983 */ /* 0x001ea80000300800 */
[----:B-1----:R-:W2:Y:S01]  /*a61f0*/  LDL R21, [R1+0x1dd4] ;  /* 0x001dd40001157983 */ /* 0x002ea20000100800 */
[----:B------:R-:W-:-:S02]  /*a6200*/  ISETP.LT.AND P5, PT, R27, c[0x0][0x178], !P1 ;  /* 0x00005e001b007a0c */ /* 0x000fc40004fa1270 */
[----:B------:R-:W-:Y:S01]  /*a6210*/  ISETP.LT.AND P1, PT, R26, c[0x0][0x178], !P1 ;  /* 0x00005e001a007a0c */ /* 0x000fe20004f21270 */
[C---:B------:R-:W-:Y:S01]  /*a6220*/  IMAD.WIDE R4, R0.reuse, 0x2, R16 ;  /* 0x0000000200047825 */ /* 0x040fe200078e0210 */
[----:B------:R-:W-:Y:S02]  /*a6230*/  ISETP.LT.AND P4, PT, R23, c[0x0][0x178], !P0 ;  /* 0x00005e0017007a0c */ /* 0x000fe40004781270 */
[----:B------:R-:W-:Y:S02]  /*a6240*/  PRMT R6, R3, 0x7632, R6 ;  /* 0x0000763203067816 */ /* 0x000fe40000000006 */
[C---:B------:R-:W-:Y:S01]  /*a6250*/  IADD3 R3, R0.reuse, c[0x0][0x198], RZ ;  /* 0x0000660000037a10 */ /* 0x040fe20007ffe0ff */
[----:B------:R-:W-:Y:S01]  /*a6260*/  IMAD.WIDE R12, R0, 0x2, R10 ;  /* 0x00000002000c7825 */ /* 0x000fe200078e020a */
[----:B------:R-:W-:Y:S02]  /*a6270*/  PRMT R14, R24, 0x7632, R14 ;  /* 0x00007632180e7816 */ /* 0x000fe4000000000e */
[----:B------:R-:W-:Y:S01]  /*a6280*/  ISETP.LT.AND P3, PT, R27, c[0x0][0x178], !P0 ;  /* 0x00005e001b007a0c */ /* 0x000fe20004761270 */
[----:B------:R0:W-:Y:S01]  /*a6290*/  @P5 STG.E.U16 [R4.64], R6 ;  /* 0x0000000604005986 */ /* 0x0001e2000c101506 */
[----:B----4-:R-:W-:-:S02]  /*a62a0*/  ISETP.GE.AND P5, PT, R22, c[0x0][0x17c], PT ;  /* 0x00005f0016007a0c */ /* 0x010fc40003fa6270 */
[----:B---3--:R-:W-:Y:S01]  /*a62b0*/  LOP3.LUT R22, R2, 0x60, RZ, 0x3c, !PT ;  /* 0x0000006002167812 */ /* 0x008fe200078e3cff */
[----:B------:R1:W-:Y:S04]  /*a62c0*/  @P1 STG.E.U16 [R12.64], R14 ;  /* 0x0000000e0c001986 */ /* 0x0003e8000c101506 */
[----:B------:R-:W3:Y:S01]  /*a62d0*/  LDL.LU R24, [R1+0x310c] ;  /* 0x00310c0001187983 */ /* 0x000ee20000300800 */
[----:B0-----:R-:W-:-:S04]  /*a62e0*/  IMAD.WIDE R6, R3, 0x2, R8 ;  /* 0x0000000203067825 */ /* 0x001fc800078e0208 */
[----:B------:R-:W-:-:S04]  /*a62f0*/  IMAD.WIDE R4, R3, 0x2, R18 ;  /* 0x0000000203047825 */ /* 0x000fc800078e0212 */
[C---:B-1----:R-:W-:Y:S01]  /*a6300*/  IMAD.WIDE R12, R3.reuse, 0x2, R16 ;  /* 0x00000002030c7825 */ /* 0x042fe200078e0210 */
[----:B------:R-:W-:Y:S02]  /*a6310*/  IADD3 R0, R3, c[0x0][0x198], RZ ;  /* 0x0000660003007a10 */ /* 0x000fe40007ffe0ff */
[----:B--2---:R-:W-:-:S13]  /*a6320*/  ISETP.LT.AND P6, PT, R21, c[0x0][0x178], !P0 ;  /* 0x00005e0015007a0c */ /* 0x004fda00047c1270 */
[----:B------:R-:W-:Y:S04]  /*a6330*/  @P6 STG.E.U16 [R6.64], R20 ;  /* 0x0000001406006986 */ /* 0x000fe8000c101506 */
[----:B------:R-:W-:Y:S04]  /*a6340*/  @P4 STG.E.U16 [R4.64], R29 ;  /* 0x0000001d04004986 */ /* 0x000fe8000c101506 */
[----:B------:R-:W0:Y:S01]  /*a6350*/  LDS.128 R4, [R22] ;  /* 0x0000000016047984 */ /* 0x000e220000000c00 */
[----:B------:R-:W-:-:S03]  /*a6360*/  PRMT R14, R20, 0x7632, R14 ;  /* 0x00007632140e7816 */ /* 0x000fc6000000000e */
[----:B-----5:R1:W-:Y:S04]  /*a6370*/  @P3 STG.E.U16 [R12.64], R28 ;  /* 0x0000001c0c003986 */ /* 0x0203e8000c101506 */
[----:B0-----:R0:W-:Y:S01]  /*a6380*/  STL [R1+0x34], R5 ;  /* 0x0000340501007387 */ /* 0x0011e20000100800 */
[----:B-1----:R-:W-:-:S03]  /*a6390*/  IMAD.MOV.U32 R28, RZ, RZ, R4 ;  /* 0x000000ffff1c7224 */ /* 0x002fc600078e0004 */
[----:B------:R-:W-:Y:S04]  /*a63a0*/  STL.64 [R1+0x38], R6 ;  /* 0x0000380601007387 */ /* 0x000fe80000100a00 */
[----:B------:R1:W-:Y:S01]  /*a63b0*/  STL [R1+0x3220], R22 ;  /* 0x0032201601007387 */ /* 0x0003e20000100800 */
[----:B0-----:R-:W-:-:S03]  /*a63c0*/  IMAD.WIDE R4, R3, 0x2, R10 ;  /* 0x0000000203047825 */ /* 0x001fc600078e020a */
[----:B-1----:R-:W2:Y:S04]  /*a63d0*/  LDL.LU R22, [R1+0x550] ;  /* 0x0005500001167983 */ /* 0x002ea80000300800 */
[----:B------:R-:W4:Y:S04]  /*a63e0*/  LDL.LU R20, [R1+0x540] ;  /* 0x0005400001147983 */ /* 0x000f280000300800 */
[----:B------:R-:W5:Y:S01]  /*a63f0*/  LDL.LU R3, [R1+0x50] ;  /* 0x0000500001037983 */ /* 0x000f620000300800 */
[----:B------:R-:W-:Y:S02]  /*a6400*/  ISETP.LT.AND P0, PT, R26, c[0x0][0x178], !P0 ;  /* 0x00005e001a007a0c */ /* 0x000fe40004701270 */
[----:B------:R-:W-:-:S02]  /*a6410*/  PRMT R15, R29, 0x7632, R15 ;  /* 0x000076321d0f7816 */ /* 0x000fc4000000000f */
[----:B---3--:R-:W-:Y:S01]  /*a6420*/  ISETP.GE.AND P1, PT, R24, c[0x0][0x17c], PT ;  /* 0x00005f0018007a0c */ /* 0x008fe20003f26270 */
[----:B------:R-:W3:Y:S04]  /*a6430*/  LDL.LU R29, [R1+0x3114] ;  /* 0x00311400011d7983 */ /* 0x000ee80000300800 */
[----:B------:R-:W2:Y:S01]  /*a6440*/  LDL.LU R24, [R1+0x3110] ;  /* 0x0031100001187983 */ /* 0x000ea20000300800 */
[----:B------:R-:W-:Y:S01]  /*a6450*/  ISETP.LT.AND P4, PT, R21, c[0x0][0x178], !P2 ;  /* 0x00005e0015007a0c */ /* 0x000fe20005781270 */
[C---:B------:R-:W-:Y:S01]  /*a6460*/  IMAD.WIDE R6, R0.reuse, 0x2, R8 ;  /* 0x0000000200067825 */ /* 0x040fe200078e0208 */
[----:B------:R-:W-:Y:S01]  /*a6470*/  ISETP.LT.AND P6, PT, R23, c[0x0][0x178], !P2 ;  /* 0x00005e0017007a0c */ /* 0x000fe200057c1270 */
[----:B-----5:R0:W-:Y:S04]  /*a6480*/  @P0 STG.E.U16 [R4.64], R3 ;  /* 0x0000000304000986 */ /* 0x0201e8000c101506 */
[----:B0-----:R-:W5:Y:S06]  /*a6490*/  LDL.LU R5, [R1+0x510] ;  /* 0x0005100001057983 */ /* 0x001f6c0000300800 */
[----:B------:R-:W-:Y:S04]  /*a64a0*/  @P4 STG.E.U16 [R6.64], R14 ;  /* 0x0000000e06004986 */ /* 0x000fe8000c101506 */
[----:B------:R0:W-:Y:S04]  /*a64b0*/  STL [R1+0x3240], R14 ;  /* 0x0032400e01007387 */ /* 0x0001e80000100800 */
[----:B0-----:R-:W2:Y:S01]  /*a64c0*/  LDL.LU R14, [R1+0x570] ;  /* 0x00057000010e7983 */ /* 0x001ea20000300800 */
[----:B------:R-:W-:Y:S01]  /*a64d0*/  ISETP.LT.AND P3, PT, R27, c[0x0][0x178], !P2 ;  /* 0x00005e001b007a0c */ /* 0x000fe20005761270 */
[----:B------:R-:W-:-:S05]  /*a64e0*/  IMAD.WIDE R12, R0, 0x2, R18 ;  /* 0x00000002000c7825 */ /* 0x000fca00078e0212 */
[----:B------:R0:W-:Y:S01]  /*a64f0*/  @P6 STG.E.U16 [R12.64], R15 ;  /* 0x0000000f0c006986 */ /* 0x0001e2000c101506 */
[----:B------:R-:W-:-:S03]  /*a6500*/  IMAD.WIDE R6, R0, 0x2, R10 ;  /* 0x0000000200067825 */ /* 0x000fc600078e020a */
[----:B------:R-:W-:Y:S01]  /*a6510*/  STL.64 [R1+0x3250], R10 ;  /* 0x0032500a01007387 */ /* 0x000fe20000100a00 */
[----:B0-----:R-:W-:Y:S02]  /*a6520*/  PRMT R12, R3, 0x7632, R12 ;  /* 0x00007632030c7816 */ /* 0x001fe4000000000c */
[----:B------:R-:W-:Y:S01]  /*a6530*/  IADD3 R3, R0, c[0x0][0x198], RZ ;  /* 0x0000660000037a10 */ /* 0x000fe20007ffe0ff */
[----:B------:R-:W-:Y:S01]  /*a6540*/  STL.64 [R1+0x3248], R8 ;  /* 0x0032480801007387 */ /* 0x000fe20000100a00 */
[----:B------:R-:W-:Y:S02]  /*a6550*/  ISETP.LT.AND P2, PT, R26, c[0x0][0x178], !P2 ;  /* 0x00005e001a007a0c */ /* 0x000fe40005741270 */
[----:B------:R-:W-:Y:S02]  /*a6560*/  ISETP.LT.AND P6, PT, R21, c[0x0][0x178], !P5 ;  /* 0x00005e0015007a0c */ /* 0x000fe40006fc1270 */
[----:B---3--:R-:W-:Y:S02]  /*a6570*/  ISETP.GE.AND P0, PT, R29, c[0x0][0x17c], PT ;  /* 0x00005f001d007a0c */ /* 0x008fe40003f06270 */
[----:B-----5:R-:W-:Y:S01]  /*a6580*/  PRMT R13, R5, 0x7632, R13 ;  /* 0x00007632050d7816 */ /* 0x020fe2000000000d */
[----:B------:R-:W-:-:S05]  /*a6590*/  IMAD.WIDE R4, R0, 0x2, R16 ;  /* 0x0000000200047825 */ /* 0x000fca00078e0210 */
[----:B------:R0:W-:Y:S02]  /*a65a0*/  @P3 STG.E.U16 [R4.64], R13 ;  /* 0x0000000d04003986 */ /* 0x0001e4000c101506 */
[----:B0-----:R-:W-:Y:S02]  /*a65b0*/  IMAD.WIDE R4, R3, 0x2, R8 ;  /* 0x0000000203047825 */ /* 0x001fe400078e0208 */
[----:B------:R-:W0:Y:S04]  /*a65c0*/  LDS.128 R8, [R2+0x400] ;  /* 0x0004000002087984 */ /* 0x000e280000000c00 */
[----:B------:R1:W-:Y:S01]  /*a65d0*/  @P2 STG.E.U16 [R6.64], R12 ;  /* 0x0000000c06002986 */ /* 0x0003e2000c101506 */
[----:B--2---:R-:W-:-:S03]  /*a65e0*/  ISETP.GE.AND P2, PT, R24, c[0x0][0x17c], PT ;  /* 0x00005f0018007a0c */ /* 0x004fc60003f46270 */
[----:B------:R-:W2:Y:S04]  /*a65f0*/  LDL.LU R24, [R1+0x5f0] ;  /* 0x0005f00001187983 */ /* 0x000ea80000300800 */
[----:B------:R-:W-:Y:S01]  /*a6600*/  @P6 STG.E.U16 [R4.64], R14 ;  /* 0x0000000e04006986 */ /* 0x000fe2000c101506 */
[----:B-1----:R-:W-:-:S03]  /*a6610*/  PRMT R12, R14, 0x7632, R12 ;  /* 0x000076320e0c7816 */ /* 0x002fc6000000000c */
[----:B0-----:R-:W-:Y:S01]  /*a6620*/  STL [R1+0x24], R9 ;  /* 0x0000240901007387 */ /* 0x001fe20000100800 */
[----:B------:R-:W-:-:S03]  /*a6630*/  IMAD.MOV.U32 R29, RZ, RZ, R8 ;  /* 0x000000ffff1d7224 */ /* 0x000fc600078e0008 */
[----:B------:R0:W-:Y:S04]  /*a6640*/  STL.64 [R1+0x28], R10 ;  /* 0x0000280a01007387 */ /* 0x0001e80000100a00 */
[----:B0-----:R-:W3:Y:S04]  /*a6650*/  LDL.LU.64 R10, [R1+0x3250] ;  /* 0x00325000010a7983 */ /* 0x001ee80000300a00 */
[----:B------:R-:W5:Y:S04]  /*a6660*/  LDL.LU.64 R8, [R1+0x3248] ;  /* 0x0032480001087983 */ /* 0x000f680000300a00 */
[----:B------:R-:W2:Y:S01]  /*a6670*/  LDL.LU R14, [R1+0x3240] ;  /* 0x00324000010e7983 */ /* 0x000ea20000300800 */
[----:B------:R-:W-:Y:S01]  /*a6680*/  ISETP.LT.AND P4, PT, R23, c[0x0][0x178], !P5 ;  /* 0x00005e0017007a0c */ /* 0x000fe20006f81270 */
[----:B------:R-:W-:Y:S01]  /*a6690*/  IMAD.WIDE R6, R3, 0x2, R18 ;  /* 0x0000000203067825 */ /* 0x000fe200078e0212 */
[----:B------:R-:W-:-:S02]  /*a66a0*/  ISETP.LT.AND P3, PT, R27, c[0x0][0x178], !P5 ;  /* 0x00005e001b007a0c */ /* 0x000fc40006f61270 */
[----:B------:R-:W-:Y:S02]  /*a66b0*/  ISETP.LT.AND P5, PT, R26, c[0x0][0x178], !P5 ;  /* 0x00005e001a007a0c */ /* 0x000fe40006fa1270 */
[----:B------:R-:W-:Y:S01]  /*a66c0*/  ISETP.LT.AND P6, PT, R21, c[0x0][0x178], !P1 ;  /* 0x00005e0015007a0c */ /* 0x000fe20004fc1270 */
[C---:B------:R-:W-:Y:S01]  /*a66d0*/  IMAD.WIDE R4, R3.reuse, 0x2, R16 ;  /* 0x0000000203047825 */ /* 0x040fe200078e0210 */
[----:B------:R-:W-:-:S05]  /*a66e0*/  IADD3 R0, R3, c[0x0][0x198], RZ ;  /* 0x0000660003007a10 */ /* 0x000fca0007ffe0ff */
[----:B------:R0:W-:Y:S01]  /*a66f0*/  @P4 STG.E.U16 [R6.64], R22 ;  /* 0x0000001606004986 */ /* 0x0001e2000c101506 */
[----:B------:R-:W-:-:S03]  /*a6700*/  ISETP.LT.AND P4, PT, R23, c[0x0][0x178], !P1 ;  /* 0x00005e0017007a0c */ /* 0x000fc60004f81270 */
[----:B----4-:R5:W-:Y:S01]  /*a6710*/  @P3 STG.E.U16 [R4.64], R20 ;  /* 0x0000001404003986 */ /* 0x010be2000c101506 */
[----:B------:R-:W-:Y:S01]  /*a6720*/  PRMT R13, R22, 0x7632, R13 ;  /* 0x00007632160d7816 */ /* 0x000fe2000000000d */
[----:B0-----:R-:W-:Y:S02]  /*a6730*/  IMAD.WIDE R6, R0, 0x2, R18 ;  /* 0x0000000200067825 */ /* 0x001fe400078e0212 */
[----:B------:R-:W4:Y:S02]  /*a6740*/  LDL.LU R22, [R1+0x560] ;  /* 0x0005600001167983 */ /* 0x000f240000300800 */
[----:B---3--:R-:W-:-:S04]  /*a6750*/  IMAD.WIDE R2, R3, 0x2, R10 ;  /* 0x0000000203027825 */ /* 0x008fc800078e020a */
[----:B-----5:R-:W-:Y:S01]  /*a6760*/  IMAD.WIDE R4, R0, 0x2, R8 ;  /* 0x0000000200047825 */ /* 0x020fe200078e0208 */
[----:B------:R-:W-:Y:S04]  /*a6770*/  @P5 STG.E.U16 [R2.64], R28 ;  /* 0x0000001c02005986 */ /* 0x000fe8000c101506 */
[----:B------:R0:W-:Y:S01]  /*a6780*/  @P6 STG.E.U16 [R4.64], R12 ;  /* 0x0000000c04006986 */ /* 0x0001e2000c101506 */
[----:B--2---:R-:W-:-:S03]  /*a6790*/  PRMT R14, R28, 0x7632, R14 ;  /* 0x000076321c0e7816 */ /* 0x004fc6000000000e */
[----:B------:R1:W-:Y:S01]  /*a67a0*/  @P4 STG.E.U16 [R6.64], R13 ;  /* 0x0000000d06004986 */ /* 0x0003e2000c101506 */
[----:B0-----:R-:W-:-:S03]  /*a67b0*/  PRMT R5, R20, 0x7632, R5 ;  /* 0x0000763214057816 */ /* 0x001fc60000000005 */
[----:B-1----:R-:W2:Y:S01]  /*a67c0*/  LDL.LU R7, [R1+0x3118] ;  /* 0x0031180001077983 */ /* 0x002ea20000300800 */
[----:B------:R-:W-:-:S03]  /*a67d0*/  IMAD.WIDE R12, R0, 0x2, R10 ;  /* 0x00000002000c7825 */ /* 0x000fc600078e020a */
[----:B------:R-:W3:Y:S04]  /*a67e0*/  LDL.LU R20, [R1+0x323c] ;  /* 0x00323c0001147983 */ /* 0x000ee80000300800 */
[----:B------:R-:W5:Y:S04]  /*a67f0*/  LDL.LU R28, [R1+0x3238] ;  /* 0x00323800011c7983 */ /* 0x000f680000300800 */
[----:B------:R0:W-:Y:S04]  /*a6800*/  STL.64 [R1+0x3230], R10 ;  /* 0x0032300a01007387 */ /* 0x0001e80000100a00 */
[----:B0-----:R-:W3:Y:S01]  /*a6810*/  LDL.LU R11, [R1+0x311c] ;  /* 0x00311c00010b7983 */ /* 0x001ee20000300800 */
[----:B------:R-:W-:Y:S01]  /*a6820*/  ISETP.LT.AND P3, PT, R27, c[0x0][0x178], !P1 ;  /* 0x00005e001b007a0c */ /* 0x000fe20004f61270 */
[C---:B------:R-:W-:Y:S01]  /*a6830*/  IMAD.WIDE R2, R0.reuse, 0x2, R16 ;  /* 0x0000000200027825 */ /* 0x040fe200078e0210 */
[----:B------:R-:W-:Y:S01]  /*a6840*/  IADD3 R4, R0, c[0x0][0x198], RZ ;  /* 0x0000660000047a10 */ /* 0x000fe20007ffe0ff */
[----:B------:R-:W-:Y:S10]  /*a6850*/  STL.64 [R1+0x3228], R8 ;  /* 0x0032280801007387 */ /* 0x000ff40000100a00 */
[----:B------:R-:W-:Y:S01]  /*a6860*/  @P3 STG.E.U16 [R2.64], R5 ;  /* 0x0000000502003986 */ /* 0x000fe2000c101506 */
[----:B------:R-:W-:-:S02]  /*a6870*/  ISETP.LT.AND P1, PT, R26, c[0x0][0x178], !P1 ;  /* 0x00005e001a007a0c */ /* 0x000fc40004f21270 */
[----:B------:R-:W-:Y:S02]  /*a6880*/  ISETP.LT.AND P6, PT, R21, c[0x0][0x178], !P0 ;  /* 0x00005e0015007a0c */ /* 0x000fe400047c1270 */
[----:B------:R-:W-:-:S09]  /*a6890*/  PRMT R0, R24, 0x7632, R0 ;  /* 0x0000763218007816 */ /* 0x000fd20000000000 */
[----:B------:R0:W-:Y:S04]  /*a68a0*/  @P1 STG.E.U16 [R12.64], R14 ;  /* 0x0000000e0c001986 */ /* 0x0001e8000c101506 */
[----:B0-----:R-:W4:Y:S01]  /*a68b0*/  LDL.LU R13, [R1+0x590] ;  /* 0x00059000010d7983 */ /* 0x001f220000300800 */
[----:B--2---:R-:W-:Y:S01]  /*a68c0*/  ISETP.GE.AND P4, PT, R7, c[0x0][0x17c], PT ;  /* 0x00005f0007007a0c */ /* 0x004fe20003f86270 */
[----:B------:R-:W-:Y:S01]  /*a68d0*/  IMAD.WIDE R6, R4, 0x2, R8 ;  /* 0x0000000204067825 */ /* 0x000fe200078e0208 */
[----:B---3--:R-:W-:Y:S02]  /*a68e0*/  ISETP.GE.AND P3, PT, R11, c[0x0][0x17c], PT ;  /* 0x00005f000b007a0c */ /* 0x008fe40003f66270 */
[----:B-----5:R-:W0:Y:S04]  /*a68f0*/  LDS.128 R8, [R28+0x400] ;  /* 0x000400001c087984 */ /* 0x020e280000000c00 */
[----:B------:R1:W-:Y:S01]  /*a6900*/  @P6 STG.E.U16 [R6.64], R24 ;  /* 0x0000001806006986 */ /* 0x0003e2000c101506 */
[----:B------:R-:W-:-:S03]  /*a6910*/  ISETP.LT.AND P6, PT, R21, c[0x0][0x178], !P2 ;  /* 0x00005e0015007a0c */ /* 0x000fc600057c1270 */
[----:B------:R-:W2:Y:S04]  /*a6920*/  LDL.LU R21, [R1+0x610] ;  /* 0x0006100001157983 */ /* 0x000ea80000300800 */
[----:B0-----:R-:W-:Y:S01]  /*a6930*/  STL [R1+0x4], R9 ;  /* 0x0000040901007387 */ /* 0x001fe20000100800 */
[----:B-1----:R-:W-:-:S03]  /*a6940*/  IMAD.MOV.U32 R24, RZ, RZ, R8 ;  /* 0x000000ffff187224 */ /* 0x002fc600078e0008 */
[----:B------:R0:W-:Y:S04]  /*a6950*/  STL.64 [R1+0x8], R10 ;  /* 0x0000080a01007387 */ /* 0x0001e80000100a00 */
[----:B0-----:R-:W3:Y:S04]  /*a6960*/  LDL.LU.64 R10, [R1+0x3230] ;  /* 0x00323000010a7983 */ /* 0x001ee80000300a00 */
[----:B------:R-:W5:Y:S01]  /*a6970*/  LDL.LU.64 R8, [R1+0x3228] ;  /* 0x0032280001087983 */ /* 0x000f620000300a00 */
[----:B------:R-:W-:Y:S01]  /*a6980*/  ISETP.LT.AND P5, PT, R23, c[0x0][0x178], !P0 ;  /* 0x00005e0017007a0c */ /* 0x000fe200047a1270 */
[----:B------:R-:W-:Y:S01]  /*a6990*/  IMAD.WIDE R2, R4, 0x2, R18 ;  /* 0x0000000204027825 */ /* 0x000fe200078e0212 */
[----:B------:R-:W-:Y:S01]  /*a69a0*/  ISETP.LT.AND P1, PT, R27, c[0x0][0x178], !P0 ;  /* 0x00005e001b007a0c */ /* 0x000fe20004721270 */
[----:B------:R-:W2:Y:S01]  /*a69b0*/  LDL.LU R28, [R1+0x1dd4] ;  /* 0x001dd400011c7983 */ /* 0x000ea20000300800 */
[----:B------:R-:W-:-:S02]  /*a69c0*/  ISETP.LT.AND P0, PT, R26, c[0x0][0x178], !P0 ;  /* 0x00005e001a007a0c */ /* 0x000fc40004701270 */
[----:B------:R-:W-:-:S07]  /*a69d0*/  IADD3 R14, R4, c[0x0][0x198], RZ ;  /* 0x00006600040e7a10 */ /* 0x000fce0007ffe0ff */
[----:B----4-:R0:W-:Y:S01]  /*a69e0*/  @P5 STG.E.U16 [R2.64], R13 ;  /* 0x0000000d02005986 */ /* 0x0101e2000c101506 */
[----:B------:R-:W-:Y:S02]  /*a69f0*/  ISETP.LT.AND P5, PT, R23, c[0x0][0x178], !P2 ;  /* 0x00005e0017007a0c */ /* 0x000fe400057a1270 */
[----:B------:R-:W-:Y:S01]  /*a6a00*/  PRMT R15, R13, 0x7632, R15 ;  /* 0x000076320d0f7816 */ /* 0x000fe2000000000f */
[----:B0-----:R-:W-:-:S04]  /*a6a10*/  IMAD.WIDE R2, R4, 0x2, R16 ;  /* 0x0000000204027825 */ /* 0x001fc800078e0210 */
[C---:B------:R-:W-:Y:S01]  /*a6a20*/  IMAD.WIDE R12, R14.reuse, 0x2, R18 ;  /* 0x000000020e0c7825 */ /* 0x040fe200078e0212 */
[----:B------:R0:W-:Y:S01]  /*a6a30*/  @P1 STG.E.U16 [R2.64], R22 ;  /* 0x0000001602001986 */ /* 0x0001e2000c101506 */
[----:B------:R-:W-:Y:S02]  /*a6a40*/  PRMT R20, R29, 0x7632, R20 ;  /* 0x000076321d147816 */ /* 0x000fe40000000014 */
[----:B------:R-:W-:Y:S01]  /*a6a50*/  ISETP.LT.AND P1, PT, R27, c[0x0][0x178], !P4 ;  /* 0x00005e001b007a0c */ /* 0x000fe20006721270 */
[----:B0-----:R-:W-:-:S04]  /*a6a60*/  IMAD.WIDE R2, R14, 0x2, R16 ;  /* 0x000000020e027825 */ /* 0x001fc800078e0210 */
[----:B---3--:R-:W-:-:S04]  /*a6a70*/  IMAD.WIDE R4, R4, 0x2, R10 ;  /* 0x0000000204047825 */ /* 0x008fc800078e020a */
[----:B-----5:R-:W-:Y:S01]  /*a6a80*/  IMAD.WIDE R6, R14, 0x2, R8 ;  /* 0x000000020e067825 */ /* 0x020fe200078e0208 */
[----:B------:R0:W-:Y:S04]  /*a6a90*/  @P0 STG.E.U16 [R4.64], R29 ;  /* 0x0000001d04000986 */ /* 0x0001e8000c101506 */
[----:B------:R1:W-:Y:S01]  /*a6aa0*/  @P6 STG.E.U16 [R6.64], R0 ;  /* 0x0000000006006986 */ /* 0x0003e2000c101506 */
[----:B------:R-:W-:-:S03]  /*a6ab0*/  ISETP.LT.AND P0, PT, R27, c[0x0][0x178], !P2 ;  /* 0x00005e001b007a0c */ /* 0x000fc60005701270 */
[----:B------:R3:W-:Y:S01]  /*a6ac0*/  @P5 STG.E.U16 [R12.64], R15 ;  /* 0x0000000f0c005986 */ /* 0x0007e2000c101506 */
[C---:B0-----:R-:W-:Y:S01]  /*a6ad0*/  IMAD.WIDE R4, R14.reuse, 0x2, R10 ;  /* 0x000000020e047825 */ /* 0x041fe200078e020a */
[----:B-1----:R-:W-:Y:S02]  /*a6ae0*/  IADD3 R0, R14, c[0x0][0x198], RZ ;  /* 0x000066000e007a10 */ /* 0x002fe40007ffe0ff */
[----:B---3--:R-:W-:Y:S02]  /*a6af0*/  PRMT R15, R22, 0x7632, R15 ;  /* 0x00007632160f7816 */ /* 0x008fe4000000000f */
[----:B------:R-:W3:Y:S04]  /*a6b00*/  LDL.LU R22, [R1+0x3220] ;  /* 0x0032200001167983 */ /* 0x000ee80000300800 */
[----:B------:R-:W4:Y:S04]  /*a6b10*/  LDL.LU R29, [R1+0x321c] ;  /* 0x00321c00011d7983 */ /* 0x000f280000300800 */
[----:B------:R-:W5:Y:S04]  /*a6b20*/  LDL.LU R27, [R1+0x3218] ;  /* 0x00321800011b7983 */ /* 0x000f680000300800 */
[----:B------:R-:W3:Y:S01]  /*a6b30*/  LDL.LU R14, [R1+0x630] ;  /* 0x00063000010e7983 */ /* 0x000ee20000300800 */
[----:B------:R-:W-:-:S02]  /*a6b40*/  ISETP.LT.AND P2, PT, R26, c[0x0][0x178], !P2 ;  /* 0x00005e001a007a0c */ /* 0x000fc40005741270 */
[----:B--2---:R-:W-:Y:S01]  /*a6b50*/  ISETP.LT.AND P6, PT, R28, c[0x0][0x178], !P4 ;  /* 0x00005e001c007a0c */ /* 0x004fe200067c1270 */
[C---:B------:R-:W-:Y:S01]  /*a6b60*/  IMAD.WIDE R6, R0.reuse, 0x2, R8 ;  /* 0x0000000200067825 */ /* 0x040fe200078e0208 */
[----:B------:R0:W-:Y:S09]  /*a6b70*/  @P0 STG.E.U16 [R2.64], R15 ;  /* 0x0000000f02000986 */ /* 0x0001f2000c101506 */
[----:B------:R-:W-:Y:S01]  /*a6b80*/  @P2 STG.E.U16 [R4.64], R20 ;  /* 0x0000001404002986 */ /* 0x000fe2000c101506 */
[----:B------:R-:W-:Y:S01]  /*a6b90*/  ISETP.LT.AND P5, PT, R23, c[0x0][0x178], !P4 ;  /* 0x00005e0017007a0c */ /* 0x000fe200067a1270 */
[----:B------:R-:W-:-:S02]  /*a6ba0*/  IMAD.WIDE R12, R0, 0x2, R18 ;  /* 0x00000002000c7825 */ /* 0x000fc400078e0212 */
[----:B0-----:R-:W2:Y:S04]  /*a6bb0*/  LDL.LU R2, [R1+0x3120] ;  /* 0x0031200001027983 */ /* 0x001ea80000300800 */
[----:B------:R-:W2:Y:S04]  /*a6bc0*/  LDL.LU R15, [R1+0x3124] ;  /* 0x00312400010f7983 */ /* 0x000ea80000300800 */
[----:B---3--:R-:W-:Y:S04]  /*a6bd0*/  @P6 STG.E.U16 [R6.64], R14 ;  /* 0x0000000e06006986 */ /* 0x008fe8000c101506 */
[----:B----4-:R-:W0:Y:S04]  /*a6be0*/  LDS.128 R4, [R29+0x400] ;  /* 0x000400001d047984 */ /* 0x010e280000000c00 */
[----:B------:R-:W-:Y:S01]  /*a6bf0*/  @P5 STG.E.U16 [R12.64], R21 ;  /* 0x000000150c005986 */ /* 0x000fe2000c101506 */
[----:B------:R-:W-:Y:S01]  /*a6c00*/  ISETP.LT.AND P5, PT, R23, c[0x0][0x178], !P3 ;  /* 0x00005e0017007a0c */ /* 0x000fe20005fa1270 */
[----:B------:R-:W-:-:S02]  /*a6c10*/  IMAD.MOV.U32 R23, RZ, RZ, R25 ;  /* 0x000000ffff177224 */ /* 0x000fc400078e0019 */
[----:B------:R-:W3:Y:S04]  /*a6c20*/  LDL.LU R25, [R1+0x660] ;  /* 0x0006600001197983 */ /* 0x000ee80000300800 */
[----:B0-----:R0:W-:Y:S04]  /*a6c30*/  STL [R1+0x320c], R5 ;  /* 0x00320c0501007387 */ /* 0x0011e80000100800 */
[----:B------:R-:W4:Y:S04]  /*a6c40*/  LDL R29, [R1+0x1de0] ;  /* 0x001de000011d7983 */ /* 0x000f280000100800 */
[----:B0-----:R-:W3:Y:S04]  /*a6c50*/  LDL R5, [R1+0x1dd8] ;  /* 0x001dd80001057983 */ /* 0x001ee80000100800 */
[----:B------:R-:W-:Y:S04]  /*a6c60*/  STL [R1+0x31f8], R6 ;  /* 0x0031f80601007387 */ /* 0x000fe80000100800 */
[----:B------:R0:W-:Y:S04]  /*a6c70*/  STL [R1+0x31f4], R7 ;  /* 0x0031f40701007387 */ /* 0x0001e80000100800 */
[----:B0-----:R-:W3:Y:S01]  /*a6c80*/  LDL.LU R7, [R1+0x5c0] ;  /* 0x0005c00001077983 */ /* 0x001ee20000300800 */
[----:B------:R-:W-:-:S03]  /*a6c90*/  ISETP.LT.AND P4, PT, R26, c[0x0][0x178], !P4 ;  /* 0x00005e001a007a0c */ /* 0x000fc60006781270 */
[----:B------:R-:W4:Y:S01]  /*a6ca0*/  LDL.LU R6, [R1+0x3128] ;  /* 0x0031280001067983 */ /* 0x000f220000300800 */
[----:B------:R-:W-:Y:S01]  /*a6cb0*/  ISETP.LT.AND P6, PT, R28, c[0x0][0x178], !P3 ;  /* 0x00005e001c007a0c */ /* 0x000fe20005fc1270 */
[----:B------:R-:W-:Y:S01]  /*a6cc0*/  IMAD.WIDE R12, R0, 0x2, R16 ;  /* 0x00000002000c7825 */ /* 0x000fe200078e0210 */
[----:B--2---:R-:W-:Y:S02]  /*a6cd0*/  ISETP.GE.AND P0, PT, R2, c[0x0][0x17c], PT ;  /* 0x00005f0002007a0c */ /* 0x004fe40003f06270 */
[----:B------:R-:W-:Y:S02]  /*a6ce0*/  IADD3 R2, R0, c[0x0][0x198], RZ ;  /* 0x0000660000027a10 */ /* 0x000fe40007ffe0ff */
[----:B------:R-:W-:Y:S02]  /*a6cf0*/  ISETP.GE.AND P2, PT, R15, c[0x0][0x17c], PT ;  /* 0x00005f000f007a0c */ /* 0x000fe40003f46270 */
[----:B------:R-:W-:Y:S01]  /*a6d00*/  PRMT R3, R14, 0x7632, R3 ;  /* 0x000076320e037816 */ /* 0x000fe20000000003 */
[----:B------:R-:W-:Y:S01]  /*a6d10*/  IMAD.WIDE R14, R2, 0x2, R8 ;  /* 0x00000002020e7825 */ /* 0x000fe200078e0208 */
[----:B---3--:R0:W-:Y:S03]  /*a6d20*/  @P1 STG.E.U16 [R12.64], R7 ;  /* 0x000000070c001986 */ /* 0x0081e6000c101506 */
[----:B0-----:R-:W-:Y:S01]  /*a6d30*/  IMAD.WIDE R12, R0, 0x2, R10 ;  /* 0x00000002000c7825 */ /* 0x001fe200078e020a */
[----:B------:R-:W-:-:S03]  /*a6d40*/  PRMT R0, R21, 0x7632, R0 ;  /* 0x0000763215007816 */ /* 0x000fc60000000000 */
[----:B------:R-:W-:Y:S01]  /*a6d50*/  IMAD.WIDE R20, R2, 0x2, R18 ;  /* 0x0000000202147825 */ /* 0x000fe200078e0212 */
[----:B------:R-:W-:Y:S04]  /*a6d60*/  @P4 STG.E.U16 [R12.64], R24 ;  /* 0x000000180c004986 */ /* 0x000fe8000c101506 */
[----:B------:R-:W-:Y:S04]  /*a6d70*/  @P6 STG.E.U16 [R14.64], R3 ;  /* 0x000000030e006986 */ /* 0x000fe8000c101506 */
[----:B------:R0:W-:Y:S04]  /*a6d80*/  @P5 STG.E.U16 [R20.64], R0 ;  /* 0x0000000014005986 */ /* 0x0001e8000c101506 */
[----:B0-----:R-:W2:Y:S01]  /*a6d90*/  LDL.LU R21, [R1+0x620] ;  /* 0x0006200001157983 */ /* 0x001ea20000300800 */
[----:B----4-:R-:W-:-:S02]  /*a6da0*/  ISETP.LT.AND P1, PT, R29, c[0x0][0x178], !P3 ;  /* 0x00005e001d007a0c */ /* 0x010fc40005f21270 */
[----:B------:R-:W-:Y:S02]  /*a6db0*/  ISETP.LT.AND P3, PT, R26, c[0x0][0x178], !P3 ;  /* 0x00005e001a007a0c */ /* 0x000fe40005f61270 */
[----:B------:R-:W-:Y:S01]  /*a6dc0*/  ISETP.LT.AND P5, PT, R28, c[0x0][0x178], !P0 ;  /* 0x00005e001c007a0c */ /* 0x000fe200047a1270 */
[C---:B------:R-:W-:Y:S01]  /*a6dd0*/  IMAD.WIDE R12, R2.reuse, 0x2, R16 ;  /* 0x00000002020c7825 */ /* 0x040fe200078e0210 */
[----:B------:R-:W-:Y:S02]  /*a6de0*/  ISETP.LT.AND P6, PT, R5, c[0x0][0x178], !P0 ;  /* 0x00005e0005007a0c */ /* 0x000fe400047c1270 */
[----:B------:R-:W-:Y:S02]  /*a6df0*/  PRMT R14, R7, 0x7632, R14 ;  /* 0x00007632070e7816 */ /* 0x000fe4000000000e */
[C---:B------:R-:W-:Y:S01]  /*a6e00*/  IADD3 R0, R2.reuse, c[0x0][0x198], RZ ;  /* 0x0000660002007a10 */ /* 0x040fe20007ffe0ff */
[----:B------:R-:W-:Y:S01]  /*a6e10*/  IMAD.WIDE R2, R2, 0x2, R10 ;  /* 0x0000000202027825 */ /* 0x000fe200078e020a */
[----:B------:R-:W-:Y:S01]  /*a6e20*/  PRMT R20, R24, 0x7632, R20 ;  /* 0x0000763218147816 */ /* 0x000fe20000000014 */
[----:B------:R0:W-:Y:S04]  /*a6e30*/  @P1 STG.E.U16 [R12.64], R14 ;  /* 0x0000000e0c001986 */ /* 0x0001e8000c101506 */
[----:B------:R1:W-:Y:S04]  /*a6e40*/  @P3 STG.E.U16 [R2.64], R20 ;  /* 0x0000001402003986 */ /* 0x0003e8000c101506 */
[----:B------:R-:W3:Y:S01]  /*a6e50*/  LDL.LU R24, [R1+0x312c] ;  /* 0x00312c0001187983 */ /* 0x000ee20000300800 */
[----:B0-----:R-:W-:-:S04]  /*a6e60*/  IMAD.WIDE R12, R0, 0x2, R8 ;  /* 0x00000002000c7825 */ /* 0x001fc800078e0208 */
[----:B------:R-:W-:Y:S01]  /*a6e70*/  IMAD.WIDE R14, R0, 0x2, R18 ;  /* 0x00000002000e7825 */ /* 0x000fe200078e0212 */
[----:B------:R-:W-:Y:S04]  /*a6e80*/  @P5 STG.E.U16 [R12.64], R25 ;  /* 0x000000190c005986 */ /* 0x000fe8000c101506 */
[----:B------:R-:W-:Y:S04]  /*a6e90*/  @P6 STG.E.U16 [R14.64], R23 ;  /* 0x000000170e006986 */ /* 0x000fe8000c101506 */
[----:B------:R-:W0:Y:S01]  /*a6ea0*/  LDS.128 R12, [R22+0x400] ;  /* 0x00040000160c7984 */ /* 0x000e220000000c00 */
[----:B------:R-:W-:-:S02]  /*a6eb0*/  ISETP.LT.AND P3, PT, R26, c[0x0][0x178], !P0 ;  /* 0x00005e001a007a0c */ /* 0x000fc40004761270 */
[----:B------:R-:W-:Y:S01]  /*a6ec0*/  ISETP.GE.AND P4, PT, R6, c[0x0][0x17c], PT ;  /* 0x00005f0006007a0c */ /* 0x000fe20003f86270 */
[----:B------:R-:W4:Y:S04]  /*a6ed0*/  LDL.LU R26, [R1+0x3214] ;  /* 0x00321400011a7983 */ /* 0x000f280000300800 */
[----:B------:R-:W4:Y:S01]  /*a6ee0*/  LDL.LU R7, [R1+0x670] ;  /* 0x0006700001077983 */ /* 0x000f220000300800 */
[----:B------:R-:W-:-:S03]  /*a6ef0*/  ISETP.LT.AND P1, PT, R29, c[0x0][0x178], !P0 ;  /* 0x00005e001d007a0c */ /* 0x000fc60004721270 */
[----:B------:R-:W5:Y:S01]  /*a6f00*/  LDL.LU R6, [R1+0x640] ;  /* 0x0006400001067983 */ /* 0x000f620000300800 */
[----:B-1----:R-:W-:-:S03]  /*a6f10*/  IMAD.WIDE R2, R0, 0x2, R16 ;  /* 0x0000000200027825 */ /* 0x002fc600078e0210 */
[----:B0-----:R0:W-:Y:S04]  /*a6f20*/  STL [R1+0x3210], R13 ;  /* 0x0032100d01007387 */ /* 0x0011e80000100800 */
[----:B------:R-:W-:Y:S04]  /*a6f30*/  STL [R1+0x31fc], R14 ;  /* 0x0031fc0e01007387 */ /* 0x000fe80000100800 */
[----:B------:R1:W-:Y:S01]  /*a6f40*/  STL [R1+0x31f0], R15 ;  /* 0x0031f00f01007387 */ /* 0x0003e20000100800 */
[----:B0-----:R-:W-:-:S03]  /*a6f50*/  IMAD.MOV.U32 R13, RZ, RZ, R23 ;  /* 0x000000ffff0d7224 */ /* 0x001fc600078e0017 */
[----:B-1----:R-:W5:Y:S01]  /*a6f60*/  LDL.LU R15, [R1+0x1de4] ;  /* 0x001de400010f7983 */ /* 0x002f620000300800 */
[----:B------:R-:W-:-:S03]  /*a6f70*/  IMAD.WIDE R22, R0, 0x2, R10 ;  /* 0x0000000200167825 */ /* 0x000fc600078e020a */
[----:B--2---:R-:W-:Y:S04]  /*a6f80*/  @P1 STG.E.U16 [R2.64], R21 ;  /* 0x0000001502001986 */ /* 0x004fe8000c101506 */
[----:B------:R0:W-:Y:S02]  /*a6f90*/  @P3 STG.E.U16 [R22.64], R4 ;  /* 0x0000000416003986 */ /* 0x0001e4000c101506 */
[----:B0-----:R-:W-:Y:S02]  /*a6fa0*/  PRMT R4, R13, 0x7632, R4 ;  /* 0x000076320d047816 */ /* 0x001fe40000000004 */
[----:B------:R-:W2:Y:S01]  /*a6fb0*/  LDL.LU R13, [R1+0x3134] ;  /* 0x00313400010d7983 */ /* 0x000ea20000300800 */
[----:B------:R-:W-:Y:S02]  /*a6fc0*/  ISETP.LT.AND P6, PT, R28, c[0x0][0x178], !P2 ;  /* 0x00005e001c007a0c */ /* 0x000fe400057c1270 */
[----:B------:R-:W-:Y:S01]  /*a6fd0*/  IADD3 R20, R0, c[0x0][0x198], RZ ;  /* 0x0000660000147a10 */ /* 0x000fe20007ffe0ff */
[----:B------:R-:W2:Y:S01]  /*a6fe0*/  LDL.LU R14, [R1+0x600] ;  /* 0x00060000010e7983 */ /* 0x000ea20000300800 */
[----:B---3--:R-:W-:-:S02]  /*a6ff0*/  ISETP.GE.AND P0, PT, R24, c[0x0][0x17c], PT ;  /* 0x00005f0018007a0c */ /* 0x008fc40003f06270 */
[----:B------:R-:W-:Y:S01]  /*a7000*/  PRMT R0, R25, 0x7632, R0 ;  /* 0x0000763219007816 */ /* 0x000fe20000000000 */
[----:B------:R-:W-:-:S06]  /*a7010*/  IMAD.WIDE R24, R20, 0x2, R8 ;  /* 0x0000000214187825 */ /* 0x000fcc00078e0208 */
[----:B------:R0:W-:Y:S04]  /*a7020*/  @P6 STG.E.U16 [R24.64], R0 ;  /* 0x0000000018006986 */ /* 0x0001e8000c101506 */
[----:B0-----:R-:W3:Y:S01]  /*a7030*/  LDL.LU R25, [R1+0x3130] ;  /* 0x0031300001197983 */ /* 0x001ee20000300800 */
[----:B------:R-:W-:Y:S01]  /*a7040*/  ISETP.LT.AND P5, PT, R5, c[0x0][0x178], !P2 ;  /* 0x00005e0005007a0c */ /* 0x000fe200057a1270 */
[----:B------:R-:W-:Y:S01]  /*a7050*/  IMAD.WIDE R2, R20, 0x2, R18 ;  /* 0x0000000214027825 */ /* 0x000fe200078e0212 */
[----:B------:R-:W-:Y:S02]  /*a7060*/  ISETP.LT.AND P3, PT, R29, c[0x0][0x178], !P2 ;  /* 0x00005e001d007a0c */ /* 0x000fe40005761270 */
[----:B------:R-:W-:Y:S02]  /*a7070*/  ISETP.LT.AND P6, PT, R28, c[0x0][0x178], !P4 ;  /* 0x00005e001c007a0c */ /* 0x000fe400067c1270 */
[----:B------:R-:W-:-:S07]  /*a7080*/  IADD3 R0, R20, c[0x0][0x198], RZ ;  /* 0x0000660014007a10 */ /* 0x000fce0007ffe0ff */
[----:B------:R0:W-:Y:S01]  /*a7090*/  @P5 STG.E.U16 [R2.64], R4 ;  /* 0x0000000402005986 */ /* 0x0001e2000c101506 */
[----:B------:R-:W-:Y:S01]  /*a70a0*/  IMAD.WIDE R22, R0, 0x2, R8 ;  /* 0x0000000200167825 */ /* 0x000fe200078e0208 */
[----:B0-----:R-:W-:-:S03]  /*a70b0*/  PRMT R4, R21, 0x7632, R4 ;  /* 0x0000763215047816 */ /* 0x001fc60000000004 */
[----:B------:R-:W-:Y:S01]  /*a70c0*/  IMAD.WIDE R2, R20, 0x2, R16 ;  /* 0x0000000214027825 */ /* 0x000fe200078e0210 */
[----:B----4-:R-:W-:-:S03]  /*a70d0*/  PRMT R26, R4, 0x7632, R26 ;  /* 0x00007632041a7816 */ /* 0x010fc6000000001a */
[----:B------:R-:W-:Y:S01]  /*a70e0*/  IMAD.WIDE R20, R20, 0x2, R10 ;  /* 0x0000000214147825 */ /* 0x000fe200078e020a */
[----:B------:R-:W-:Y:S01]  /*a70f0*/  @P3 STG.E.U16 [R2.64], R4 ;  /* 0x0000000402003986 */ /* 0x000fe2000c101506 */
[----:B-----5:R-:W-:-:S13]  /*a7100*/  ISETP.LT.AND P2, PT, R15, c[0x0][0x178], !P2 ;  /* 0x00005e000f007a0c */ /* 0x020fda0005741270 */
[----:B------:R0:W-:Y:S04]  /*a7110*/  @P2 STG.E.U16 [R20.64], R26 ;  /* 0x0000001a14002986 */ /* 0x0001e8000c101506 */
[----:B------:R1:W-:Y:S01]  /*a7120*/  @P6 STG.E.U16 [R22.64], R7 ;  /* 0x0000000716006986 */ /* 0x0003e2000c101506 */
[----:B0-----:R-:W-:-:S03]  /*a7130*/  PRMT R26, R7, 0x7632, R26 ;  /* 0x00007632071a7816 */ /* 0x001fc6000000001a */
[----:B-1----:R-:W4:Y:S01]  /*a7140*/  LDL.LU R7, [R1+0x4d4] ;  /* 0x0004d40001077983 */ /* 0x002f220000300800 */
[----:B--2---:R-:W-:-:S03]  /*a7150*/  ISETP.GE.AND P2, PT, R13, c[0x0][0x17c], PT ;  /* 0x00005f000d007a0c */ /* 0x004fc60003f46270 */
[----:B------:R-:W2:Y:S01]  /*a7160*/  LDL.LU R13, [R1+0x3138] ;  /* 0x00313800010d7983 */ /* 0x000ea20000300800 */
[----:B------:R-:W-:Y:S02]  /*a7170*/  ISETP.LT.AND P5, PT, R5, c[0x0][0x178], !P4 ;  /* 0x00005e0005007a0c */ /* 0x000fe400067a1270 */
[----:B------:R-:W-:Y:S01]  /*a7180*/  ISETP.LT.AND P3, PT, R29, c[0x0][0x178], !P4 ;  /* 0x00005e001d007a0c */ /* 0x000fe20006761270 */
[----:B------:R-:W-:Y:S01]  /*a7190*/  ISETP.LT.AND P4, PT, R15, c[0x0][0x178], !P4 ;  /* 0x00005e000f007a0c */ /* 0x000fe20006781270 */
[----:B------:R-:W-:Y:S02]  /*a71a0*/  ISETP.LT.AND P6, PT, R28, c[0x0][0x178], !P0 ;  /* 0x00005e001c007a0c */ /* 0x000fe400047c1270 */
[C---:B------:R-:W-:Y:S01]  /*a71b0*/  IADD3 R4, R0.reuse, c[0x0][0x198], RZ ;  /* 0x0000660000047a10 */ /* 0x040fe20007ffe0ff */
[----:B------:R-:W-:-:S04]  /*a71c0*/  IMAD.WIDE R2, R0, 0x2, R16 ;  /* 0x0000000200027825 */ /* 0x000fc800078e0210 */
[----:B------:R-:W-:-:S04]  /*a71d0*/  IMAD.WIDE R20, R0, 0x2, R10 ;  /* 0x0000000200147825 */ /* 0x000fc800078e020a */
[----:B------:R-:W-:Y:S01]  /*a71e0*/  IMAD.WIDE R22, R4, 0x2, R8 ;  /* 0x0000000204167825 */ /* 0x000fe200078e0208 */
[----:B------:R-:W-:Y:S02]  /*a71f0*/  PRMT R27, R6, 0x7632, R27 ;  /* 0x00007632061b7816 */ /* 0x000fe4000000001b */
[----:B---3--:R-:W-:Y:S01]  /*a7200*/  ISETP.GE.AND P1, PT, R25, c[0x0][0x17c], PT ;  /* 0x00005f0019007a0c */ /* 0x008fe20003f26270 */
[----:B------:R-:W-:-:S05]  /*a7210*/  IMAD.WIDE R24, R0, 0x2, R18 ;  /* 0x0000000200187825 */ /* 0x000fca00078e0212 */
[----:B------:R0:W-:Y:S01]  /*a7220*/  @P5 STG.E.U16 [R24.64], R6 ;  /* 0x0000000618005986 */ /* 0x0001e2000c101506 */
[----:B------:R-:W-:Y:S01]  /*a7230*/  ISETP.LT.AND P5, PT, R5, c[0x0][0x178], !P0 ;  /* 0x00005e0005007a0c */ /* 0x000fe200047a1270 */
[----:B------:R-:W-:Y:S02]  /*a7240*/  @P3 STG.E.U16 [R2.64], R14 ;  /* 0x0000000e02003986 */ /* 0x000fe4000c101506 */
[----:B------:R-:W-:Y:S01]  /*a7250*/  @P4 STG.E.U16 [R20.64], R12 ;  /* 0x0000000c14004986 */ /* 0x000fe2000c101506 */
[----:B------:R-:W-:Y:S01]  /*a7260*/  @P6 STG.E.U16 [R22.64], R26 ;  /* 0x0000001a16006986 */ /* 0x000fe2000c101506 */
[----:B0-----:R-:W-:-:S03]  /*a7270*/  IMAD.WIDE R24, R4, 0x2, R18 ;  /* 0x0000000204187825 */ /* 0x001fc600078e0212 */
[----:B------:R-:W3:Y:S05]  /*a7280*/  LDL.LU R6, [R1+0x14] ;  /* 0x0000140001067983 */ /* 0x000eea0000300800 */
[----:B------:R0:W-:Y:S01]  /*a7290*/  @P5 STG.E.U16 [R24.64], R27 ;  /* 0x0000001b18005986 */ /* 0x0001e2000c101506 */
[----:B------:R-:W-:-:S03]  /*a72a0*/  ISETP.LT.AND P3, PT, R29, c[0x0][0x178], !P0 ;  /* 0x00005e001d007a0c */ /* 0x000fc60004761270 */
[----:B0-----:R-:W5:Y:S01]  /*a72b0*/  LDL.LU R25, [R1+0x4c4] ;  /* 0x0004c40001197983 */ /* 0x001f620000300800 */
[----:B------:R-:W3:Y:S02]  /*a72c0*/  LDL.LU R27, [R1+0x4b4] ;  /* 0x0004b400011b7983 */ /* 0x000ee40000300800 */
[----:B------:R-:W3:Y:S01]  /*a72d0*/  LDL.LU R24, [R1+0x313c] ;  /* 0x00313c0001187983 */ /* 0x000ee20000300800 */
[----:B------:R-:W-:Y:S02]  /*a72e0*/  ISETP.LT.AND P4, PT, R15, c[0x0][0x178], !P0 ;  /* 0x00005e000f007a0c */ /* 0x000fe40004781270 */
[----:B------:R-:W-:Y:S02]  /*a72f0*/  ISETP.LT.AND P5, PT, R28, c[0x0][0x178], !P1 ;  /* 0x00005e001c007a0c */ /* 0x000fe40004fa1270 */
[----:B------:R-:W-:Y:S01]  /*a7300*/  PRMT R22, R14, 0x7632, R22 ;  /* 0x000076320e167816 */ /* 0x000fe20000000016 */
[C---:B------:R-:W-:Y:S01]  /*a7310*/  IMAD.WIDE R2, R4.reuse, 0x2, R16 ;  /* 0x0000000204027825 */ /* 0x040fe200078e0210 */
[----:B------:R-:W-:-:S02]  /*a7320*/  IADD3 R0, R4, c[0x0][0x198], RZ ;  /* 0x0000660004007a10 */ /* 0x000fc40007ffe0ff */
[----:B------:R-:W-:Y:S01]  /*a7330*/  PRMT R12, R12, 0x7632, R12 ;  /* 0x000076320c0c7816 */ /* 0x000fe2000000000c */
[----:B------:R-:W-:Y:S01]  /*a7340*/  IMAD.WIDE R20, R4, 0x2, R10 ;  /* 0x0000000204147825 */ /* 0x000fe200078e020a */
[----:B------:R-:W3:Y:S04]  /*a7350*/  LDL.LU R14, [R1+0x3140] ;  /* 0x00314000010e7983 */ /* 0x000ee80000300800 */
[----:B------:R0:W-:Y:S04]  /*a7360*/  @P3 STG.E.U16 [R2.64], R22 ;  /* 0x0000001602003986 */ /* 0x0001e8000c101506 */
[----:B------:R1:W-:Y:S01]  /*a7370*/  @P4 STG.E.U16 [R20.64], R12 ;  /* 0x0000000c14004986 */ /* 0x0003e2000c101506 */
[----:B0-----:R-:W-:-:S05]  /*a7380*/  IMAD.WIDE R2, R0, 0x2, R8 ;  /* 0x0000000200027825 */ /* 0x001fca00078e0208 */
[----:B----4-:R0:W-:Y:S01]  /*a7390*/  @P5 STG.E.U16 [R2.64], R7 ;  /* 0x0000000702005986 */ /* 0x0101e2000c101506 */
[----:B-1----:R-:W-:Y:S02]  /*a73a0*/  PRMT R12, R7, 0x7632, R12 ;  /* 0x00007632070c7816 */ /* 0x002fe4000000000c */
[----:B--2---:R-:W-:Y:S02]  /*a73b0*/  ISETP.GE.AND P0, PT, R13, c[0x0][0x17c], PT ;  /* 0x00005f000d007a0c */ /* 0x004fe40003f06270 */
[----:B------:R-:W2:Y:S01]  /*a73c0*/  LDL.LU R13, [R1+0x504] ;  /* 0x00050400010d7983 */ /* 0x000ea20000300800 */
[----:B0-----:R-:W4:Y:S01]  /*a73d0*/  LDL.LU R7, [R1+0x4f4] ;  /* 0x0004f40001077983 */ /* 0x001f220000300800 */
[----:B------:R-:W-:Y:S02]  /*a73e0*/  ISETP.LT.AND P6, PT, R5, c[0x0][0x178], !P1 ;  /* 0x00005e0005007a0c */ /* 0x000fe40004fc1270 */
[----:B------:R-:W-:Y:S01]  /*a73f0*/  ISETP.LT.AND P3, PT, R29, c[0x0][0x178], !P1 ;  /* 0x00005e001d007a0c */ /* 0x000fe20004f61270 */
[----:B------:R-:W-:Y:S01]  /*a7400*/  IMAD.WIDE R22, R0, 0x2, R18 ;  /* 0x0000000200167825 */ /* 0x000fe200078e0212 */
[----:B------:R-:W-:-:S02]  /*a7410*/  ISETP.LT.AND P1, PT, R15, c[0x0][0x178], !P1 ;  /* 0x00005e000f007a0c */ /* 0x000fc40004f21270 */
[----:B------:R-:W-:Y:S01]  /*a7420*/  ISETP.LT.AND P4, PT, R28, c[0x0][0x178], !P2 ;  /* 0x00005e001c007a0c */ /* 0x000fe20005781270 */
[C---:B------:R-:W-:Y:S01]  /*a7430*/  IMAD.WIDE R2, R0.reuse, 0x2, R16 ;  /* 0x0000000200027825 */ /* 0x040fe200078e0210 */
[----:B------:R-:W-:-:S03]  /*a7440*/  IADD3 R4, R0, c[0x0][0x198], RZ ;  /* 0x0000660000047a10 */ /* 0x000fc60007ffe0ff */
[----:B------:R-:W-:Y:S02]  /*a7450*/  IMAD.WIDE R20, R0, 0x2, R10 ;  /* 0x0000000200147825 */ /* 0x000fe400078e020a */
[----:B-----5:R0:W-:Y:S01]  /*a7460*/  @P6 STG.E.U16 [R22.64], R25 ;  /* 0x0000001916006986 */ /* 0x0201e2000c101506 */
[----:B------:R-:W-:Y:S01]  /*a7470*/  ISETP.LT.AND P6, PT, R5, c[0x0][0x178], !P2 ;  /* 0x00005e0005007a0c */ /* 0x000fe200057c1270 */
[----:B---3--:R-:W-:Y:S01]  /*a7480*/  @P3 STG.E.U16 [R2.64], R27 ;  /* 0x0000001b02003986 */ /* 0x008fe2000c101506 */
[----:B------:R-:W-:Y:S01]  /*a7490*/  ISETP.LT.AND P3, PT, R29, c[0x0][0x178], !P2 ;  /* 0x00005e001d007a0c */ /* 0x000fe20005761270 */
[----:B------:R1:W-:Y:S01]  /*a74a0*/  @P1 STG.E.U16 [R20.64], R6 ;  /* 0x0000000614001986 */ /* 0x0003e2000c101506 */
[----:B------:R-:W-:Y:S02]  /*a74b0*/  PRMT R0, R25, 0x7632, R0 ;  /* 0x0000763219007816 */ /* 0x000fe40000000000 */
[----:B------:R-:W-:Y:S02]  /*a74c0*/  ISETP.GE.AND P5, PT, R24, c[0x0][0x17c], PT ;  /* 0x00005f0018007a0c */ /* 0x000fe40003fa6270 */
[----:B------:R-:W-:Y:S01]  /*a74d0*/  ISETP.LT.AND P2, PT, R15, c[0x0][0x178], !P2 ;  /* 0x00005e000f007a0c */ /* 0x000fe20005741270 */
[----:B------:R-:W3:Y:S01]  /*a74e0*/  LDL.LU R24, [R1+0x4e4] ;  /* 0x0004e40001187983 */ /* 0x000ee20000300800 */
[----:B0-----:R-:W-:-:S03]  /*a74f0*/  IMAD.WIDE R22, R4, 0x2, R8 ;  /* 0x0000000204167825 */ /* 0x001fc600078e0208 */
[----:B------:R-:W5:Y:S01]  /*a7500*/  LDL.LU R25, [R1+0x44] ;  /* 0x0000440001197983 */ /* 0x000f620000300800 */
[----:B-1----:R-:W-:-:S03]  /*a7510*/  IMAD.WIDE R20, R4, 0x2, R18 ;  /* 0x0000000204147825 */ /* 0x002fc600078e0212 */
[----:B------:R0:W-:Y:S01]  /*a7520*/  @P4 STG.E.U16 [R22.64], R12 ;  /* 0x0000000c16004986 */ /* 0x0001e2000c101506 */
[----:B------:R-:W-:Y:S01]  /*a7530*/  ISETP.LT.AND P4, PT, R28, c[0x0][0x178], !P0 ;  /* 0x00005e001c007a0c */ /* 0x000fe20004781270 */
[C---:B------:R-:W-:Y:S02]  /*a7540*/  IMAD.WIDE R2, R4.reuse, 0x2, R16 ;  /* 0x0000000204027825 */ /* 0x040fe400078e0210 */
[----:B------:R1:W-:Y:S01]  /*a7550*/  @P6 STG.E.U16 [R20.64], R0 ;  /* 0x0000000014006986 */ /* 0x0003e2000c101506 */
[----:B------:R-:W-:Y:S02]  /*a7560*/  ISETP.LT.AND P6, PT, R5, c[0x0][0x178], !P0 ;  /* 0x00005e0005007a0c */ /* 0x000fe400047c1270 */
[----:B0-----:R-:W-:Y:S02]  /*a7570*/  PRMT R12, R27, 0x7632, R12 ;  /* 0x000076321b0c7816 */ /* 0x001fe4000000000c */
[----:B-1----:R-:W-:-:S03]  /*a7580*/  IADD3 R0, R4, c[0x0][0x198], RZ ;  /* 0x0000660004007a10 */ /* 0x002fc60007ffe0ff */
[----:B------:R0:W-:Y:S02]  /*a7590*/  @P3 STG.E.U16 [R2.64], R12 ;  /* 0x0000000c02003986 */ /* 0x0001e4000c101506 */
[----:B------:R-:W-:-:S04]  /*a75a0*/  IMAD.WIDE R20, R0, 0x2, R8 ;  /* 0x0000000200147825 */ /* 0x000fc800078e0208 */
[----:B------:R-:W-:Y:S01]  /*a75b0*/  IMAD.WIDE R22, R0, 0x2, R18 ;  /* 0x0000000200167825 */ /* 0x000fe200078e0212 */
[----:B------:R-:W-:Y:S02]  /*a75c0*/  ISETP.GE.AND P1, PT, R14, c[0x0][0x17c], PT ;  /* 0x00005f000e007a0c */ /* 0x000fe40003f26270 */
[----:B------:R-:W5:Y:S01]  /*a75d0*/  LDL.LU R14, [R1+0x3144] ;  /* 0x00314400010e7983 */ /* 0x000f620000300800 */
[----:B------:R-:W5:Y:S01]  /*a75e0*/  LDL.LU R27, [R1+0x534] ;  /* 0x00053400011b7983 */ /* 0x000f620000300800 */
[----:B0-----:R-:W-:Y:S01]  /*a75f0*/  PRMT R12, R6, 0x7632, R12 ;  /* 0x00007632060c7816 */ /* 0x001fe2000000000c */
[----:B------:R-:W-:Y:S01]  /*a7600*/  IMAD.WIDE R2, R4, 0x2, R10 ;  /* 0x0000000204027825 */ /* 0x000fe200078e020a */
[C---:B------:R-:W-:Y:S01]  /*a7610*/  IADD3 R4, R0.reuse, c[0x0][0x198], RZ ;  /* 0x0000660000047a10 */ /* 0x040fe20007ffe0ff */
[----:B------:R-:W5:Y:S04]  /*a7620*/  LDL.LU R6, [R1+0x524] ;  /* 0x0005240001067983 */ /* 0x000f680000300800 */
[----:B------:R0:W-:Y:S02]  /*a7630*/  @P2 STG.E.U16 [R2.64], R12 ;  /* 0x0000000c02002986 */ /* 0x0001e4000c101506 */
[----:B0-----:R-:W-:-:S02]  /*a7640*/  IMAD.WIDE R2, R0, 0x2, R16 ;  /* 0x0000000200027825 */ /* 0x001fc400078e0210 */
[----:B--2---:R0:W-:Y:S02]  /*a7650*/  @P4 STG.E.U16 [R20.64], R13 ;  /* 0x0000000d14004986 */ /* 0x0041e4000c101506 */
[----:B----4-:R1:W-:Y:S01]  /*a7660*/  @P6 STG.E.U16 [R22.64], R7 ;  /* 0x0000000716006986 */ /* 0x0103e2000c101506 */
[----:B------:R-:W-:Y:S01]  /*a7670*/  PRMT R12, R7, 0x7632, R12 ;  /* 0x00007632070c7816 */ /* 0x000fe2000000000c */
[----:B0-----:R-:W-:Y:S01]  /*a7680*/  IMAD.WIDE R20, R0, 0x2, R10 ;  /* 0x0000000200147825 */ /* 0x001fe200078e020a */
[----:B------:R-:W-:Y:S02]  /*a7690*/  PRMT R0, R13, 0x7632, R0 ;  /* 0x000076320d007816 */ /* 0x000fe40000000000 */
[----:B------:R-:W2:Y:S01]  /*a76a0*/  LDL.LU R13, [R1+0x3148] ;  /* 0x00314800010d7983 */ /* 0x000ea20000300800 */
[----:B-1----:R-:W4:Y:S01]  /*a76b0*/  LDL.LU R7, [R1+0x314c] ;  /* 0x00314c0001077983 */ /* 0x002f220000300800 */
[----:B------:R-:W-:Y:S01]  /*a76c0*/  ISETP.LT.AND P3, PT, R29, c[0x0][0x178], !P0 ;  /* 0x00005e001d007a0c */ /* 0x000fe20004761270 */
[----:B------:R-:W-:Y:S01]  /*a76d0*/  ISETP.LT.AND P0, PT, R15, c[0x0][0x178], !P0 ;  /* 0x00005e000f007a0c */ /* 0x000fe20004701270 */
[----:B------:R-:W-:-:S02]  /*a76e0*/  ISETP.LT.AND P4, PT, R28, c[0x0][0x178], !P5 ;  /* 0x00005e001c007a0c */ /* 0x000fc40006f81270 */
[----:B------:R-:W-:Y:S01]  /*a76f0*/  ISETP.LT.AND P6, PT, R5, c[0x0][0x178], !P5 ;  /* 0x00005e0005007a0c */ /* 0x000fe20006fc1270 */
[----:B------:R-:W-:-:S08]  /*a7700*/  IMAD.WIDE R22, R4, 0x2, R8 ;  /* 0x0000000204167825 */ /* 0x000fd000078e0208 */
[----:B---3--:R0:W-:Y:S01]  /*a7710*/  @P3 STG.E.U16 [R2.64], R24 ;  /* 0x0000001802003986 */ /* 0x0081e2000c101506 */
[----:B------:R-:W-:Y:S01]  /*a7720*/  ISETP.LT.AND P3, PT, R29, c[0x0][0x178], !P5 ;  /* 0x00005e001d007a0c */ /* 0x000fe20006f61270 */
[----:B------:R-:W-:Y:S02]  /*a7730*/  ISETP.LT.AND P5, PT, R15, c[0x0][0x178], !P5 ;  /* 0x00005e000f007a0c */ /* 0x000fe40006fa1270 */
[----:B-----5:R-:W-:Y:S01]  /*a7740*/  @P0 STG.E.U16 [R20.64], R25 ;  /* 0x0000001914000986 */ /* 0x020fe2000c101506 */
[----:B------:R1:W-:Y:S01]  /*a7750*/  @P4 STG.E.U16 [R22.64], R0 ;  /* 0x0000000016004986 */ /* 0x0003e2000c101506 */
[----:B------:R-:W-:Y:S01]  /*a7760*/  ISETP.LT.AND P4, PT, R28, c[0x0][0x178], !P1 ;  /* 0x00005e001c007a0c */ /* 0x000fe20004f81270 */
[----:B0-----:R-:W-:Y:S01]  /*a7770*/  IMAD.WIDE R2, R4, 0x2, R18 ;  /* 0x0000000204027825 */ /* 0x001fe200078e0212 */
[----:B------:R-:W-:-:S04]  /*a7780*/  PRMT R26, R25, 0x7632, R26 ;  /* 0x00007632191a7816 */ /* 0x000fc8000000001a */
[----:B------:R0:W-:Y:S01]  /*a7790*/  @P6 STG.E.U16 [R2.64], R12 ;  /* 0x0000000c02006986 */ /* 0x0001e2000c101506 */
[C---:B-1----:R-:W-:Y:S02]  /*a77a0*/  IADD3 R0, R4.reuse, c[0x0][0x198], RZ ;  /* 0x0000660004007a10 */ /* 0x042fe40007ffe0ff */
[----:B------:R-:W-:Y:S01]  /*a77b0*/  ISETP.LT.AND P6, PT, R5, c[0x0][0x178], !P1 ;  /* 0x00005e0005007a0c */ /* 0x000fe20004fc1270 */
[----:B------:R-:W-:-:S04]  /*a77c0*/  IMAD.WIDE R20, R4, 0x2, R10 ;  /* 0x0000000204147825 */ /* 0x000fc800078e020a */
[----:B------:R-:W-:Y:S01]  /*a77d0*/  IMAD.WIDE R22, R0, 0x2, R8 ;  /* 0x0000000200167825 */ /* 0x000fe200078e0208 */
[----:B0-----:R-:W-:-:S03]  /*a77e0*/  PRMT R12, R24, 0x7632, R12 ;  /* 0x00007632180c7816 */ /* 0x001fc6000000000c */
[----:B------:R-:W-:-:S04]  /*a77f0*/  IMAD.WIDE R2, R4, 0x2, R16 ;  /* 0x0000000204027825 */ /* 0x000fc800078e0210 */
[----:B------:R-:W-:Y:S01]  /*a7800*/  IMAD.WIDE R24, R0, 0x2, R18 ;  /* 0x0000000200187825 */ /* 0x000fe200078e0212 */
[----:B------:R0:W-:Y:S03]  /*a7810*/  @P3 STG.E.U16 [R2.64], R12 ;  /* 0x0000000c02003986 */ /* 0x0001e6000c101506 */
[----:B------:R1:W-:Y:S02]  /*a7820*/  @P5 STG.E.U16 [R20.64], R26 ;  /* 0x0000001a14005986 */ /* 0x0003e4000c101506 */
[----:B------:R3:W-:Y:S01]  /*a7830*/  @P4 STG.E.U16 [R22.64], R27 ;  /* 0x0000001b16004986 */ /* 0x0007e2000c101506 */
[----:B------:R-:W-:Y:S02]  /*a7840*/  ISETP.GE.AND P2, PT, R14, c[0x0][0x17c], PT ;  /* 0x00005f000e007a0c */ /* 0x000fe40003f46270 */
[----:B------:R-:W-:Y:S02]  /*a7850*/  ISETP.LT.AND P4, PT, R29, c[0x0][0x178], !P1 ;  /* 0x00005e001d007a0c */ /* 0x000fe40004f81270 */
[----:B------:R-:W-:Y:S01]  /*a7860*/  ISETP.LT.AND P3, PT, R15, c[0x0][0x178], !P1 ;  /* 0x00005e000f007a0c */ /* 0x000fe20004f61270 */
[----:B------:R-:W5:Y:S04]  /*a7870*/  LDL.LU R14, [R1+0x54] ;  /* 0x00005400010e7983 */ /* 0x000f680000300800 */
[----:B------:R2:W-:Y:S01]  /*a7880*/  @P6 STG.E.U16 [R24.64], R6 ;  /* 0x0000000618006986 */ /* 0x0005e2000c101506 */
[----:B------:R-:W-:-:S02]  /*a7890*/  IADD3 R4, R0, c[0x0][0x198], RZ ;  /* 0x0000660000047a10 */ /* 0x000fc40007ffe0ff */
[----:B0-----:R-:W-:Y:S02]  /*a78a0*/  PRMT R12, R27, 0x7632, R12 ;  /* 0x000076321b0c7816 */ /* 0x001fe4000000000c */
[----:B-1----:R-:W-:Y:S01]  /*a78b0*/  PRMT R26, R6, 0x7632, R26 ;  /* 0x00007632061a7816 */ /* 0x002fe2000000001a */
[----:B------:R-:W-:-:S04]  /*a78c0*/  IMAD.WIDE R2, R0, 0x2, R16 ;  /* 0x0000000200027825 */ /* 0x000fc800078e0210 */
[----:B------:R-:W-:Y:S01]  /*a78d0*/  IMAD.WIDE R20, R0, 0x2, R10 ;  /* 0x0000000200147825 */ /* 0x000fe200078e020a */
[----:B--2---:R-:W-:Y:S02]  /*a78e0*/  ISETP.GE.AND P0, PT, R13, c[0x0][0x17c], PT ;  /* 0x00005f000d007a0c */ /* 0x004fe40003f06270 */
[----:B----4-:R-:W-:Y:S02]  /*a78f0*/  ISETP.GE.AND P1, PT, R7, c[0x0][0x17c], PT ;  /* 0x00005f0007007a0c */ /* 0x010fe40003f26270 */
[----:B------:R-:W2:Y:S01]  /*a7900*/  LDL.LU R7, [R1+0x574] ;  /* 0x0005740001077983 */ /* 0x000ea20000300800 */
[----:B------:R-:W4:Y:S02]  /*a7910*/  LDL.LU R13, [R1+0x554] ;  /* 0x00055400010d7983 */ /* 0x000f240000300800 */
[----:B---3--:R-:W3:Y:S02]  /*a7920*/  LDL.LU R27, [R1+0x3150] ;  /* 0x00315000011b7983 */ /* 0x008ee40000300800 */
[----:B------:R-:W2:Y:S01]  /*a7930*/  LDL.LU R6, [R1+0x34] ;  /* 0x0000340001067983 */ /* 0x000ea20000300800 */
[----:B------:R-:W2:Y:S01]  /*a7940*/  LDL.LU R0, [R1+0x514] ;  /* 0x0005140001007983 */ /* 0x000ea20000300800 */
[----:B------:R-:W-:-:S02]  /*a7950*/  ISETP.LT.AND P6, PT, R28, c[0x0][0x178], !P2 ;  /* 0x00005e001c007a0c */ /* 0x000fc400057c1270 */
[----:B------:R-:W-:Y:S01]  /*a7960*/  ISETP.LT.AND P5, PT, R5, c[0x0][0x178], !P2 ;  /* 0x00005e0005007a0c */ /* 0x000fe200057a1270 */
[----:B------:R-:W-:-:S04]  /*a7970*/  IMAD.WIDE R22, R4, 0x2, R8 ;  /* 0x0000000204167825 */ /* 0x000fc800078e0208 */
[----:B------:R-:W-:Y:S01]  /*a7980*/  IMAD.WIDE R24, R4, 0x2, R18 ;  /* 0x0000000204187825 */ /* 0x000fe200078e0212 */
[----:B--2---:R-:W-:Y:S03]  /*a7990*/  @P4 STG.E.U16 [R2.64], R0 ;  /* 0x0000000002004986 */ /* 0x004fe6000c101506 */
[----:B-----5:R-:W-:Y:S02]  /*a79a0*/  @P3 STG.E.U16 [R20.64], R14 ;  /* 0x0000000e14003986 */ /* 0x020fe4000c101506 */
[----:B------:R-:W-:Y:S02]  /*a79b0*/  @P6 STG.E.U16 [R22.64], R12 ;  /* 0x0000000c16006986 */ /* 0x000fe4000c101506 */
[----:B------:R0:W-:Y:S02]  /*a79c0*/  @P5 STG.E.U16 [R24.64], R26 ;  /* 0x0000001a18005986 */ /* 0x0001e4000c101506 */
[----:B0-----:R-:W2:Y:S01]  /*a79d0*/  LDL.LU R24, [R1+0x544] ;  /* 0x0005440001187983 */ /* 0x001ea20000300800 */
[----:B------:R-:W5:Y:S01]  /*a79e0*/  LDL.LU R25, [R1+0x3154] ;  /* 0x0031540001197983 */ /* 0x000f620000300800 */
[----:B------:R-:W-:-:S02]  /*a79f0*/  ISETP.LT.AND P4, PT, R29, c[0x0][0x178], !P2 ;  /* 0x00005e001d007a0c */ /* 0x000fc40005781270 */
[----:B------:R-:W-:Y:S02]  /*a7a00*/  ISETP.LT.AND P3, PT, R15, c[0x0][0x178], !P2 ;  /* 0x00005e000f007a0c */ /* 0x000fe40005761270 */
[----:B------:R-:W-:Y:S02]  /*a7a10*/  PRMT R22, R0, 0x7632, R22 ;  /* 0x0000763200167816 */ /* 0x000fe40000000016 */
[----:B------:R-:W-:Y:S01]  /*a7a20*/  ISETP.LT.AND P5, PT, R28, c[0x0][0x178], !P0 ;  /* 0x00005e001c007a0c */ /* 0x000fe200047a1270 */
[----:B------:R-:W-:Y:S01]  /*a7a30*/  IMAD.WIDE R2, R4, 0x2, R16 ;  /* 0x0000000204027825 */ /* 0x000fe200078e0210 */
[----:B------:R-:W-:Y:S02]  /*a7a40*/  ISETP.LT.AND P6, PT, R5, c[0x0][0x178], !P0 ;  /* 0x00005e0005007a0c */ /* 0x000fe400047c1270 */
[----:B------:R-:W-:Y:S01]  /*a7a50*/  PRMT R12, R14, 0x7632, R12 ;  /* 0x000076320e0c7816 */ /* 0x000fe2000000000c */
[C---:B------:R-:W-:Y:S01]  /*a7a60*/  IMAD.WIDE R20, R4.reuse, 0x2, R10 ;  /* 0x0000000204147825 */ /* 0x040fe200078e020a */
[----:B------:R-:W-:-:S02]  /*a7a70*/  IADD3 R0, R4, c[0x0][0x198], RZ ;  /* 0x0000660004007a10 */ /* 0x000fc40007ffe0ff */
[----:B---3--:R-:W-:Y:S01]  /*a7a80*/  ISETP.GE.AND P2, PT, R27, c[0x0][0x17c], PT ;  /* 0x00005f001b007a0c */ /* 0x008fe20003f46270 */
[----:B------:R-:W3:Y:S04]  /*a7a90*/  LDL.LU R14, [R1+0x3158] ;  /* 0x00315800010e7983 */ /* 0x000ee80000300800 */
[----:B------:R0:W-:Y:S01]  /*a7aa0*/  @P4 STG.E.U16 [R2.64], R22 ;  /* 0x0000001602004986 */ /* 0x0001e2000c101506 */
[----:B------:R-:W-:Y:S01]  /*a7ab0*/  ISETP.LT.AND P4, PT, R29, c[0x0][0x178], !P0 ;  /* 0x00005e001d007a0c */ /* 0x000fe20004781270 */
[----:B------:R1:W-:Y:S01]  /*a7ac0*/  @P3 STG.E.U16 [R20.64], R12 ;  /* 0x0000000c14003986 */ /* 0x0003e2000c101506 */
[----:B------:R-:W-:Y:S02]  /*a7ad0*/  ISETP.LT.AND P0, PT, R15, c[0x0][0x178], !P0 ;  /* 0x00005e000f007a0c */ /* 0x000fe40004701270 */
[----:B------:R-:W-:-:S02]  /*a7ae0*/  ISETP.LT.AND P3, PT, R28, c[0x0][0x178], !P1 ;  /* 0x00005e001c007a0c */ /* 0x000fc40004f61270 */
[C---:B------:R-:W-:Y:S01]  /*a7af0*/  IADD3 R4, R0.reuse, c[0x0][0x198], RZ ;  /* 0x0000660000047a10 */ /* 0x040fe20007ffe0ff */
[----:B------:R-:W3:Y:S01]  /*a7b00*/  LDL.LU R27, [R1+0x5f4] ;  /* 0x0005f400011b7983 */ /* 0x000ee20000300800 */
[----:B0-----:R-:W-:-:S04]  /*a7b10*/  IMAD.WIDE R2, R0, 0x2, R8 ;  /* 0x0000000200027825 */ /* 0x001fc800078e0208 */
[----:B------:R-:W-:-:S04]  /*a7b20*/  IMAD.WIDE R22, R0, 0x2, R18 ;  /* 0x0000000200167825 */ /* 0x000fc800078e0212 */
[C---:B-1----:R-:W-:Y:S01]  /*a7b30*/  IMAD.WIDE R20, R0.reuse, 0x2, R10 ;  /* 0x0000000200147825 */ /* 0x042fe200078e020a */
[----:B------:R0:W-:Y:S03]  /*a7b40*/  @P5 STG.E.U16 [R2.64], R7 ;  /* 0x0000000702005986 */ /* 0x0001e6000c101506 */
[----:B----4-:R1:W-:Y:S01]  /*a7b50*/  @P6 STG.E.U16 [R22.64], R13 ;  /* 0x0000000d16006986 */ /* 0x0103e2000c101506 */
[----:B------:R-:W-:Y:S01]  /*a7b60*/  PRMT R12, R7, 0x7632, R12 ;  /* 0x00007632070c7816 */ /* 0x000fe2000000000c */
[----:B0-----:R-:W-:-:S04]  /*a7b70*/  IMAD.WIDE R2, R0, 0x2, R16 ;  /* 0x0000000200027825 */ /* 0x001fc800078e0210 */
[----:B-1----:R-:W-:Y:S01]  /*a7b80*/  IMAD.WIDE R22, R4, 0x2, R8 ;  /* 0x0000000204167825 */ /* 0x002fe200078e0208 */
[----:B------:R-:W4:Y:S01]  /*a7b90*/  LDL.LU R7, [R1+0x594] ;  /* 0x0005940001077983 */ /* 0x000f220000300800 */
[----:B------:R-:W-:Y:S02]  /*a7ba0*/  PRMT R0, R13, 0x7632, R0 ;  /* 0x000076320d007816 */ /* 0x000fe40000000000 */
[----:B------:R-:W4:Y:S01]  /*a7bb0*/  LDL.LU R13, [R1+0x564] ;  /* 0x00056400010d7983 */ /* 0x000f220000300800 */
[----:B--2---:R-:W-:Y:S01]  /*a7bc0*/  @P4 STG.E.U16 [R2.64], R24 ;  /* 0x0000001802004986 */ /* 0x004fe2000c101506 */
[----:B------:R-:W-:Y:S01]  /*a7bd0*/  @P0 STG.E.U16 [R20.64], R6 ;  /* 0x0000000614000986 */ /* 0x000fe2000c101506 */
[----:B-----5:R-:W-:Y:S01]  /*a7be0*/  ISETP.GE.AND P5, PT, R25, c[0x0][0x17c], PT ;  /* 0x00005f0019007a0c */ /* 0x020fe20003fa6270 */
[----:B------:R0:W-:Y:S01]  /*a7bf0*/  @P3 STG.E.U16 [R22.64], R12 ;  /* 0x0000000c16003986 */ /* 0x0001e2000c101506 */
[----:B------:R-:W2:Y:S01]  /*a7c00*/  LDL.LU R25, [R1+0x24] ;  /* 0x0000240001197983 */ /* 0x000ea20000300800 */
[----:B0-----:R-:W-:-:S03]  /*a7c10*/  PRMT R12, R24, 0x7632, R12 ;  /* 0x00007632180c7816 */ /* 0x001fc6000000000c */
[----:B------:R-:W5:Y:S01]  /*a7c20*/  LDL.LU R24, [R1+0x315c] ;  /* 0x00315c0001187983 */ /* 0x000f620000300800 */
[----:B------:R-:W-:Y:S02]  /*a7c30*/  ISETP.LT.AND P6, PT, R5, c[0x0][0x178], !P1 ;  /* 0x00005e0005007a0c */ /* 0x000fe40004fc1270 */
[----:B------:R-:W-:Y:S01]  /*a7c40*/  ISETP.LT.AND P4, PT, R29, c[0x0][0x178], !P1 ;  /* 0x00005e001d007a0c */ /* 0x000fe20004f81270 */
[----:B------:R-:W-:Y:S02]  /*a7c50*/  ISETP.LT.AND P1, PT, R15, c[0x0][0x178], !P1 ;  /* 0x00005e000f007a0c */ /* 0x000fe40004f21270 */
[----:B------:R-:W-:-:S04]  /*a7c60*/  IMAD.WIDE R20, R4, 0x2, R18 ;  /* 0x0000000204147825 */ /* 0x000fc800078e0212 */
[----:B------:R-:W-:Y:S01]  /*a7c70*/  IMAD.WIDE R2, R4, 0x2, R16 ;  /* 0x0000000204027825 */ /* 0x000fe200078e0210 */
[----:B------:R-:W-:Y:S02]  /*a7c80*/  ISETP.LT.AND P3, PT, R28, c[0x0][0x178], !P2 ;  /* 0x00005e001c007a0c */ /* 0x000fe40005761270 */
[----:B---3--:R-:W-:Y:S01]  /*a7c90*/  ISETP.GE.AND P0, PT, R14, c[0x0][0x17c], PT ;  /* 0x00005f000e007a0c */ /* 0x008fe20003f06270 */
[----:B------:R0:W-:Y:S02]  /*a7ca0*/  @P6 STG.E.U16 [R20.64], R0 ;  /* 0x0000000014006986 */ /* 0x0001e4000c101506 */
[----:B------:R1:W-:Y:S01]  /*a7cb0*/  @P4 STG.E.U16 [R2.64], R12 ;  /* 0x0000000c02004986 */ /* 0x0003e2000c101506 */
[----:B0-----:R-:W-:Y:S02]  /*a7cc0*/  IADD3 R0, R4, c[0x0][0x198], RZ ;  /* 0x0000660004007a10 */ /* 0x001fe40007ffe0ff */
[----:B-1----:R-:W-:Y:S01]  /*a7cd0*/  PRMT R12, R6, 0x7632, R12 ;  /* 0x00007632060c7816 */ /* 0x002fe2000000000c */
[----:B------:R-:W-:-:S04]  /*a7ce0*/  IMAD.WIDE R2, R4, 0x2, R10 ;  /* 0x0000000204027825 */ /* 0x000fc800078e020a */
[C---:B------:R-:W-:Y:S01]  /*a7cf0*/  IMAD.WIDE R20, R0.reuse, 0x2, R8 ;  /* 0x0000000200147825 */ /* 0x040fe200078e0208 */
[----:B------:R-:W3:Y:S04]  /*a7d00*/  LDL.LU R6, [R1+0x634] ;  /* 0x0006340001067983 */ /* 0x000ee80000300800 */
[----:B------:R0:W-:Y:S01]  /*a7d10*/  @P1 STG.E.U16 [R2.64], R12 ;  /* 0x0000000c02001986 */ /* 0x0001e2000c101506 */
[----:B------:R-:W3:Y:S02]  /*a7d20*/  LDL.LU R14, [R1+0x614] ;  /* 0x00061400010e7983 */ /* 0x000ee40000300800 */
[----:B------:R1:W-:Y:S02]  /*a7d30*/  @P3 STG.E.U16 [R20.64], R27 ;  /* 0x0000001b14003986 */ /* 0x0003e4000c101506 */
[C---:B------:R-:W-:Y:S01]  /*a7d40*/  IMAD.WIDE R22, R0.reuse, 0x2, R18 ;  /* 0x0000000200167825 */ /* 0x040fe200078e0212 */
[----:B------:R-:W-:-:S03]  /*a7d50*/  IADD3 R4, R0, c[0x0][0x198], RZ ;  /* 0x0000660000047a10 */ /* 0x000fc60007ffe0ff */
[----:B0-----:R-:W-:-:S04]  /*a7d60*/  IMAD.WIDE R2, R0, 0x2, R16 ;  /* 0x0000000200027825 */ /* 0x001fc800078e0210 */
[----:B-1----:R-:W-:Y:S01]  /*a7d70*/  IMAD.WIDE R20, R0, 0x2, R10 ;  /* 0x0000000200147825 */ /* 0x002fe200078e020a */
[----:B------:R-:W-:Y:S02]  /*a7d80*/  PRMT R0, R27, 0x7632, R0 ;  /* 0x000076321b007816 */ /* 0x000fe40000000000 */
[----:B-----5:R-:W-:Y:S02]  /*a7d90*/  ISETP.GE.AND P1, PT, R24, c[0x0][0x17c], PT ;  /* 0x00005f0018007a0c */ /* 0x020fe40003f26270 */
[----:B------:R-:W5:Y:S01]  /*a7da0*/  LDL.LU R24, [R1+0x3160] ;  /* 0x0031600001187983 */ /* 0x000f620000300800 */
[----:B------:R-:W5:Y:S01]  /*a7db0*/  LDL.LU R27, [R1+0x3164] ;  /* 0x00316400011b7983 */ /* 0x000f620000300800 */
[----:B------:R-:W-:Y:S02]  /*a7dc0*/  ISETP.LT.AND P6, PT, R5, c[0x0][0x178], !P2 ;  /* 0x00005e0005007a0c */ /* 0x000fe400057c1270 */
[----:B------:R-:W-:Y:S01]  /*a7dd0*/  ISETP.LT.AND P4, PT, R29, c[0x0][0x178], !P2 ;  /* 0x00005e001d007a0c */ /* 0x000fe20005781270 */
[----:B------:R-:W-:Y:S01]  /*a7de0*/  ISETP.LT.AND P2, PT, R15, c[0x0][0x178], !P2 ;  /* 0x00005e000f007a0c */ /* 0x000fe20005741270 */
[----:B------:R-:W-:-:S02]  /*a7df0*/  ISETP.LT.AND P3, PT, R28, c[0x0][0x178], !P5 ;  /* 0x00005e001c007a0c */ /* 0x000fc40006f61270 */
[----:B----4-:R-:W-:-:S07]  /*a7e00*/  PRMT R12, R7, 0x7632, R12 ;  /* 0x00007632070c7816 */ /* 0x010fce000000000c */
[----:B------:R0:W-:Y:S01]  /*a7e10*/  @P6 STG.E.U16 [R22.64], R7 ;  /* 0x0000000716006986 */ /* 0x0001e2000c101506 */
[----:B------:R-:W-:Y:S01]  /*a7e20*/  ISETP.LT.AND P6, PT, R5, c[0x0][0x178], !P5 ;  /* 0x00005e0005007a0c */ /* 0x000fe20006fc1270 */
[----:B------:R1:W-:Y:S02]  /*a7e30*/  @P4 STG.E.U16 [R2.64], R13 ;  /* 0x0000000d02004986 */ /* 0x0003e4000c101506 */
[----:B--2---:R2:W-:Y:S01]  /*a7e40*/  @P2 STG.E.U16 [R20.64], R25 ;  /* 0x0000001914002986 */ /* 0x0045e2000c101506 */
[----:B------:R-:W-:Y:S01]  /*a7e50*/  ISETP.LT.AND P4, PT, R28, c[0x0][0x178], !P0 ;  /* 0x00005e001c007a0c */ /* 0x000fe20004781270 */
[----:B0-----:R-:W-:-:S04]  /*a7e60*/  IMAD.WIDE R22, R4, 0x2, R8 ;  /* 0x0000000204167825 */ /* 0x001fc800078e0208 */
[C---:B-1----:R-:W-:Y:S01]  /*a7e70*/  IMAD.WIDE R2, R4.reuse, 0x2, R18 ;  /* 0x0000000204027825 */ /* 0x042fe200078e0212 */
[----:B------:R-:W-:Y:S01]  /*a7e80*/  PRMT R26, R25, 0x7632, R26 ;  /* 0x00007632191a7816 */ /* 0x000fe2000000001a */
[----:B------:R-:W4:Y:S04]  /*a7e90*/  LDL.LU R7, [R1+0x4] ;  /* 0x0000040001077983 */ /* 0x000f280000300800 */
[----:B------:R0:W-:Y:S01]  /*a7ea0*/  @P3 STG.E.U16 [R22.64], R0 ;  /* 0x0000000016003986 */ /* 0x0001e2000c101506 */
[----:B------:R-:W-:Y:S01]  /*a7eb0*/  ISETP.LT.AND P3, PT, R29, c[0x0][0x178], !P5 ;  /* 0x00005e001d007a0c */ /* 0x000fe20006f61270 */
[----:B------:R-:W-:Y:S02]  /*a7ec0*/  ISETP.LT.AND P5, PT, R15, c[0x0][0x178], !P5 ;  /* 0x00005e000f007a0c */ /* 0x000fe40006fa1270 */
[----:B------:R1:W-:Y:S01]  /*a7ed0*/  @P6 STG.E.U16 [R2.64], R12 ;  /* 0x0000000c02006986 */ /* 0x0003e2000c101506 */
[----:B------:R-:W-:Y:S01]  /*a7ee0*/  ISETP.LT.AND P6, PT, R5, c[0x0][0x178], !P0 ;  /* 0x00005e0005007a0c */ /* 0x000fe200047c1270 */
[C---:B--2---:R-:W-:Y:S01]  /*a7ef0*/  IMAD.WIDE R20, R4.reuse, 0x2, R10 ;  /* 0x0000000204147825 */ /* 0x044fe200078e020a */
[----:B0-----:R-:W-:-:S02]  /*a7f00*/  IADD3 R0, R4, c[0x0][0x198], RZ ;  /* 0x0000660004007a10 */ /* 0x001fc40007ffe0ff */
[----:B-1----:R-:W-:Y:S01]  /*a7f10*/  PRMT R12, R13, 0x7632, R12 ;  /* 0x000076320d0c7816 */ /* 0x002fe2000000000c */
[----:B------:R-:W-:-:S04]  /*a7f20*/  IMAD.WIDE R2, R4, 0x2, R16 ;  /* 0x0000000204027825 */ /* 0x000fc800078e0210 */
[----:B------:R-:W-:Y:S01]  /*a7f30*/  IMAD.WIDE R22, R0, 0x2, R8 ;  /* 0x0000000200167825 */ /* 0x000fe200078e0208 */
[----:B------:R-:W2:Y:S04]  /*a7f40*/  LDL.LU R13, [R1+0x3210] ;  /* 0x00321000010d7983 */ /* 0x000ea80000300800 */
[----:B------:R0:W-:Y:S01]  /*a7f50*/  @P3 STG.E.U16 [R2.64], R12 ;  /* 0x0000000c02003986 */ /* 0x0001e2000c101506 */
[----:B------:R1:W-:Y:S02]  /*a7f60*/  @P5 STG.E.U16 [R20.64], R26 ;  /* 0x0000001a14005986 */ /* 0x0003e4000c101506 */
[----:B---3--:R3:W-:Y:S01]  /*a7f70*/  @P4 STG.E.U16 [R22.64], R6 ;  /* 0x0000000616004986 */ /* 0x0087e2000c101506 */
[----:B------:R-:W-:Y:S02]  /*a7f80*/  ISETP.LT.AND P5, PT, R5, c[0x0][0x178], !P1 ;  /* 0x00005e0005007a0c */ /* 0x000fe40004fa1270 */
[----:B------:R-:W-:-:S02]  /*a7f90*/  ISETP.LT.AND P4, PT, R29, c[0x0][0x178], !P0 ;  /* 0x00005e001d007a0c */ /* 0x000fc40004781270 */
[----:B------:R-:W-:Y:S01]  /*a7fa0*/  ISETP.LT.AND P3, PT, R15, c[0x0][0x178], !P0 ;  /* 0x00005e000f007a0c */ /* 0x000fe20004761270 */
[----:B------:R-:W2:Y:S01]  /*a7fb0*/  LDL.LU R5, [R1+0x320c] ;  /* 0x00320c0001057983 */ /* 0x000ea20000300800 */
[----:B------:R-:W-:Y:S02]  /*a7fc0*/  IADD3 R4, R0, c[0x0][0x198], RZ ;  /* 0x0000660000047a10 */ /* 0x000fe40007ffe0ff */
[----:B0-----:R-:W-:Y:S02]  /*a7fd0*/  PRMT R12, R6, 0x7632, R12 ;  /* 0x00007632060c7816 */ /* 0x001fe4000000000c */
[----:B-1----:R-:W-:Y:S01]  /*a7fe0*/  PRMT R26, R14, 0x7632, R26 ;  /* 0x000076320e1a7816 */ /* 0x002fe2000000001a */
[----:B---3--:R-:W3:Y:S01]  /*a7ff0*/  LDL.LU R6, [R1+0x664] ;  /* 0x0006640001067983 */ /* 0x008ee20000300800 */
[----:B------:R-:W-:-:S04]  /*a8000*/  IMAD.WIDE R2, R0, 0x2, R16 ;  /* 0x0000000200027825 */ /* 0x000fc800078e0210 */
[----:B------:R-:W-:Y:S01]  /*a8010*/  IMAD.WIDE R20, R0, 0x2, R10 ;  /* 0x0000000200147825 */ /* 0x000fe200078e020a */
[----:B-----5:R-:W-:-:S03]  /*a8020*/  ISETP.GE.AND P2, PT, R24, c[0x0][0x17c], PT ;  /* 0x00005f0018007a0c */ /* 0x020fc60003f46270 */
[----:B------:R-:W-:Y:S01]  /*a8030*/  IMAD.WIDE R24, R0, 0x2, R18 ;  /* 0x0000000200187825 */ /* 0x000fe200078e0212 */
[----:B------:R-:W-:Y:S02]  /*a8040*/  ISETP.GE.AND P0, PT, R27, c[0x0][0x17c], PT ;  /* 0x00005f001b007a0c */ /* 0x000fe40003f06270 */
[----:B------:R-:W5:Y:S04]  /*a8050*/  LDL.LU R27, [R1+0x654] ;  /* 0x00065400011b7983 */ /* 0x000f680000300800 */
[----:B------:R0:W-:Y:S04]  /*a8060*/  @P6 STG.E.U16 [R24.64], R14 ;  /* 0x0000000e18006986 */ /* 0x0001e8000c101506 */
[----:B0-----:R-:W2:Y:S01]  /*a8070*/  LDL.LU R14, [R1+0x3168] ;  /* 0x00316800010e7983 */ /* 0x001ea20000300800 */
[----:B------:R-:W2:Y:S01]  /*a8080*/  LDL.LU R0, [R1+0x5c4] ;  /* 0x0005c40001007983 */ /* 0x000ea20000300800 */
[----:B------:R-:W-:Y:S01]  /*a8090*/  ISETP.LT.AND P6, PT, R28, c[0x0][0x178], !P1 ;  /* 0x00005e001c007a0c */ /* 0x000fe20004fc1270 */
[----:B------:R-:W-:-:S04]  /*a80a0*/  IMAD.WIDE R22, R4, 0x2, R8 ;  /* 0x0000000204167825 */ /* 0x000fc800078e0208 */
[----:B------:R-:W-:Y:S01]  /*a80b0*/  IMAD.WIDE R24, R4, 0x2, R18 ;  /* 0x0000000204187825 */ /* 0x000fe200078e0212 */
[----:B--2---:R-:W-:Y:S01]  /*a80c0*/  @P4 STG.E.U16 [R2.64], R0 ;  /* 0x0000000002004986 */ /* 0x004fe2000c101506 */
[----:B------:R-:W-:Y:S02]  /*a80d0*/  ISETP.LT.AND P4, PT, R29, c[0x0][0x178], !P1 ;  /* 0x00005e001d007a0c */ /* 0x000fe40004f81270 */
[----:B----4-:R-:W-:Y:S02]  /*a80e0*/  @P3 STG.E.U16 [R20.64], R7 ;  /* 0x0000000714003986 */ /* 0x010fe4000c101506 */
[----:B------:R-:W2:Y:S02]  /*a80f0*/  LDL.LU R29, [R1+0x624] ;  /* 0x00062400011d7983 */ /* 0x000ea40000300800 */
[----:B------:R-:W-:Y:S01]  /*a8100*/  @P6 STG.E.U16 [R22.64], R12 ;  /* 0x0000000c16006986 */ /* 0x000fe2000c101506 */
[----:B------:R0:W-:Y:S03]  /*a8110*/  @P5 STG.E.U16 [R24.64], R26 ;  /* 0x0000001a18005986 */ /* 0x0001e6000c101506 */
[----:B------:R1:W-:Y:S04]  /*a8120*/  STL [R1+0x3208], R24 ;  /* 0x0032081801007387 */ /* 0x0003e80000100800 */
[----:B0-----:R-:W4:Y:S01]  /*a8130*/  LDL.LU R26, [R1+0x1dd8] ;  /* 0x001dd800011a7983 */ /* 0x001f220000300800 */
[----:B------:R-:W2:Y:S02]  /*a8140*/  LDL.LU R25, [R1+0x1de0] ;  /* 0x001de00001197983 */ /* 0x000ea40000300800 */
[----:B-1----:R-:W2:Y:S01]  /*a8150*/  LDL.LU R24, [R1+0x316c] ;  /* 0x00316c0001187983 */ /* 0x002ea20000300800 */
[----:B------:R-:W-:-:S02]  /*a8160*/  ISETP.LT.AND P3, PT, R15, c[0x0][0x178], !P1 ;  /* 0x00005e000f007a0c */ /* 0x000fc40004f61270 */
[----:B------:R-:W-:Y:S02]  /*a8170*/  ISETP.LT.AND P5, PT, R28, c[0x0][0x178], !P2 ;  /* 0x00005e001c007a0c */ /* 0x000fe400057a1270 */
[----:B------:R-:W-:Y:S01]  /*a8180*/  PRMT R22, R0, 0x7632, R22 ;  /* 0x0000763200167816 */ /* 0x000fe20000000016 */
[C---:B------:R-:W-:Y:S01]  /*a8190*/  IMAD.WIDE R2, R4.reuse, 0x2, R16 ;  /* 0x0000000204027825 */ /* 0x040fe200078e0210 */
[C---:B------:R-:W-:Y:S02]  /*a81a0*/  IADD3 R0, R4.reuse, c[0x0][0x198], RZ ;  /* 0x0000660004007a10 */ /* 0x040fe40007ffe0ff */
[----:B------:R-:W-:Y:S01]  /*a81b0*/  PRMT R12, R7, 0x7632, R12 ;  /* 0x00007632070c7816 */ /* 0x000fe2000000000c */
[----:B------:R-:W-:Y:S01]  /*a81c0*/  IMAD.WIDE R20, R4, 0x2, R10 ;  /* 0x0000000204147825 */ /* 0x000fe200078e020a */
[----:B------:R0:W-:Y:S01]  /*a81d0*/  @P4 STG.E.U16 [R2.64], R22 ;  /* 0x0000001602004986 */ /* 0x0001e2000c101506 */
[----:B------:R-:W-:-:S03]  /*a81e0*/  ISETP.GE.AND P1, PT, R14, c[0x0][0x17c], PT ;  /* 0x00005f000e007a0c */ /* 0x000fc60003f26270 */
[----:B------:R1:W-:Y:S01]  /*a81f0*/  @P3 STG.E.U16 [R20.64], R12 ;  /* 0x0000000c14003986 */ /* 0x0003e2000c101506 */
[----:B0-----:R-:W-:-:S04]  /*a8200*/  IMAD.WIDE R2, R0, 0x2, R8 ;  /* 0x0000000200027825 */ /* 0x001fc800078e0208 */
[----:B------:R-:W-:Y:S01]  /*a8210*/  IMAD.WIDE R22, R0, 0x2, R18 ;  /* 0x0000000200167825 */ /* 0x000fe200078e0212 */
[----:B---3--:R0:W-:Y:S01]  /*a8220*/  @P5 STG.E.U16 [R2.64], R6 ;  /* 0x0000000602005986 */ /* 0x0081e2000c101506 */
[----:B-1----:R-:W-:Y:S02]  /*a8230*/  PRMT R12, R6, 0x7632, R12 ;  /* 0x00007632060c7816 */ /* 0x002fe4000000000c */
[C---:B------:R-:W-:Y:S01]  /*a8240*/  IADD3 R4, R0.reuse, c[0x0][0x198], RZ ;  /* 0x0000660000047a10 */ /* 0x040fe20007ffe0ff */
[C---:B------:R-:W-:Y:S01]  /*a8250*/  IMAD.WIDE R20, R0.reuse, 0x2, R10 ;  /* 0x0000000200147825 */ /* 0x040fe200078e020a */
[----:B0-----:R-:W3:Y:S03]  /*a8260*/  LDL.LU R6, [R1+0x3170] ;  /* 0x0031700001067983 */ /* 0x001ee60000300800 */
[----:B------:R-:W3:Y:S02]  /*a8270*/  LDL.LU R14, [R1+0x674] ;  /* 0x00067400010e7983 */ /* 0x000ee40000300800 */
[----:B------:R-:W3:Y:S02]  /*a8280*/  LDL.LU R7, [R1+0x644] ;  /* 0x0006440001077983 */ /* 0x000ee40000300800 */
[----:B------:R-:W-:Y:S01]  /*a8290*/  IMAD.WIDE R2, R0, 0x2, R16 ;  /* 0x0000000200027825 */ /* 0x000fe200078e0210 */
[----:B-----5:R-:W-:-:S02]  /*a82a0*/  PRMT R0, R27, 0x7632, R0 ;  /* 0x000076321b007816 */ /* 0x020fc40000000000 */
[----:B----4-:R-:W-:Y:S02]  /*a82b0*/  ISETP.LT.AND P6, PT, R26, c[0x0][0x178], !P2 ;  /* 0x00005e001a007a0c */ /* 0x010fe400057c1270 */
[----:B--2---:R-:W-:Y:S02]  /*a82c0*/  ISETP.GE.AND P5, PT, R24, c[0x0][0x17c], PT ;  /* 0x00005f0018007a0c */ /* 0x004fe40003fa6270 */
[----:B------:R-:W2:Y:S09]  /*a82d0*/  LDL.LU R24, [R1+0x604] ;  /* 0x0006040001187983 */ /* 0x000eb20000300800 */
[----:B------:R0:W-:Y:S04]  /*a82e0*/  @P6 STG.E.U16 [R22.64], R27 ;  /* 0x0000001b16006986 */ /* 0x0001e8000c101506 */
[----:B0-----:R-:W4:Y:S01]  /*a82f0*/  LDL.LU R27, [R1+0x3174] ;  /* 0x00317400011b7983 */ /* 0x001f220000300800 */
[----:B------:R-:W-:Y:S01]  /*a8300*/  ISETP.LT.AND P4, PT, R25, c[0x0][0x178], !P2 ;  /* 0x00005e0019007a0c */ /* 0x000fe20005781270 */
[----:B------:R-:W-:Y:S01]  /*a8310*/  ISETP.LT.AND P2, PT, R15, c[0x0][0x178], !P2 ;  /* 0x00005e000f007a0c */ /* 0x000fe20005741270 */
[----:B------:R-:W-:-:S02]  /*a8320*/  ISETP.LT.AND P3, PT, R28, c[0x0][0x178], !P0 ;  /* 0x00005e001c007a0c */ /* 0x000fc40004761270 */
[----:B------:R-:W-:Y:S01]  /*a8330*/  ISETP.LT.AND P6, PT, R26, c[0x0][0x178], !P0 ;  /* 0x00005e001a007a0c */ /* 0x000fe200047c1270 */
[----:B------:R-:W-:-:S08]  /*a8340*/  IMAD.WIDE R22, R4, 0x2, R8 ;  /* 0x0000000204167825 */ /* 0x000fd000078e0208 */
[----:B------:R0:W-:Y:S01]  /*a8350*/  @P4 STG.E.U16 [R2.64], R29 ;  /* 0x0000001d02004986 */ /* 0x0001e2000c101506 */
[----:B------:R-:W-:Y:S01]  /*a8360*/  ISETP.LT.AND P4, PT, R25, c[0x0][0x178], !P0 ;  /* 0x00005e0019007a0c */ /* 0x000fe20004781270 */
[----:B------:R1:W-:Y:S02]  /*a8370*/  @P2 STG.E.U16 [R20.64], R5 ;  /* 0x0000000514002986 */ /* 0x0003e4000c101506 */
[----:B------:R5:W-:Y:S01]  /*a8380*/  @P3 STG.E.U16 [R22.64], R12 ;  /* 0x0000000c16003986 */ /* 0x000be2000c101506 */
[----:B------:R-:W-:Y:S02]  /*a8390*/  ISETP.LT.AND P0, PT, R15, c[0x0][0x178], !P0 ;  /* 0x00005e000f007a0c */ /* 0x000fe40004701270 */
[----:B------:R-:W-:Y:S01]  /*a83a0*/  ISETP.LT.AND P3, PT, R28, c[0x0][0x178], !P1 ;  /* 0x00005e001c007a0c */ /* 0x000fe20004f61270 */
[----:B0-----:R-:W-:-:S04]  /*a83b0*/  IMAD.WIDE R2, R4, 0x2, R18 ;  /* 0x0000000204027825 */ /* 0x001fc800078e0212 */
[----:B-1----:R-:W-:Y:S01]  /*a83c0*/  IMAD.WIDE R20, R4, 0x2, R16 ;  /* 0x0000000204147825 */ /* 0x002fe200078e0210 */
[----:B------:R-:W-:Y:S02]  /*a83d0*/  PRMT R5, R29, 0x7632, R5 ;  /* 0x000076321d057816 */ /* 0x000fe40000000005 */
[----:B---3--:R-:W-:Y:S01]  /*a83e0*/  ISETP.GE.AND P2, PT, R6, c[0x0][0x17c], PT ;  /* 0x00005f0006007a0c */ /* 0x008fe20003f46270 */
[----:B------:R-:W3:Y:S04]  /*a83f0*/  LDL.LU R29, [R1+0x4d8] ;  /* 0x0004d800011d7983 */ /* 0x000ee80000300800 */
[----:B------:R0:W-:Y:S01]  /*a8400*/  @P6 STG.E.U16 [R2.64], R0 ;  /* 0x0000000002006986 */ /* 0x0001e2000c101506 */
[----:B------:R-:W-:Y:S01]  /*a8410*/  ISETP.LT.AND P6, PT, R26, c[0x0][0x178], !P1 ;  /* 0x00005e001a007a0c */ /* 0x000fe20004fc1270 */
[----:B------:R1:W-:Y:S01]  /*a8420*/  @P4 STG.E.U16 [R20.64], R5 ;  /* 0x0000000514004986 */ /* 0x0003e2000c101506 */
[----:B-----5:R-:W-:-:S02]  /*a8430*/  PRMT R12, R5, 0x7632, R12 ;  /* 0x00007632050c7816 */ /* 0x020fc4000000000c */
[----:B------:R-:W-:Y:S01]  /*a8440*/  ISETP.LT.AND P4, PT, R25, c[0x0][0x178], !P1 ;  /* 0x00005e0019007a0c */ /* 0x000fe20004f81270 */
[----:B------:R-:W-:Y:S01]  /*a8450*/  ISETP.LT.AND P1, PT, R15, c[0x0][0x178], !P1 ;  /* 0x00005e000f007a0c */ /* 0x000fe20004f21270 */
[----:B------:R-:W5:Y:S01]  /*a8460*/  LDL.LU R6, [R1+0x4c8] ;  /* 0x0004c80001067983 */ /* 0x000f620000300800 */
[C---:B0-----:R-:W-:Y:S01]  /*a8470*/  IADD3 R0, R4.reuse, c[0x0][0x198], RZ ;  /* 0x0000660004007a10 */ /* 0x041fe20007ffe0ff */
[----:B-1----:R-:W-:-:S04]  /*a8480*/  IMAD.WIDE R4, R4, 0x2, R10 ;  /* 0x0000000204047825 */ /* 0x002fc800078e020a */
[----:B------:R-:W-:-:S04]  /*a8490*/  IMAD.WIDE R2, R0, 0x2, R8 ;  /* 0x0000000200027825 */ /* 0x000fc800078e0208 */
[C---:B------:R-:W-:Y:S01]  /*a84a0*/  IMAD.WIDE R20, R0.reuse, 0x2, R18 ;  /* 0x0000000200147825 */ /* 0x040fe200078e0212 */
[----:B------:R0:W-:Y:S03]  /*a84b0*/  @P0 STG.E.U16 [R4.64], R12 ;  /* 0x0000000c04000986 */ /* 0x0001e6000c101506 */
[----:B------:R1:W-:Y:S02]  /*a84c0*/  @P3 STG.E.U16 [R2.64], R14 ;  /* 0x0000000e02003986 */ /* 0x0003e4000c101506 */
[----:B------:R-:W-:Y:S02]  /*a84d0*/  @P6 STG.E.U16 [R20.64], R7 ;  /* 0x0000000714006986 */ /* 0x000fe4000c101506 */
[----:B0-----:R-:W-:-:S04]  /*a84e0*/  IMAD.WIDE R4, R0, 0x2, R10 ;  /* 0x0000000200047825 */ /* 0x001fc800078e020a */
[C---:B-1----:R-:W-:Y:S01]  /*a84f0*/  IMAD.WIDE R2, R0.reuse, 0x2, R16 ;  /* 0x0000000200027825 */ /* 0x042fe200078e0210 */
[----:B------:R-:W-:-:S03]  /*a8500*/  IADD3 R12, R0, c[0x0][0x198], RZ ;  /* 0x00006600000c7a10 */ /* 0x000fc60007ffe0ff */
[----:B------:R-:W-:Y:S01]  /*a8510*/  PRMT R0, R14, 0x7632, R0 ;  /* 0x000076320e007816 */ /* 0x000fe20000000000 */
[----:B--2---:R-:W-:Y:S01]  /*a8520*/  @P4 STG.E.U16 [R2.64], R24 ;  /* 0x0000001802004986 */ /* 0x004fe2000c101506 */
[----:B------:R0:W-:Y:S01]  /*a8530*/  @P1 STG.E.U16 [R4.64], R13 ;  /* 0x0000000d04001986 */ /* 0x0001e2000c101506 */
[----:B------:R-:W-:Y:S02]  /*a8540*/  PRMT R22, R24, 0x7632, R22 ;  /* 0x0000763218167816 */ /* 0x000fe40000000016 */
[----:B0-----:R-:W-:Y:S02]  /*a8550*/  PRMT R4, R7, 0x7632, R4 ;  /* 0x0000763207047816 */ /* 0x001fe40000000004 */
[----:B----4-:R-:W-:Y:S02]  /*a8560*/  ISETP.GE.AND P0, PT, R27, c[0x0][0x17c], PT ;  /* 0x00005f001b007a0c */ /* 0x010fe40003f06270 */
[----:B------:R-:W2:Y:S01]  /*a8570*/  LDL.LU R27, [R1+0x3178] ;  /* 0x00317800011b7983 */ /* 0x000ea20000300800 */
[----:B------:R-:W4:Y:S02]  /*a8580*/  LDL.LU R14, [R1+0x317c] ;  /* 0x00317c00010e7983 */ /* 0x000f240000300800 */
[----:B------:R-:W4:Y:S02]  /*a8590*/  LDL.LU R7, [R1+0x18] ;  /* 0x0000180001077983 */ /* 0x000f240000300800 */
[----:B------:R-:W4:Y:S01]  /*a85a0*/  LDL.LU R24, [R1+0x3208] ;  /* 0x0032080001187983 */ /* 0x000f220000300800 */
[----:B------:R-:W-:-:S02]  /*a85b0*/  ISETP.LT.AND P3, PT, R28, c[0x0][0x178], !P5 ;  /* 0x00005e001c007a0c */ /* 0x000fc40006f61270 */
[----:B------:R-:W-:Y:S01]  /*a85c0*/  ISETP.LT.AND P6, PT, R26, c[0x0][0x178], !P5 ;  /* 0x00005e001a007a0c */ /* 0x000fe20006fc1270 */
[----:B------:R-:W-:-:S04]  /*a85d0*/  IMAD.WIDE R20, R12, 0x2, R8 ;  /* 0x000000020c147825 */ /* 0x000fc800078e0208 */
[----:B------:R-:W-:Y:S01]  /*a85e0*/  IMAD.WIDE R2, R12, 0x2, R18 ;  /* 0x000000020c027825 */ /* 0x000fe200078e0212 */
[----:B------:R-:W-:-:S05]  /*a85f0*/  ISETP.LT.AND P4, PT, R28, c[0x0][0x178], !P2 ;  /* 0x00005e001c007a0c */ /* 0x000fca0005781270 */
[----:B------:R0:W-:Y:S01]  /*a8600*/  @P3 STG.E.U16 [R20.64], R0 ;  /* 0x0000000014003986 */ /* 0x0001e2000c101506 */
[----:B------:R-:W-:Y:S01]  /*a8610*/  ISETP.LT.AND P3, PT, R25, c[0x0][0x178], !P5 ;  /* 0x00005e0019007a0c */ /* 0x000fe20006f61270 */
[----:B------:R-:W-:Y:S02]  /*a8620*/  ISETP.LT.AND P5, PT, R15, c[0x0][0x178], !P5 ;  /* 0x00005e000f007a0c */ /* 0x000fe40006fa1270 */
[----:B------:R1:W-:Y:S01]  /*a8630*/  @P6 STG.E.U16 [R2.64], R4 ;  /* 0x0000000402006986 */ /* 0x0003e2000c101506 */
[----:B------:R-:W-:Y:S02]  /*a8640*/  ISETP.LT.AND P6, PT, R26, c[0x0][0x178], !P2 ;  /* 0x00005e001a007a0c */ /* 0x000fe400057c1270 */
[----:B------:R-:W-:Y:S02]  /*a8650*/  PRMT R23, R13, 0x7632, R23 ;  /* 0x000076320d177816 */ /* 0x000fe40000000017 */
[C---:B0-----:R-:W-:Y:S01]  /*a8660*/  IADD3 R0, R12.reuse, c[0x0][0x198], RZ ;  /* 0x000066000c007a10 */ /* 0x041fe20007ffe0ff */
[----:B-1----:R-:W-:-:S04]  /*a8670*/  IMAD.WIDE R2, R12, 0x2, R16 ;  /* 0x000000020c027825 */ /* 0x002fc800078e0210 */
[----:B------:R-:W-:-:S04]  /*a8680*/  IMAD.WIDE R12, R12, 0x2, R10 ;  /* 0x000000020c0c7825 */ /* 0x000fc800078e020a */
[----:B------:R-:W-:-:S04]  /*a8690*/  IMAD.WIDE R4, R0, 0x2, R8 ;  /* 0x0000000200047825 */ /* 0x000fc800078e0208 */
[----:B------:R-:W-:Y:S01]  /*a86a0*/  IMAD.WIDE R20, R0, 0x2, R18 ;  /* 0x0000000200147825 */ /* 0x000fe200078e0212 */
[----:B------:R-:W-:Y:S03]  /*a86b0*/  @P3 STG.E.U16 [R2.64], R22 ;  /* 0x0000001602003986 */ /* 0x000fe6000c101506 */
[----:B------:R0:W-:Y:S02]  /*a86c0*/  @P5 STG.E.U16 [R12.64], R23 ;  /* 0x000000170c005986 */ /* 0x0001e4000c101506 */
[----:B---3--:R1:W-:Y:S01]  /*a86d0*/  @P4 STG.E.U16 [R4.64], R29 ;  /* 0x0000001d04004986 */ /* 0x0083e2000c101506 */
[----:B------:R-:W-:Y:S02]  /*a86e0*/  ISETP.LT.AND P4, PT, R25, c[0x0][0x178], !P2 ;  /* 0x00005e0019007a0c */ /* 0x000fe40005781270 */
[----:B------:R-:W-:Y:S01]  /*a86f0*/  ISETP.LT.AND P3, PT, R15, c[0x0][0x178], !P2 ;  /* 0x00005e000f007a0c */ /* 0x000fe20005761270 */
[----:B-----5:R3:W-:Y:S01]  /*a8700*/  @P6 STG.E.U16 [R20.64], R6 ;  /* 0x0000000614006986 */ /* 0x0207e2000c101506 */
[----:B0-----:R-:W-:-:S02]  /*a8710*/  PRMT R23, R29, 0x7632, R23 ;  /* 0x000076321d177816 */ /* 0x001fc40000000017 */
[C---:B------:R-:W-:Y:S01]  /*a8720*/  IADD3 R22, R0.reuse, c[0x0][0x198], RZ ;  /* 0x0000660000167a10 */ /* 0x040fe20007ffe0ff */
[----:B------:R-:W-:-:S04]  /*a8730*/  IMAD.WIDE R2, R0, 0x2, R16 ;  /* 0x0000000200027825 */ /* 0x000fc800078e0210 */
[----:B-1----:R-:W-:Y:S01]  /*a8740*/  IMAD.WIDE R4, R0, 0x2, R10 ;  /* 0x0000000200047825 */ /* 0x002fe200078e020a */
[----:B--2---:R-:W-:Y:S02]  /*a8750*/  ISETP.GE.AND P1, PT, R27, c[0x0][0x17c], PT ;  /* 0x00005f001b007a0c */ /* 0x004fe40003f26270 */
[----:B----4-:R-:W-:Y:S01]  /*a8760*/  ISETP.GE.AND P2, PT, R14, c[0x0][0x17c], PT ;  /* 0x00005f000e007a0c */ /* 0x010fe20003f46270 */
[----:B------:R-:W2:Y:S01]  /*a8770*/  LDL.LU R27, [R1+0x3180] ;  /* 0x00318000011b7983 */ /* 0x000ea20000300800 */
[----:B------:R-:W4:Y:S02]  /*a8780*/  LDL.LU R29, [R1+0x508] ;  /* 0x00050800011d7983 */ /* 0x000f240000300800 */
[----:B------:R-:W5:Y:S01]  /*a8790*/  LDL.LU R14, [R1+0x4f8] ;  /* 0x0004f800010e7983 */ /* 0x000f620000300800 */
[----:B------:R-:W-:Y:S02]  /*a87a0*/  PRMT R24, R6, 0x7632, R24 ;  /* 0x0000763206187816 */ /* 0x000fe40000000018 */
[----:B---3--:R-:W3:Y:S01]  /*a87b0*/  LDL.LU R6, [R1+0x48] ;  /* 0x0000480001067983 */ /* 0x008ee20000300800 */
[----:B------:R-:W2:Y:S01]  /*a87c0*/  LDL.LU R0, [R1+0x4b8] ;  /* 0x0004b80001007983 */ /* 0x000ea20000300800 */
[----:B------:R-:W-:-:S02]  /*a87d0*/  ISETP.LT.AND P6, PT, R28, c[0x0][0x178], !P0 ;  /* 0x00005e001c007a0c */ /* 0x000fc400047c1270 */
[----:B------:R-:W-:Y:S01]  /*a87e0*/  ISETP.LT.AND P5, PT, R26, c[0x0][0x178], !P0 ;  /* 0x00005e001a007a0c */ /* 0x000fe200047a1270 */
[----:B------:R-:W-:-:S04]  /*a87f0*/  IMAD.WIDE R12, R22, 0x2, R8 ;  /* 0x00000002160c7825 */ /* 0x000fc800078e0208 */
[C---:B------:R-:W-:Y:S01]  /*a8800*/  IMAD.WIDE R20, R22.reuse, 0x2, R18 ;  /* 0x0000000216147825 */ /* 0x040fe200078e0212 */
[----:B------:R-:W-:Y:S04]  /*a8810*/  STL [R1+0x3200], R24 ;  /* 0x0032001801007387 */ /* 0x000fe80000100800 */
[----:B--2---:R0:W-:Y:S01]  /*a8820*/  @P4 STG.E.U16 [R2.64], R0 ;  /* 0x0000000002004986 */ /* 0x0041e2000c101506 */
[----:B------:R-:W-:Y:S01]  /*a8830*/  ISETP.LT.AND P4, PT, R25, c[0x0][0x178], !P0 ;  /* 0x00005e0019007a0c */ /* 0x000fe20004781270 */
[----:B------:R1:W-:Y:S01]  /*a8840*/  @P3 STG.E.U16 [R4.64], R7 ;  /* 0x0000000704003986 */ /* 0x0003e2000c101506 */
[----:B------:R-:W-:Y:S01]  /*a8850*/  ISETP.LT.AND P3, PT, R15, c[0x0][0x178], !P0 ;  /* 0x00005e000f007a0c */ /* 0x000fe20004761270 */
[----:B------:R2:W-:Y:S01]  /*a8860*/  @P6 STG.E.U16 [R12.64], R23 ;  /* 0x000000170c006986 */ /* 0x0005e2000c101506 */
[----:B------:R3:W-:Y:S02]  /*a8870*/  @P5 STG.E.U16 [R20.64], R24 ;  /* 0x0000001814005986 */ /* 0x0007e4000c101506 */
[----:B0-----:R-:W-:Y:S01]  /*a8880*/  IMAD.WIDE R2, R22, 0x2, R16 ;  /* 0x0000000216027825 */ /* 0x001fe200078e0210 */
[----:B-1----:R-:W-:-:S03]  /*a8890*/  PRMT R4, R0, 0x7632, R4 ;  /* 0x0000763200047816 */ /* 0x002fc60000000004 */
[C---:B------:R-:W-:Y:S01]  /*a88a0*/  IADD3 R0, R22.reuse, c[0x0][0x198], RZ ;  /* 0x0000660016007a10 */ /* 0x040fe20007ffe0ff */
[----:B--2---:R-:W-:Y:S01]  /*a88b0*/  PRMT R12, R7, 0x7632, R12 ;  /* 0x00007632070c7816 */ /* 0x004fe2000000000c */
[----:B------:R-:W-:Y:S01]  /*a88c0*/  IMAD.WIDE R22, R22, 0x2, R10 ;  /* 0x0000000216167825 */ /* 0x000fe200078e020a */
[----:B---3--:R-:W2:Y:S04]  /*a88d0*/  LDL.LU R24, [R1+0x3184] ;  /* 0x0031840001187983 */ /* 0x008ea80000300800 */
[----:B------:R-:W-:Y:S01]  /*a88e0*/  @P4 STG.E.U16 [R2.64], R4 ;  /* 0x0000000402004986 */ /* 0x000fe2000c101506 */
[----:B------:R-:W-:Y:S03]  /*a88f0*/  @P3 STG.E.U16 [R22.64], R12 ;  /* 0x0000000c16003986 */ /* 0x000fe6000c101506 */
[----:B------:R0:W-:Y:S04]  /*a8900*/  STL [R1+0x3204], R23 ;  /* 0x0032041701007387 */ /* 0x0001e80000100800 */
[----:B0-----:R-:W3:Y:S01]  /*a8910*/  LDL.LU R23, [R1+0x4e8] ;  /* 0x0004e80001177983 */ /* 0x001ee20000300800 */
[----:B------:R-:W3:Y:S01]  /*a8920*/  LDL.LU R7, [R1+0x3188] ;  /* 0x0031880001077983 */ /* 0x000ee20000300800 */
[----:B------:R-:W-:-:S02]  /*a8930*/  ISETP.LT.AND P5, PT, R28, c[0x0][0x178], !P1 ;  /* 0x00005e001c007a0c */ /* 0x000fc40004fa1270 */
[----:B------:R-:W-:Y:S02]  /*a8940*/  ISETP.LT.AND P6, PT, R26, c[0x0][0x178], !P1 ;  /* 0x00005e001a007a0c */ /* 0x000fe40004fc1270 */
[----:B------:R-:W-:Y:S01]  /*a8950*/  ISETP.LT.AND P4, PT, R25, c[0x0][0x178], !P1 ;  /* 0x00005e0019007a0c */ /* 0x000fe20004f81270 */
[----:B------:R-:W-:-:S04]  /*a8960*/  IMAD.WIDE R2, R0, 0x2, R8 ;  /* 0x0000000200027825 */ /* 0x000fc800078e0208 */
[----:B------:R-:W-:Y:S01]  /*a8970*/  IMAD.WIDE R4, R0, 0x2, R18 ;  /* 0x0000000200047825 */ /* 0x000fe200078e0212 */
[----:B------:R-:W-:Y:S02]  /*a8980*/  ISETP.LT.AND P1, PT, R15, c[0x0][0x178], !P1 ;  /* 0x00005e000f007a0c */ /* 0x000fe40004f21270 */
[----:B------:R-:W-:Y:S02]  /*a8990*/  ISETP.LT.AND P3, PT, R28, c[0x0][0x178], !P2 ;  /* 0x00005e001c007a0c */ /* 0x000fe40005761270 */
[----:B------:R-:W-:Y:S01]  /*a89a0*/  IADD3 R20, R0, c[0x0][0x198], RZ ;  /* 0x0000660000147a10 */ /* 0x000fe20007ffe0ff */
[----:B----4-:R0:W-:Y:S01]  /*a89b0*/  @P5 STG.E.U16 [R2.64], R29 ;  /* 0x0000001d02005986 */ /* 0x0101e2000c101506 */
[----:B-----5:R1:W-:Y:S01]  /*a89c0*/  @P6 STG.E.U16 [R4.64], R14 ;  /* 0x0000000e04006986 */ /* 0x0203e2000c101506 */
[----:B------:R-:W-:Y:S02]  /*a89d0*/  ISETP.LT.AND P6, PT, R26, c[0x0][0x178], !P2 ;  /* 0x00005e001a007a0c */ /* 0x000fe400057c1270 */
[----:B------:R-:W-:Y:S01]  /*a89e0*/  PRMT R21, R29, 0x7632, R21 ;  /* 0x000076321d157816 */ /* 0x000fe20000000015 */
[----:B------:R-:W-:-:S04]  /*a89f0*/  IMAD.WIDE R12, R20, 0x2, R8 ;  /* 0x00000002140c7825 */ /* 0x000fc800078e0208 */
[----:B0-----:R-:W-:-:S04]  /*a8a00*/  IMAD.WIDE R2, R0, 0x2, R16 ;  /* 0x0000000200027825 */ /* 0x001fc800078e0210 */
[----:B-1----:R-:W-:Y:S01]  /*a8a10*/  IMAD.WIDE R4, R0, 0x2, R10 ;  /* 0x0000000200047825 */ /* 0x002fe200078e020a */
[----:B------:R-:W-:Y:S02]  /*a8a20*/  ISETP.GE.AND P0, PT, R27, c[0x0][0x17c], PT ;  /* 0x00005f001b007a0c */ /* 0x000fe40003f06270 */
[----:B------:R-:W-:Y:S01]  /*a8a30*/  PRMT R0, R14, 0x7632, R0 ;  /* 0x000076320e007816 */ /* 0x000fe20000000000 */
[----:B------:R-:W4:Y:S01]  /*a8a40*/  LDL.LU R27, [R1+0x538] ;  /* 0x00053800011b7983 */ /* 0x000f220000300800 */
[----:B------:R-:W5:Y:S01]  /*a8a50*/  LDL.LU R29, [R1+0x528] ;  /* 0x00052800011d7983 */ /* 0x000f620000300800 */
[----:B--2---:R-:W-:Y:S02]  /*a8a60*/  ISETP.GE.AND P5, PT, R24, c[0x0][0x17c], PT ;  /* 0x00005f0018007a0c */ /* 0x004fe40003fa6270 */
[----:B------:R-:W2:Y:S01]  /*a8a70*/  LDL.LU R24, [R1+0x518] ;  /* 0x0005180001187983 */ /* 0x000ea20000300800 */
[----:B------:R-:W2:Y:S03]  /*a8a80*/  LDL.LU R14, [R1+0x58] ;  /* 0x00005800010e7983 */ /* 0x000ea60000300800 */
[----:B---3--:R0:W-:Y:S01]  /*a8a90*/  @P4 STG.E.U16 [R2.64], R23 ;  /* 0x0000001702004986 */ /* 0x0081e2000c101506 */
[----:B------:R-:W-:Y:S01]  /*a8aa0*/  ISETP.LT.AND P4, PT, R25, c[0x0][0x178], !P2 ;  /* 0x00005e0019007a0c */ /* 0x000fe20005781270 */
[----:B------:R1:W-:Y:S02]  /*a8ab0*/  @P1 STG.E.U16 [R4.64], R6 ;  /* 0x0000000604001986 */ /* 0x0003e4000c101506 */
[----:B------:R3:W-:Y:S01]  /*a8ac0*/  @P3 STG.E.U16 [R12.64], R21 ;  /* 0x000000150c003986 */ /* 0x0007e2000c101506 */
[----:B------:R-:W-:Y:S01]  /*a8ad0*/  ISETP.GE.AND P1, PT, R7, c[0x0][0x17c], PT ;  /* 0x00005f0007007a0c */ /* 0x000fe20003f26270 */
[----:B0-----:R-:W-:-:S04]  /*a8ae0*/  IMAD.WIDE R2, R20, 0x2, R16 ;  /* 0x0000000214027825 */ /* 0x001fc800078e0210 */
[----:B-1----:R-:W-:Y:S01]  /*a8af0*/  IMAD.WIDE R4, R20, 0x2, R18 ;  /* 0x0000000214047825 */ /* 0x002fe200078e0212 */
[----:B---3--:R-:W-:Y:S02]  /*a8b00*/  PRMT R12, R23, 0x7632, R12 ;  /* 0x00007632170c7816 */ /* 0x008fe4000000000c */
[----:B------:R-:W-:Y:S01]  /*a8b10*/  PRMT R21, R6, 0x7632, R21 ;  /* 0x0000763206157816 */ /* 0x000fe20000000015 */
[----:B------:R-:W3:Y:S04]  /*a8b20*/  LDL.LU R23, [R1+0x3204] ;  /* 0x0032040001177983 */ /* 0x000ee80000300800 */
[----:B------:R0:W-:Y:S01]  /*a8b30*/  @P6 STG.E.U16 [R4.64], R0 ;  /* 0x0000000004006986 */ /* 0x0001e2000c101506 */
[----:B------:R1:W-:Y:S02]  /*a8b40*/  @P4 STG.E.U16 [R2.64], R12 ;  /* 0x0000000c02004986 */ /* 0x0003e4000c101506 */
[----:B------:R-:W3:Y:S02]  /*a8b50*/  LDL.LU R7, [R1+0x578] ;  /* 0x0005780001077983 */ /* 0x000ee40000300800 */
[----:B------:R-:W3:Y:S01]  /*a8b60*/  LDL.LU R6, [R1+0x558] ;  /* 0x0005580001067983 */ /* 0x000ee20000300800 */
[C---:B0-----:R-:W-:Y:S01]  /*a8b70*/  IADD3 R0, R20.reuse, c[0x0][0x198], RZ ;  /* 0x0000660014007a10 */ /* 0x041fe20007ffe0ff */
[----:B-1----:R-:W-:-:S02]  /*a8b80*/  IMAD.WIDE R2, R20, 0x2, R10 ;  /* 0x0000000214027825 */ /* 0x002fc400078e020a */
[----:B------:R-:W3:Y:S01]  /*a8b90*/  LDL.LU R20, [R1+0x318c] ;  /* 0x00318c0001147983 */ /* 0x000ee20000300800 */
[----:B------:R-:W-:Y:S02]  /*a8ba0*/  ISETP.LT.AND P2, PT, R15, c[0x0][0x178], !P2 ;  /* 0x00005e000f007a0c */ /* 0x000fe40005741270 */
[----:B------:R-:W-:Y:S02]  /*a8bb0*/  ISETP.LT.AND P3, PT, R28, c[0x0][0x178], !P0 ;  /* 0x00005e001c007a0c */ /* 0x000fe40004761270 */
[----:B------:R-:W-:Y:S01]  /*a8bc0*/  ISETP.LT.AND P6, PT, R26, c[0x0][0x178], !P0 ;  /* 0x00005e001a007a0c */ /* 0x000fe200047c1270 */
[----:B------:R-:W-:Y:S01]  /*a8bd0*/  IMAD.WIDE R4, R0, 0x2, R8 ;  /* 0x0000000200047825 */ /* 0x000fe200078e0208 */
[----:B------:R-:W-:-:S03]  /*a8be0*/  ISETP.LT.AND P4, PT, R25, c[0x0][0x178], !P0 ;  /* 0x00005e0019007a0c */ /* 0x000fc60004781270 */
[----:B------:R-:W-:Y:S02]  /*a8bf0*/  ISETP.LT.AND P0, PT, R15, c[0x0][0x178], !P0 ;  /* 0x00005e000f007a0c */ /* 0x000fe40004701270 */
[----:B------:R-:W-:Y:S02]  /*a8c00*/  IMAD.WIDE R12, R0, 0x2, R18 ;  /* 0x00000002000c7825 */ /* 0x000fe400078e0212 */
[----:B------:R-:W-:Y:S02]  /*a8c10*/  @P2 STG.E.U16 [R2.64], R21 ;  /* 0x0000001502002986 */ /* 0x000fe4000c101506 */
[----:B----4-:R0:W-:Y:S01]  /*a8c20*/  @P3 STG.E.U16 [R4.64], R27 ;  /* 0x0000001b04003986 */ /* 0x0101e2000c101506 */
[----:B------:R-:W-:Y:S01]  /*a8c30*/  ISETP.LT.AND P3, PT, R28, c[0x0][0x178], !P5 ;  /* 0x00005e001c007a0c */ /* 0x000fe20006f61270 */
[----:B-----5:R1:W-:Y:S01]  /*a8c40*/  @P6 STG.E.U16 [R12.64], R29 ;  /* 0x0000001d0c006986 */ /* 0x0203e2000c101506 */
[C---:B0-----:R-:W-:Y:S01]  /*a8c50*/  IADD3 R4, R0.reuse, c[0x0][0x198], RZ ;  /* 0x0000660000047a10 */ /* 0x041fe20007ffe0ff */
[----:B------:R-:W-:-:S04]  /*a8c60*/  IMAD.WIDE R2, R0, 0x2, R16 ;  /* 0x0000000200027825 */ /* 0x000fc800078e0210 */
[----:B-1----:R-:W-:Y:S01]  /*a8c70*/  IMAD.WIDE R12, R0, 0x2, R10 ;  /* 0x00000002000c7825 */ /* 0x002fe200078e020a */
[----:B------:R-:W-:Y:S02]  /*a8c80*/  PRMT R0, R27, 0x7632, R0 ;  /* 0x000076321b007816 */ /* 0x000fe40000000000 */
[----:B------:R-:W-:Y:S01]  /*a8c90*/  PRMT R5, R29, 0x7632, R5 ;  /* 0x000076321d057816 */ /* 0x000fe20000000005 */
[----:B------:R-:W4:Y:S01]  /*a8ca0*/  LDL.LU R27, [R1+0x3194] ;  /* 0x00319400011b7983 */ /* 0x000f220000300800 */
[----:B------:R-:W5:Y:S03]  /*a8cb0*/  LDL.LU R29, [R1+0x38] ;  /* 0x00003800011d7983 */ /* 0x000f660000300800 */
[----:B--2---:R-:W-:Y:S01]  /*a8cc0*/  @P4 STG.E.U16 [R2.64], R24 ;  /* 0x0000001802004986 */ /* 0x004fe2000c101506 */
[----:B------:R-:W-:Y:S01]  /*a8cd0*/  @P0 STG.E.U16 [R12.64], R14 ;  /* 0x0000000e0c000986 */ /* 0x000fe2000c101506 */
[----:B------:R-:W-:-:S02]  /*a8ce0*/  PRMT R22, R24, 0x7632, R22 ;  /* 0x0000763218167816 */ /* 0x000fc40000000016 */
[----:B---3--:R-:W-:Y:S01]  /*a8cf0*/  ISETP.GE.AND P2, PT, R20, c[0x0][0x17c], PT ;  /* 0x00005f0014007a0c */ /* 0x008fe20003f46270 */
[----:B------:R-:W-:-:S05]  /*a8d00*/  IMAD.WIDE R20, R4, 0x2, R8 ;  /* 0x0000000204147825 */ /* 0x000fca00078e0208 */
[----:B------:R0:W-:Y:S04]  /*a8d10*/  @P3 STG.E.U16 [R20.64], R0 ;  /* 0x0000000014003986 */ /* 0x0001e8000c101506 */
[----:B0-----:R-:W2:Y:S01]  /*a8d20*/  LDL.LU R21, [R1+0x3190] ;  /* 0x0031900001157983 */ /* 0x001ea20000300800 */
[----:B------:R-:W3:Y:S01]  /*a8d30*/  LDL.LU R24, [R1+0x3200] ;  /* 0x0032000001187983 */ /* 0x000ee20000300800 */
[----:B------:R-:W-:Y:S01]  /*a8d40*/  ISETP.LT.AND P6, PT, R26, c[0x0][0x178], !P5 ;  /* 0x00005e001a007a0c */ /* 0x000fe20006fc1270 */
[----:B------:R-:W-:Y:S01]  /*a8d50*/  IMAD.WIDE R2, R4, 0x2, R18 ;  /* 0x0000000204027825 */ /* 0x000fe200078e0212 */
[----:B------:R-:W-:-:S03]  /*a8d60*/  ISETP.LT.AND P3, PT, R25, c[0x0][0x178], !P5 ;  /* 0x00005e0019007a0c */ /* 0x000fc60006f61270 */
[----:B------:R-:W-:Y:S01]  /*a8d70*/  ISETP.LT.AND P5, PT, R15, c[0x0][0x178], !P5 ;  /* 0x00005e000f007a0c */ /* 0x000fe20006fa1270 */
[----:B------:R-:W-:Y:S02]  /*a8d80*/  ISETP.LT.AND P4, PT, R28, c[0x0][0x178], !P1 ;  /* 0x00005e001c007a0c */ /* 0x000fe40004f81270 */
[----:B------:R-:W-:Y:S02]  /*a8d90*/  IADD3 R0, R4, c[0x0][0x198], RZ ;  /* 0x0000660004007a10 */ /* 0x000fe40007ffe0ff */
[----:B------:R-:W-:Y:S02]  /*a8da0*/  PRMT R23, R14, 0x7632, R23 ;  /* 0x000076320e177816 */ /* 0x000fe40000000017 */
[----:B------:R-:W5:Y:S04]  /*a8db0*/  LDL.LU R14, [R1+0x31fc] ;  /* 0x0031fc00010e7983 */ /* 0x000f680000300800 */
[----:B------:R0:W-:Y:S01]  /*a8dc0*/  @P6 STG.E.U16 [R2.64], R5 ;  /* 0x0000000502006986 */ /* 0x0001e2000c101506 */
[----:B------:R-:W-:Y:S01]  /*a8dd0*/  ISETP.LT.AND P6, PT, R26, c[0x0][0x178], !P1 ;  /* 0x00005e001a007a0c */ /* 0x000fe20004fc1270 */
[----:B------:R-:W-:-:S04]  /*a8de0*/  IMAD.WIDE R12, R0, 0x2, R8 ;  /* 0x00000002000c7825 */ /* 0x000fc800078e0208 */
[----:B0-----:R-:W-:-:S04]  /*a8df0*/  IMAD.WIDE R2, R4, 0x2, R16 ;  /* 0x0000000204027825 */ /* 0x001fc800078e0210 */
[----:B------:R-:W-:Y:S01]  /*a8e00*/  IMAD.WIDE R4, R4, 0x2, R10 ;  /* 0x0000000204047825 */ /* 0x000fe200078e020a */
[----:B------:R-:W-:Y:S04]  /*a8e10*/  @P3 STG.E.U16 [R2.64], R22 ;  /* 0x0000001602003986 */ /* 0x000fe8000c101506 */
[----:B------:R0:W-:Y:S02]  /*a8e20*/  @P5 STG.E.U16 [R4.64], R23 ;  /* 0x0000001704005986 */ /* 0x0001e4000c101506 */
[----:B------:R-:W-:Y:S01]  /*a8e30*/  @P4 STG.E.U16 [R12.64], R7 ;  /* 0x000000070c004986 */ /* 0x000fe2000c101506 */
[----:B------:R-:W-:Y:S02]  /*a8e40*/  ISETP.LT.AND P4, PT, R25, c[0x0][0x178], !P1 ;  /* 0x00005e0019007a0c */ /* 0x000fe40004f81270 */
[----:B------:R-:W-:Y:S01]  /*a8e50*/  ISETP.LT.AND P3, PT, R15, c[0x0][0x178], !P1 ;  /* 0x00005e000f007a0c */ /* 0x000fe20004f61270 */
[----:B----4-:R-:W-:Y:S01]  /*a8e60*/  ISETP.GE.AND P1, PT, R27, c[0x0][0x17c], PT ;  /* 0x00005f001b007a0c */ /* 0x010fe20003f26270 */
[----:B0-----:R-:W-:-:S02]  /*a8e70*/  PRMT R23, R7, 0x7632, R23 ;  /* 0x0000763207177816 */ /* 0x001fc40000000017 */
[C---:B------:R-:W-:Y:S01]  /*a8e80*/  IADD3 R22, R0.reuse, c[0x0][0x198], RZ ;  /* 0x0000660000167a10 */ /* 0x040fe20007ffe0ff */
[----:B------:R-:W-:-:S04]  /*a8e90*/  IMAD.WIDE R2, R0, 0x2, R16 ;  /* 0x0000000200027825 */ /* 0x000fc800078e0210 */
[----:B------:R-:W-:Y:S01]  /*a8ea0*/  IMAD.WIDE R4, R0, 0x2, R10 ;  /* 0x0000000200047825 */ /* 0x000fe200078e020a */
[----:B--2---:R-:W-:-:S03]  /*a8eb0*/  ISETP.GE.AND P0, PT, R21, c[0x0][0x17c], PT ;  /* 0x00005f0015007a0c */ /* 0x004fc60003f06270 */
[----:B------:R-:W-:Y:S01]  /*a8ec0*/  IMAD.WIDE R20, R0, 0x2, R18 ;  /* 0x0000000200147825 */ /* 0x000fe200078e0212 */
[----:B---3--:R-:W-:-:S04]  /*a8ed0*/  PRMT R24, R6, 0x7632, R24 ;  /* 0x0000763206187816 */ /* 0x008fc80000000018 */
[----:B------:R0:W-:Y:S04]  /*a8ee0*/  @P6 STG.E.U16 [R20.64], R6 ;  /* 0x0000000614006986 */ /* 0x0001e8000c101506 */
[----:B0-----:R-:W2:Y:S01]  /*a8ef0*/  LDL.LU R6, [R1+0x3198] ;  /* 0x0031980001067983 */ /* 0x001ea20000300800 */
[----:B------:R-:W3:Y:S02]  /*a8f00*/  LDL.LU R7, [R1+0x568] ;  /* 0x0005680001077983 */ /* 0x000ee40000300800 */
[----:B------:R-:W4:Y:S02]  /*a8f10*/  LDL.LU R27, [R1+0x28] ;  /* 0x00002800011b7983 */ /* 0x000f240000300800 */
[----:B------:R-:W2:Y:S01]  /*a8f20*/  LDL.LU R0, [R1+0x548] ;  /* 0x0005480001007983 */ /* 0x000ea20000300800 */
[----:B------:R-:W-:-:S02]  /*a8f30*/  ISETP.LT.AND P6, PT, R28, c[0x0][0x178], !P2 ;  /* 0x00005e001c007a0c */ /* 0x000fc400057c1270 */
[----:B------:R-:W-:Y:S01]  /*a8f40*/  ISETP.LT.AND P5, PT, R26, c[0x0][0x178], !P2 ;  /* 0x00005e001a007a0c */ /* 0x000fe200057a1270 */
[----:B------:R-:W-:-:S04]  /*a8f50*/  IMAD.WIDE R12, R22, 0x2, R8 ;  /* 0x00000002160c7825 */ /* 0x000fc800078e0208 */
[----:B------:R-:W-:Y:S01]  /*a8f60*/  IMAD.WIDE R20, R22, 0x2, R18 ;  /* 0x0000000216147825 */ /* 0x000fe200078e0212 */
[----:B--2---:R-:W-:Y:S03]  /*a8f70*/  @P4 STG.E.U16 [R2.64], R0 ;  /* 0x0000000002004986 */ /* 0x004fe6000c101506 */
[----:B-----5:R-:W-:Y:S02]  /*a8f80*/  @P3 STG.E.U16 [R4.64], R29 ;  /* 0x0000001d04003986 */ /* 0x020fe4000c101506 */
[----:B------:R0:W-:Y:S02]  /*a8f90*/  @P6 STG.E.U16 [R12.64], R23 ;  /* 0x000000170c006986 */ /* 0x0001e4000c101506 */
[----:B------:R1:W-:Y:S01]  /*a8fa0*/  @P5 STG.E.U16 [R20.64], R24 ;  /* 0x0000001814005986 */ /* 0x0003e2000c101506 */
[----:B------:R-:W-:Y:S02]  /*a8fb0*/  ISETP.LT.AND P4, PT, R25, c[0x0][0x178], !P2 ;  /* 0x00005e0019007a0c */ /* 0x000fe40005781270 */
[----:B------:R-:W-:Y:S01]  /*a8fc0*/  ISETP.LT.AND P3, PT, R15, c[0x0][0x178], !P2 ;  /* 0x00005e000f007a0c */ /* 0x000fe20005761270 */
[----:B------:R-:W-:Y:S01]  /*a8fd0*/  ISETP.GE.AND P2, PT, R6, c[0x0][0x17c], PT ;  /* 0x00005f0006007a0c */ /* 0x000fe20003f46270 */
[----:B0-----:R-:W2:Y:S01]  /*a8fe0*/  LDL.LU R13, [R1+0x5f8] ;  /* 0x0005f800010d7983 */ /* 0x001ea20000300800 */
[----:B-1----:R-:W5:Y:S02]  /*a8ff0*/  LDL.LU R24, [R1+0x598] ;  /* 0x0005980001187983 */ /* 0x002f640000300800 */
[----:B------:R-:W3:Y:S01]  /*a9000*/  LDL.LU R6, [R1+0x319c] ;  /* 0x00319c0001067983 */ /* 0x000ee20000300800 */
[----:B------:R-:W-:-:S02]  /*a9010*/  PRMT R4, R0, 0x7632, R4 ;  /* 0x0000763200047816 */ /* 0x000fc40000000004 */
[----:B------:R-:W-:Y:S01]  /*a9020*/  ISETP.LT.AND P5, PT, R28, c[0x0][0x178], !P0 ;  /* 0x00005e001c007a0c */ /* 0x000fe200047a1270 */
[----:B------:R-:W-:Y:S01]  /*a9030*/  IMAD.WIDE R2, R22, 0x2, R16 ;  /* 0x0000000216027825 */ /* 0x000fe200078e0210 */
[----:B------:R-:W-:Y:S02]  /*a9040*/  ISETP.LT.AND P6, PT, R26, c[0x0][0x178], !P0 ;  /* 0x00005e001a007a0c */ /* 0x000fe400047c1270 */
[C---:B------:R-:W-:Y:S02]  /*a9050*/  IADD3 R0, R22.reuse, c[0x0][0x198], RZ ;  /* 0x0000660016007a10 */ /* 0x040fe40007ffe0ff */
[----:B------:R-:W-:Y:S01]  /*a9060*/  PRMT R12, R29, 0x7632, R12 ;  /* 0x000076321d0c7816 */ /* 0x000fe2000000000c */
[----:B------:R-:W-:Y:S01]  /*a9070*/  IMAD.WIDE R22, R22, 0x2, R10 ;  /* 0x0000000216167825 */ /* 0x000fe200078e020a */
[----:B------:R0:W-:Y:S01]  /*a9080*/  @P4 STG.E.U16 [R2.64], R4 ;  /* 0x0000000402004986 */ /* 0x0001e2000c101506 */
[----:B------:R-:W-:Y:S02]  /*a9090*/  ISETP.LT.AND P4, PT, R25, c[0x0][0x178], !P0 ;  /* 0x00005e0019007a0c */ /* 0x000fe40004781270 */
[----:B------:R-:W-:Y:S01]  /*a90a0*/  ISETP.LT.AND P0, PT, R15, c[0x0][0x178], !P0 ;  /* 0x00005e000f007a0c */ /* 0x000fe20004701270 */
[----:B------:R-:W-:Y:S01]  /*a90b0*/  IADD3 R20, R0, c[0x0][0x198], RZ ;  /* 0x0000660000147a10 */ /* 0x000fe20007ffe0ff */
[----:B------:R-:W-:Y:S01]  /*a90c0*/  @P3 STG.E.U16 [R22.64], R12 ;  /* 0x0000000c16003986 */ /* 0x000fe2000c101506 */
[----:B------:R-:W-:-:S03]  /*a90d0*/  ISETP.LT.AND P3, PT, R28, c[0x0][0x178], !P1 ;  /* 0x00005e001c007a0c */ /* 0x000fc60004f61270 */
[----:B------:R-:W3:Y:S01]  /*a90e0*/  LDL.LU R29, [R1+0x638] ;  /* 0x00063800011d7983 */ /* 0x000ee20000300800 */
[----:B0-----:R-:W-:-:S04]  /*a90f0*/  IMAD.WIDE R2, R0, 0x2, R8 ;  /* 0x0000000200027825 */ /* 0x001fc800078e0208 */
[C---:B------:R-:W-:Y:S01]  /*a9100*/  IMAD.WIDE R4, R0.reuse, 0x2, R18 ;  /* 0x0000000200047825 */ /* 0x040fe200078e0212 */
[----:B--2---:R0:W-:Y:S04]  /*a9110*/  @P5 STG.E.U16 [R2.64], R13 ;  /* 0x0000000d02005986 */ /* 0x0041e8000c101506 */
[----:B-----5:R1:W-:Y:S01]  /*a9120*/  @P6 STG.E.U16 [R4.64], R24 ;  /* 0x0000001804006986 */ /* 0x0203e2000c101506 */
[----:B------:R-:W-:Y:S01]  /*a9130*/  PRMT R21, R13, 0x7632, R21 ;  /* 0x000076320d157816 */ /* 0x000fe20000000015 */
[----:B0-----:R-:W-:-:S04]  /*a9140*/  IMAD.WIDE R2, R0, 0x2, R16 ;  /* 0x0000000200027825 */ /* 0x001fc800078e0210 */
[----:B-1----:R-:W-:-:S04]  /*a9150*/  IMAD.WIDE R4, R0, 0x2, R10 ;  /* 0x0000000200047825 */ /* 0x002fc800078e020a */
[----:B------:R-:W-:Y:S01]  /*a9160*/  IMAD.WIDE R12, R20, 0x2, R8 ;  /* 0x00000002140c7825 */ /* 0x000fe200078e0208 */
[----:B---3--:R-:W-:Y:S01]  /*a9170*/  @P4 STG.E.U16 [R2.64], R7 ;  /* 0x0000000702004986 */ /* 0x008fe2000c101506 */
[----:B------:R-:W-:Y:S02]  /*a9180*/  ISETP.GE.AND P4, PT, R6, c[0x0][0x17c], PT ;  /* 0x00005f0006007a0c */ /* 0x000fe40003f86270 */
[----:B----4-:R-:W-:Y:S02]  /*a9190*/  @P0 STG.E.U16 [R4.64], R27 ;  /* 0x0000001b04000986 */ /* 0x010fe4000c101506 */
[----:B------:R-:W2:Y:S01]  /*a91a0*/  LDL.LU R6, [R1+0x618] ;  /* 0x0006180001067983 */ /* 0x000ea20000300800 */
[----:B------:R0:W-:Y:S01]  /*a91b0*/  @P3 STG.E.U16 [R12.64], R21 ;  /* 0x000000150c003986 */ /* 0x0001e2000c101506 */
[----:B------:R-:W-:-:S03]  /*a91c0*/  PRMT R0, R7, 0x7632, R0 ;  /* 0x0000763207007816 */ /* 0x000fc60000000000 */
[----:B0-----:R-:W3:Y:S01]  /*a91d0*/  LDL.LU R13, [R1+0x31a0] ;  /* 0x0031a000010d7983 */ /* 0x001ee20000300800 */
[----:B------:R-:W-:Y:S02]  /*a91e0*/  PRMT R12, R24, 0x7632, R12 ;  /* 0x00007632180c7816 */ /* 0x000fe4000000000c */
[----:B------:R-:W4:Y:S02]  /*a91f0*/  LDL.LU R24, [R1+0x5c8] ;  /* 0x0005c80001187983 */ /* 0x000f240000300800 */
[----:B------:R-:W5:Y:S01]  /*a9200*/  LDL.LU R7, [R1+0x31a4] ;  /* 0x0031a40001077983 */ /* 0x000f620000300800 */
[----:B------:R-:W-:Y:S02]  /*a9210*/  ISETP.LT.AND P5, PT, R26, c[0x0][0x178], !P1 ;  /* 0x00005e001a007a0c */ /* 0x000fe40004fa1270 */
[----:B------:R-:W-:Y:S01]  /*a9220*/  ISETP.LT.AND P6, PT, R25, c[0x0][0x178], !P1 ;  /* 0x00005e0019007a0c */ /* 0x000fe20004fc1270 */
[----:B------:R-:W-:Y:S01]  /*a9230*/  IMAD.WIDE R4, R20, 0x2, R18 ;  /* 0x0000000214047825 */ /* 0x000fe200078e0212 */
[----:B------:R-:W-:-:S02]  /*a9240*/  ISETP.LT.AND P1, PT, R15, c[0x0][0x178], !P1 ;  /* 0x00005e000f007a0c */ /* 0x000fc40004f21270 */
[----:B------:R-:W-:Y:S01]  /*a9250*/  ISETP.LT.AND P3, PT, R28, c[0x0][0x178], !P2 ;  /* 0x00005e001c007a0c */ /* 0x000fe20005761270 */
[----:B------:R-:W-:-:S06]  /*a9260*/  IMAD.WIDE R2, R20, 0x2, R16 ;  /* 0x0000000214027825 */ /* 0x000fcc00078e0210 */
[----:B------:R0:W-:Y:S02]  /*a9270*/  @P5 STG.E.U16 [R4.64], R12 ;  /* 0x0000000c04005986 */ /* 0x0001e4000c101506 */
[----:B------:R1:W-:Y:S01]  /*a9280*/  @P6 STG.E.U16 [R2.64], R0 ;  /* 0x0000000002006986 */ /* 0x0003e2000c101506 */
[----:B------:R-:W-:Y:S02]  /*a9290*/  ISETP.LT.AND P5, PT, R26, c[0x0][0x178], !P2 ;  /* 0x00005e001a007a0c */ /* 0x000fe400057a1270 */
[C---:B0-----:R-:W-:Y:S02]  /*a92a0*/  IADD3 R12, R20.reuse, c[0x0][0x198], RZ ;  /* 0x00006600140c7a10 */ /* 0x041fe40007ffe0ff */
[----:B-1----:R-:W-:Y:S01]  /*a92b0*/  PRMT R0, R27, 0x7632, R0 ;  /* 0x000076321b007816 */ /* 0x002fe20000000000 */
[----:B------:R-:W-:-:S04]  /*a92c0*/  IMAD.WIDE R20, R20, 0x2, R10 ;  /* 0x0000000214147825 */ /* 0x000fc800078e020a */
[C---:B------:R-:W-:Y:S01]  /*a92d0*/  IMAD.WIDE R2, R12.reuse, 0x2, R8 ;  /* 0x000000020c027825 */ /* 0x040fe200078e0208 */
[----:B------:R-:W4:Y:S04]  /*a92e0*/  LDL.LU R27, [R1+0x668] ;  /* 0x00066800011b7983 */ /* 0x000f280000300800 */
[----:B------:R-:W-:Y:S01]  /*a92f0*/  @P1 STG.E.U16 [R20.64], R0 ;  /* 0x0000000014001986 */ /* 0x000fe2000c101506 */
[----:B------:R0:W-:Y:S01]  /*a9300*/  @P3 STG.E.U16 [R2.64], R29 ;  /* 0x0000001d02003986 */ /* 0x0001e2000c101506 */
[----:B------:R-:W-:Y:S01]  /*a9310*/  PRMT R22, R29, 0x7632, R22 ;  /* 0x000076321d167816 */ /* 0x000fe20000000016 */
[----:B0-----:R-:W-:-:S05]  /*a9320*/  IMAD.WIDE R2, R12, 0x2, R18 ;  /* 0x000000020c027825 */ /* 0x001fca00078e0212 */
[----:B--2---:R0:W-:Y:S01]  /*a9330*/  @P5 STG.E.U16 [R2.64], R6 ;  /* 0x0000000602005986 */ /* 0x0041e2000c101506 */
[----:B-----5:R-:W-:-:S03]  /*a9340*/  ISETP.GE.AND P3, PT, R7, c[0x0][0x17c], PT ;  /* 0x00005f0007007a0c */ /* 0x020fc60003f66270 */
[----:B------:R-:W2:Y:S01]  /*a9350*/  LDL.LU R7, [R1+0x658] ;  /* 0x0006580001077983 */ /* 0x000ea20000300800 */
[----:B------:R-:W5:Y:S02]  /*a9360*/  LDL.LU R29, [R1+0x31a8] ;  /* 0x0031a800011d7983 */ /* 0x000f640000300800 */
[----:B0-----:R-:W2:Y:S01]  /*a9370*/  LDL.LU R3, [R1+0x8] ;  /* 0x0000080001037983 */ /* 0x001ea20000300800 */
[----:B------:R-:W-:Y:S01]  /*a9380*/  ISETP.LT.AND P6, PT, R25, c[0x0][0x178], !P2 ;  /* 0x00005e0019007a0c */ /* 0x000fe200057c1270 */
[----:B------:R-:W-:Y:S01]  /*a9390*/  ISETP.LT.AND P2, PT, R15, c[0x0][0x178], !P2 ;  /* 0x00005e000f007a0c */ /* 0x000fe20005741270 */
[----:B------:R-:W-:Y:S02]  /*a93a0*/  ISETP.LT.AND P1, PT, R28, c[0x0][0x178], !P4 ;  /* 0x00005e001c007a0c */ /* 0x000fe40006721270 */
[C---:B------:R-:W-:Y:S02]  /*a93b0*/  IADD3 R0, R12.reuse, c[0x0][0x198], RZ ;  /* 0x000066000c007a10 */ /* 0x040fe40007ffe0ff */
[----:B---3--:R-:W-:Y:S01]  /*a93c0*/  ISETP.GE.AND P0, PT, R13, c[0x0][0x17c], PT ;  /* 0x00005f000d007a0c */ /* 0x008fe20003f06270 */
[----:B------:R-:W-:-:S04]  /*a93d0*/  IMAD.WIDE R4, R12, 0x2, R16 ;  /* 0x000000020c047825 */ /* 0x000fc800078e0210 */
[----:B------:R-:W-:-:S04]  /*a93e0*/  IMAD.WIDE R12, R12, 0x2, R10 ;  /* 0x000000020c0c7825 */ /* 0x000fc800078e020a */
[----:B------:R-:W-:Y:S01]  /*a93f0*/  IMAD.WIDE R20, R0, 0x2, R8 ;  /* 0x0000000200147825 */ /* 0x000fe200078e0208 */
[----:B----4-:R0:W-:Y:S01]  /*a9400*/  @P6 STG.E.U16 [R4.64], R24 ;  /* 0x0000001804006986 */ /* 0x0101e2000c101506 */
[----:B------:R-:W-:Y:S02]  /*a9410*/  PRMT R23, R6, 0x7632, R23 ;  /* 0x0000763206177816 */ /* 0x000fe40000000017 */
[----:B------:R-:W3:Y:S02]  /*a9420*/  LDL.LU R6, [R1+0x31f8] ;  /* 0x0031f80001067983 */ /* 0x000ee40000300800 */
[----:B0-----:R-:W-:Y:S01]  /*a9430*/  IMAD.WIDE R4, R0, 0x2, R18 ;  /* 0x0000000200047825 */ /* 0x001fe200078e0212 */
[----:B--2---:R-:W-:Y:S01]  /*a9440*/  @P2 STG.E.U16 [R12.64], R3 ;  /* 0x000000030c002986 */ /* 0x004fe2000c101506 */
[----:B------:R-:W-:Y:S02]  /*a9450*/  ISETP.LT.AND P2, PT, R26, c[0x0][0x178], !P4 ;  /* 0x00005e001a007a0c */ /* 0x000fe40006741270 */
[----:B------:R0:W-:Y:S01]  /*a9460*/  @P1 STG.E.U16 [R20.64], R22 ;  /* 0x0000001614001986 */ /* 0x0001e2000c101506 */
[----:B------:R-:W-:-:S02]  /*a9470*/  ISETP.LT.AND P1, PT, R25, c[0x0][0x178], !P4 ;  /* 0x00005e0019007a0c */ /* 0x000fc40006721270 */
[----:B0-----:R-:W-:Y:S02]  /*a9480*/  PRMT R22, R3, 0x7632, R22 ;  /* 0x0000763203167816 */ /* 0x001fe40000000016 */
[----:B------:R-:W-:Y:S01]  /*a9490*/  PRMT R21, R24, 0x7632, R21 ;  /* 0x0000763218157816 */ /* 0x000fe20000000015 */
[----:B------:R-:W-:Y:S01]  /*a94a0*/  IMAD.WIDE R2, R0, 0x2, R16 ;  /* 0x0000000200027825 */ /* 0x000fe200078e0210 */
[----:B------:R-:W2:Y:S04]  /*a94b0*/  LDL.LU R24, [R1+0x628] ;  /* 0x0006280001187983 */ /* 0x000ea80000300800 */
[----:B------:R-:W-:Y:S01]  /*a94c0*/  @P2 STG.E.U16 [R4.64], R23 ;  /* 0x0000001704002986 */ /* 0x000fe2000c101506 */
[----:B-----5:R-:W-:Y:S02]  /*a94d0*/  ISETP.GE.AND P2, PT, R29, c[0x0][0x17c], PT ;  /* 0x00005f001d007a0c */ /* 0x020fe40003f46270 */
[----:B------:R-:W4:Y:S02]  /*a94e0*/  LDL.LU R29, [R1+0x648] ;  /* 0x00064800011d7983 */ /* 0x000f240000300800 */
[----:B------:R0:W-:Y:S02]  /*a94f0*/  @P1 STG.E.U16 [R2.64], R21 ;  /* 0x0000001502001986 */ /* 0x0001e4000c101506 */
[----:B0-----:R-:W5:Y:S01]  /*a9500*/  LDL.LU R21, [R1+0x31ac] ;  /* 0x0031ac0001157983 */ /* 0x001f620000300800 */
[----:B------:R-:W-:-:S02]  /*a9510*/  ISETP.LT.AND P4, PT, R15, c[0x0][0x178], !P4 ;  /* 0x00005e000f007a0c */ /* 0x000fc40006781270 */
[----:B------:R-:W-:Y:S02]  /*a9520*/  ISETP.LT.AND P6, PT, R28, c[0x0][0x178], !P0 ;  /* 0x00005e001c007a0c */ /* 0x000fe400047c1270 */
[----:B------:R-:W-:Y:S01]  /*a9530*/  ISETP.LT.AND P5, PT, R26, c[0x0][0x178], !P0 ;  /* 0x00005e001a007a0c */ /* 0x000fe200047a1270 */
[C---:B------:R-:W-:Y:S01]  /*a9540*/  IMAD.WIDE R12, R0.reuse, 0x2, R10 ;  /* 0x00000002000c7825 */ /* 0x040fe200078e020a */
[----:B------:R-:W-:-:S05]  /*a9550*/  IADD3 R20, R0, c[0x0][0x198], RZ ;  /* 0x0000660000147a10 */ /* 0x000fca0007ffe0ff */
[----:B------:R-:W-:-:S04]  /*a9560*/  IMAD.WIDE R4, R20, 0x2, R8 ;  /* 0x0000000214047825 */ /* 0x000fc800078e0208 */
[----:B------:R-:W-:Y:S01]  /*a9570*/  IMAD.WIDE R2, R20, 0x2, R18 ;  /* 0x0000000214027825 */ /* 0x000fe200078e0212 */
[----:B------:R-:W-:Y:S01]  /*a9580*/  @P4 STG.E.U16 [R12.64], R22 ;  /* 0x000000160c004986 */ /* 0x000fe2000c101506 */
[----:B------:R-:W-:Y:S02]  /*a9590*/  ISETP.LT.AND P4, PT, R25, c[0x0][0x178], !P0 ;  /* 0x00005e0019007a0c */ /* 0x000fe40004781270 */
[----:B------:R-:W-:Y:S02]  /*a95a0*/  ISETP.LT.AND P0, PT, R15, c[0x0][0x178], !P0 ;  /* 0x00005e000f007a0c */ /* 0x000fe40004701270 */
[----:B------:R0:W-:Y:S01]  /*a95b0*/  @P6 STG.E.U16 [R4.64], R27 ;  /* 0x0000001b04006986 */ /* 0x0001e2000c101506 */
[----:B------:R1:W-:Y:S01]  /*a95c0*/  @P5 STG.E.U16 [R2.64], R7 ;  /* 0x0000000702005986 */ /* 0x0003e2000c101506 */
[----:B------:R-:W-:Y:S02]  /*a95d0*/  ISETP.LT.AND P6, PT, R28, c[0x0][0x178], !P3 ;  /* 0x00005e001c007a0c */ /* 0x000fe40005fc1270 */
[----:B------:R-:W-:-:S02]  /*a95e0*/  ISETP.LT.AND P5, PT, R26, c[0x0][0x178], !P3 ;  /* 0x00005e001a007a0c */ /* 0x000fc40005fa1270 */
[C---:B------:R-:W-:Y:S01]  /*a95f0*/  IADD3 R0, R20.reuse, c[0x0][0x198], RZ ;  /* 0x0000660014007a10 */ /* 0x040fe20007ffe0ff */
[----:B0-----:R-:W-:-:S04]  /*a9600*/  IMAD.WIDE R4, R20, 0x2, R10 ;  /* 0x0000000214047825 */ /* 0x001fc800078e020a */
[----:B-1----:R-:W-:Y:S01]  /*a9610*/  IMAD.WIDE R2, R20, 0x2, R16 ;  /* 0x0000000214027825 */ /* 0x002fe200078e0210 */
[----:B------:R-:W-:-:S03]  /*a9620*/  PRMT R22, R27, 0x7632, R22 ;  /* 0x000076321b167816 */ /* 0x000fc60000000016 */
[----:B------:R-:W-:Y:S01]  /*a9630*/  IMAD.WIDE R12, R0, 0x2, R8 ;  /* 0x00000002000c7825 */ /* 0x000fe200078e0208 */
[----:B------:R-:W-:Y:S01]  /*a9640*/  PRMT R23, R7, 0x7632, R23 ;  /* 0x0000763207177816 */ /* 0x000fe20000000017 */
[----:B------:R-:W4:Y:S02]  /*a9650*/  LDL.LU R27, [R1+0x31b0] ;  /* 0x0031b000011b7983 */ /* 0x000f240000300800 */
[----:B------:R-:W4:Y:S02]  /*a9660*/  LDL.LU R7, [R1+0x608] ;  /* 0x0006080001077983 */ /* 0x000f240000300800 */
[----:B--2---:R-:W-:Y:S01]  /*a9670*/  @P4 STG.E.U16 [R2.64], R24 ;  /* 0x0000001802004986 */ /* 0x004fe2000c101506 */
[----:B---3--:R0:W-:Y:S01]  /*a9680*/  @P0 STG.E.U16 [R4.64], R6 ;  /* 0x0000000604000986 */ /* 0x0081e2000c101506 */
[----:B------:R-:W-:Y:S01]  /*a9690*/  ISETP.LT.AND P0, PT, R25, c[0x0][0x178], !P3 ;  /* 0x00005e0019007a0c */ /* 0x000fe20005f01270 */
[----:B------:R-:W-:Y:S01]  /*a96a0*/  ISETP.LT.AND P3, PT, R15, c[0x0][0x178], !P3 ;  /* 0x00005e000f007a0c */ /* 0x000fe20005f61270 */
[----:B------:R-:W-:Y:S01]  /*a96b0*/  @P6 STG.E.U16 [R12.64], R22 ;  /* 0x000000160c006986 */ /* 0x000fe2000c101506 */
[----:B0-----:R-:W-:-:S02]  /*a96c0*/  PRMT R6, R24, 0x7632, R6 ;  /* 0x0000763218067816 */ /* 0x001fc40000000006 */
[----:B-----5:R-:W-:Y:S01]  /*a96d0*/  ISETP.GE.AND P1, PT, R21, c[0x0][0x17c], PT ;  /* 0x00005f0015007a0c */ /* 0x020fe20003f26270 */
[----:B------:R-:W-:-:S04]  /*a96e0*/  IMAD.WIDE R20, R0, 0x2, R18 ;  /* 0x0000000200147825 */ /* 0x000fc800078e0212 */
[----:B------:R-:W-:-:S04]  /*a96f0*/  IMAD.WIDE R2, R0, 0x2, R16 ;  /* 0x0000000200027825 */ /* 0x000fc800078e0210 */
[----:B------:R-:W-:Y:S01]  /*a9700*/  IMAD.WIDE R4, R0, 0x2, R10 ;  /* 0x0000000200047825 */ /* 0x000fe200078e020a */
[----:B------:R-:W2:Y:S04]  /*a9710*/  LDL.LU R24, [R1+0x31b4] ;  /* 0x0031b40001187983 */ /* 0x000ea80000300800 */
[----:B------:R0:W-:Y:S01]  /*a9720*/  @P5 STG.E.U16 [R20.64], R23 ;  /* 0x0000001714005986 */ /* 0x0001e2000c101506 */
[----:B------:R-:W-:Y:S01]  /*a9730*/  @P0 STG.E.U16 [R2.64], R6 ;  /* 0x0000000602000986 */ /* 0x000fe2000c101506 */
[----:B0-----:R-:W-:-:S05]  /*a9740*/  PRMT R23, R6, 0x7632, R23 ;  /* 0x0000763206177816 */ /* 0x001fca0000000017 */
[----:B------:R0:W-:Y:S04]  /*a9750*/  @P3 STG.E.U16 [R4.64], R23 ;  /* 0x0000001704003986 */ /* 0x0001e8000c101506 */
[----:B0-----:R-:W3:Y:S01]  /*a9760*/  LDL.LU R5, [R1+0x678] ;  /* 0x0006780001057983 */ /* 0x001ee20000300800 */
[----:B------:R-:W-:Y:S02]  /*a9770*/  ISETP.LT.AND P6, PT, R28, c[0x0][0x178], !P2 ;  /* 0x00005e001c007a0c */ /* 0x000fe400057c1270 */
[----:B------:R-:W-:Y:S02]  /*a9780*/  IADD3 R22, R0, c[0x0][0x198], RZ ;  /* 0x0000660000167a10 */ /* 0x000fe40007ffe0ff */
[----:B------:R-:W-:Y:S02]  /*a9790*/  ISETP.LT.AND P5, PT, R26, c[0x0][0x178], !P2 ;  /* 0x00005e001a007a0c */ /* 0x000fe400057a1270 */
[----:B------:R-:W-:Y:S01]  /*a97a0*/  ISETP.LT.AND P4, PT, R25, c[0x0][0x178], !P2 ;  /* 0x00005e0019007a0c */ /* 0x000fe20005781270 */
[----:B------:R-:W-:Y:S01]  /*a97b0*/  IMAD.WIDE R12, R22, 0x2, R8 ;  /* 0x00000002160c7825 */ /* 0x000fe200078e0208 */
[----:B------:R-:W-:-:S03]  /*a97c0*/  ISETP.LT.AND P2, PT, R15, c[0x0][0x178], !P2 ;  /* 0x00005e000f007a0c */ /* 0x000fc60005741270 */
[----:B------:R-:W-:Y:S01]  /*a97d0*/  IMAD.WIDE R20, R22, 0x2, R18 ;  /* 0x0000000216147825 */ /* 0x000fe200078e0212 */
[----:B----4-:R-:W-:-:S03]  /*a97e0*/  ISETP.GE.AND P0, PT, R27, c[0x0][0x17c], PT ;  /* 0x00005f001b007a0c */ /* 0x010fc60003f06270 */
[C---:B------:R-:W-:Y:S01]  /*a97f0*/  IMAD.WIDE R2, R22.reuse, 0x2, R16 ;  /* 0x0000000216027825 */ /* 0x040fe200078e0210 */
[----:B------:R-:W-:-:S03]  /*a9800*/  IADD3 R6, R22, c[0x0][0x198], RZ ;  /* 0x0000660016067a10 */ /* 0x000fc60007ffe0ff */
[----:B------:R-:W-:Y:S01]  /*a9810*/  IMAD.WIDE R22, R22, 0x2, R10 ;  /* 0x0000000216167825 */ /* 0x000fe200078e020a */
[----:B--2---:R-:W-:Y:S02]  /*a9820*/  ISETP.GE.AND P3, PT, R24, c[0x0][0x17c], PT ;  /* 0x00005f0018007a0c */ /* 0x004fe40003f66270 */
[----:B------:R-:W2:Y:S01]  /*a9830*/  LDL.LU R24, [R1+0x4dc] ;  /* 0x0004dc0001187983 */ /* 0x000ea20000300800 */
[----:B------:R-:W4:Y:S03]  /*a9840*/  LDL.LU R27, [R1+0x4cc] ;  /* 0x0004cc00011b7983 */ /* 0x000f260000300800 */
[----:B---3--:R0:W-:Y:S01]  /*a9850*/  @P6 STG.E.U16 [R12.64], R5 ;  /* 0x000000050c006986 */ /* 0x0081e2000c101506 */
[----:B------:R-:W-:Y:S01]  /*a9860*/  ISETP.LT.AND P6, PT, R28, c[0x0][0x178], !P1 ;  /* 0x00005e001c007a0c */ /* 0x000fe20004fc1270 */
[----:B------:R1:W-:Y:S02]  /*a9870*/  @P5 STG.E.U16 [R20.64], R29 ;  /* 0x0000001d14005986 */ /* 0x0003e4000c101506 */
[----:B------:R3:W-:Y:S01]  /*a9880*/  @P4 STG.E.U16 [R2.64], R7 ;  /* 0x0000000702004986 */ /* 0x0007e2000c101506 */
[----:B------:R-:W-:Y:S01]  /*a9890*/  PRMT R0, R5, 0x7632, R0 ;  /* 0x0000763205007816 */ /* 0x000fe20000000000 */
[----:B------:R-:W-:Y:S01]  /*a98a0*/  @P2 STG.E.U16 [R22.64], R14 ;  /* 0x0000000e16002986 */ /* 0x000fe2000c101506 */
[----:B0-----:R-:W-:-:S03]  /*a98b0*/  PRMT R12, R29, 0x7632, R12 ;  /* 0x000076321d0c7816 */ /* 0x001fc6000000000c */
[----:B-1----:R-:W5:Y:S01]  /*a98c0*/  LDL.LU R21, [R1+0x31b8] ;  /* 0x0031b80001157983 */ /* 0x002f620000300800 */
[----:B------:R-:W5:Y:S02]  /*a98d0*/  LDL.LU R20, [R1+0x31bc] ;  /* 0x0031bc0001147983 */ /* 0x000f640000300800 */
[----:B---3--:R-:W-:-:S04]  /*a98e0*/  IMAD.WIDE R2, R6, 0x2, R8 ;  /* 0x0000000206027825 */ /* 0x008fc800078e0208 */
[----:B------:R-:W3:Y:S01]  /*a98f0*/  LDL.LU R29, [R1+0x4bc] ;  /* 0x0004bc00011d7983 */ /* 0x000ee20000300800 */
[----:B------:R0:W-:Y:S02]  /*a9900*/  @P6 STG.E.U16 [R2.64], R0 ;  /* 0x0000000002006986 */ /* 0x0001e4000c101506 */
[----:B0-----:R-:W-:Y:S02]  /*a9910*/  PRMT R0, R7, 0x7632, R0 ;  /* 0x0000763207007816 */ /* 0x001fe40000000000 */
[----:B------:R-:W3:Y:S01]  /*a9920*/  LDL.LU R7, [R1+0x1c] ;  /* 0x00001c0001077983 */ /* 0x000ee20000300800 */
[----:B------:R-:W-:Y:S02]  /*a9930*/  ISETP.LT.AND P5, PT, R26, c[0x0][0x178], !P1 ;  /* 0x00005e001a007a0c */ /* 0x000fe40004fa1270 */
[----:B------:R-:W-:Y:S01]  /*a9940*/  ISETP.LT.AND P4, PT, R25, c[0x0][0x178], !P1 ;  /* 0x00005e0019007a0c */ /* 0x000fe20004f81270 */
[----:B------:R-:W-:Y:S02]  /*a9950*/  ISETP.LT.AND P1, PT, R15, c[0x0][0x178], !P1 ;  /* 0x00005e000f007a0c */ /* 0x000fe40004f21270 */
[----:B------:R-:W-:Y:S01]  /*a9960*/  IMAD.WIDE R4, R6, 0x2, R18 ;  /* 0x0000000206047825 */ /* 0x000fe200078e0212 */
[----:B------:R-:W-:-:S03]  /*a9970*/  ISETP.LT.AND P6, PT, R28, c[0x0][0x178], !P0 ;  /* 0x00005e001c007a0c */ /* 0x000fc600047c1270 */
[----:B------:R-:W-:Y:S01]  /*a9980*/  IMAD.WIDE R2, R6, 0x2, R16 ;  /* 0x0000000206027825 */ /* 0x000fe200078e0210 */
[----:B------:R-:W-:-:S03]  /*a9990*/  PRMT R14, R14, 0x7632, R14 ;  /* 0x000076320e0e7816 */ /* 0x000fc6000000000e */
[----:B------:R0:W-:Y:S01]  /*a99a0*/  @P5 STG.E.U16 [R4.64], R12 ;  /* 0x0000000c04005986 */ /* 0x0001e2000c101506 */
[----:B------:R-:W-:Y:S01]  /*a99b0*/  ISETP.LT.AND P5, PT, R26, c[0x0][0x178], !P0 ;  /* 0x00005e001a007a0c */ /* 0x000fe200047a1270 */
[----:B------:R1:W-:Y:S02]  /*a99c0*/  @P4 STG.E.U16 [R2.64], R0 ;  /* 0x0000000002004986 */ /* 0x0003e4000c101506 */
[C---:B0-----:R-:W-:Y:S01]  /*a99d0*/  IMAD.WIDE R4, R6.reuse, 0x2, R10 ;  /* 0x0000000206047825 */ /* 0x041fe200078e020a */
[----:B------:R-:W-:-:S04]  /*a99e0*/  IADD3 R6, R6, c[0x0][0x198], RZ ;  /* 0x0000660006067a10 */ /* 0x000fc80007ffe0ff */
[----:B------:R0:W-:Y:S01]  /*a99f0*/  @P1 STG.E.U16 [R4.64], R14 ;  /* 0x0000000e04001986 */ /* 0x0001e2000c101506 */
[----:B------:R-:W-:Y:S01]  /*a9a00*/  ISETP.LT.AND P1, PT, R25, c[0x0][0x178], !P0 ;  /* 0x00005e0019007a0c */ /* 0x000fe20004721270 */
[----:B-1----:R-:W-:Y:S01]  /*a9a10*/  IMAD.WIDE R2, R6, 0x2, R18 ;  /* 0x0000000206027825 */ /* 0x002fe200078e0212 */
[----:B------:R-:W-:-:S03]  /*a9a20*/  ISETP.LT.AND P4, PT, R15, c[0x0][0x178], !P0 ;  /* 0x00005e000f007a0c */ /* 0x000fc60004781270 */
[----:B0-----:R-:W-:Y:S01]  /*a9a30*/  IMAD.WIDE R4, R6, 0x2, R8 ;  /* 0x0000000206047825 */ /* 0x001fe200078e0208 */
[----:B--2---:R-:W-:-:S04]  /*a9a40*/  PRMT R12, R24, 0x7632, R12 ;  /* 0x00007632180c7816 */ /* 0x004fc8000000000c */
[----:B------:R0:W-:Y:S01]  /*a9a50*/  @P6 STG.E.U16 [R4.64], R24 ;  /* 0x0000001804006986 */ /* 0x0001e2000c101506 */
[----:B----4-:R1:W-:Y:S01]  /*a9a60*/  @P5 STG.E.U16 [R2.64], R27 ;  /* 0x0000001b02005986 */ /* 0x0103e2000c101506 */
[----:B------:R-:W-:Y:S02]  /*a9a70*/  PRMT R13, R27, 0x7632, R13 ;  /* 0x000076321b0d7816 */ /* 0x000fe4000000000d */
[----:B0-----:R-:W2:Y:S01]  /*a9a80*/  LDL.LU R24, [R1+0x50c] ;  /* 0x00050c0001187983 */ /* 0x001ea20000300800 */
[----:B------:R-:W4:Y:S02]  /*a9a90*/  LDL.LU R22, [R1+0x31c0] ;  /* 0x0031c00001167983 */ /* 0x000f240000300800 */
[----:B-1----:R-:W-:-:S04]  /*a9aa0*/  IMAD.WIDE R2, R6, 0x2, R16 ;  /* 0x0000000206027825 */ /* 0x002fc800078e0210 */
[----:B------:R-:W-:Y:S01]  /*a9ab0*/  IMAD.WIDE R4, R6, 0x2, R10 ;  /* 0x0000000206047825 */ /* 0x000fe200078e020a */
[----:B-----5:R-:W-:Y:S02]  /*a9ac0*/  ISETP.GE.AND P2, PT, R21, c[0x0][0x17c], PT ;  /* 0x00005f0015007a0c */ /* 0x020fe40003f46270 */
[----:B------:R-:W5:Y:S01]  /*a9ad0*/  LDL.LU R21, [R1+0x31c4] ;  /* 0x0031c40001157983 */ /* 0x000f620000300800 */
[----:B------:R-:W5:Y:S01]  /*a9ae0*/  LDL.LU R27, [R1+0x4fc] ;  /* 0x0004fc00011b7983 */ /* 0x000f620000300800 */
[----:B---3--:R-:W-:Y:S02]  /*a9af0*/  PRMT R0, R29, 0x7632, R0 ;  /* 0x000076321d007816 */ /* 0x008fe40000000000 */
[----:B------:R0:W-:Y:S04]  /*a9b00*/  @P1 STG.E.U16 [R2.64], R29 ;  /* 0x0000001d02001986 */ /* 0x0001e8000c101506 */
[----:B0-----:R-:W3:Y:S04]  /*a9b10*/  LDL.LU R29, [R1+0x4ec] ;  /* 0x0004ec00011d7983 */ /* 0x001ee80000300800 */
[----:B------:R0:W-:Y:S01]  /*a9b20*/  @P4 STG.E.U16 [R4.64], R7 ;  /* 0x0000000704004986 */ /* 0x0001e2000c101506 */
[----:B------:R-:W-:-:S03]  /*a9b30*/  PRMT R14, R7, 0x7632, R14 ;  /* 0x00007632070e7816 */ /* 0x000fc6000000000e */
[----:B0-----:R-:W3:Y:S01]  /*a9b40*/  LDL.LU R7, [R1+0x4c] ;  /* 0x00004c0001077983 */ /* 0x001ee20000300800 */
[----:B------:R-:W-:Y:S02]  /*a9b50*/  ISETP.LT.AND P5, PT, R28, c[0x0][0x178], !P3 ;  /* 0x00005e001c007a0c */ /* 0x000fe40005fa1270 */
[----:B------:R-:W-:Y:S02]  /*a9b60*/  ISETP.LT.AND P6, PT, R26, c[0x0][0x178], !P3 ;  /* 0x00005e001a007a0c */ /* 0x000fe40005fc1270 */
[----:B------:R-:W-:Y:S02]  /*a9b70*/  IADD3 R6, R6, c[0x0][0x198], RZ ;  /* 0x0000660006067a10 */ /* 0x000fe40007ffe0ff */
[----:B------:R-:W-:Y:S01]  /*a9b80*/  ISETP.LT.AND P1, PT, R25, c[0x0][0x178], !P3 ;  /* 0x00005e0019007a0c */ /* 0x000fe20005f21270 */
[----:B------:R-:W-:Y:S02]  /*a9b90*/  ISETP.LT.AND P3, PT, R15, c[0x0][0x178], !P3 ;  /* 0x00005e000f007a0c */ /* 0x000fe40005f61270 */
[----:B------:R-:W-:-:S04]  /*a9ba0*/  IMAD.WIDE R2, R6, 0x2, R8 ;  /* 0x0000000206027825 */ /* 0x000fc800078e0208 */
[----:B------:R-:W-:Y:S01]  /*a9bb0*/  IMAD.WIDE R4, R6, 0x2, R18 ;  /* 0x0000000206047825 */ /* 0x000fe200078e0212 */
[----:B------:R-:W-:Y:S02]  /*a9bc0*/  ISETP.LT.AND P4, PT, R28, c[0x0][0x178], !P2 ;  /* 0x00005e001c007a0c */ /* 0x000fe40005781270 */
[----:B------:R-:W-:Y:S01]  /*a9bd0*/  ISETP.GE.AND P0, PT, R20, c[0x0][0x17c], PT ;  /* 0x00005f0014007a0c */ /* 0x000fe20003f06270 */
[----:B------:R0:W-:Y:S01]  /*a9be0*/  @P5 STG.E.U16 [R2.64], R12 ;  /* 0x0000000c02005986 */ /* 0x0001e2000c101506 */
[----:B------:R-:W-:Y:S01]  /*a9bf0*/  ISETP.LT.AND P5, PT, R26, c[0x0][0x178], !P2 ;  /* 0x00005e001a007a0c */ /* 0x000fe200057a1270 */
[----:B------:R1:W-:Y:S01]  /*a9c00*/  @P6 STG.E.U16 [R4.64], R13 ;  /* 0x0000000d04006986 */ /* 0x0003e2000c101506 */
[C---:B------:R-:W-:Y:S02]  /*a9c10*/  IADD3 R20, R6.reuse, c[0x0][0x198], RZ ;  /* 0x0000660006147a10 */ /* 0x040fe40007ffe0ff */
[----:B------:R-:W-:Y:S01]  /*a9c20*/  ISETP.LT.AND P6, PT, R25, c[0x0][0x178], !P2 ;  /* 0x00005e0019007a0c */ /* 0x000fe200057c1270 */
[----:B0-----:R-:W-:-:S04]  /*a9c30*/  IMAD.WIDE R2, R6, 0x2, R16 ;  /* 0x0000000206027825 */ /* 0x001fc800078e0210 */
[----:B-1----:R-:W-:-:S04]  /*a9c40*/  IMAD.WIDE R4, R6, 0x2, R10 ;  /* 0x0000000206047825 */ /* 0x002fc800078e020a */
[C---:B------:R-:W-:Y:S01]  /*a9c50*/  IMAD.WIDE R12, R20.reuse, 0x2, R8 ;  /* 0x00000002140c7825 */ /* 0x040fe200078e0208 */
[----:B------:R-:W-:Y:S03]  /*a9c60*/  @P1 STG.E.U16 [R2.64], R0 ;  /* 0x0000000002001986 */ /* 0x000fe6000c101506 */
[----:B------:R0:W-:Y:S01]  /*a9c70*/  @P3 STG.E.U16 [R4.64], R14 ;  /* 0x0000000e04003986 */ /* 0x0001e2000c101506 */
[----:B------:R-:W-:Y:S01]  /*a9c80*/  ISETP.LT.AND P3, PT, R15, c[0x0][0x178], !P2 ;  /* 0x00005e000f007a0c */ /* 0x000fe20005761270 */
[----:B0-----:R-:W-:-:S04]  /*a9c90*/  IMAD.WIDE R4, R20, 0x2, R18 ;  /* 0x0000000214047825 */ /* 0x001fc800078e0212 */
[C---:B------:R-:W-:Y:S01]  /*a9ca0*/  IMAD.WIDE R2, R20.reuse, 0x2, R16 ;  /* 0x0000000214027825 */ /* 0x040fe200078e0210 */
[----:B------:R-:W-:Y:S02]  /*a9cb0*/  IADD3 R0, R20, c[0x0][0x198], RZ ;  /* 0x0000660014007a10 */ /* 0x000fe40007ffe0ff */
[----:B----4-:R-:W-:Y:S02]  /*a9cc0*/  ISETP.GE.AND P1, PT, R22, c[0x0][0x17c], PT ;  /* 0x00005f0016007a0c */ /* 0x010fe40003f26270 */
[----:B------:R-:W4:Y:S01]  /*a9cd0*/  LDL.LU R22, [R1+0x53c] ;  /* 0x00053c0001167983 */ /* 0x000f220000300800 */
[----:B------:R-:W4:Y:S03]  /*a9ce0*/  LDL.LU R23, [R1+0x52c] ;  /* 0x00052c0001177983 */ /* 0x000f260000300800 */
[----:B--2---:R0:W-:Y:S01]  /*a9cf0*/  @P4 STG.E.U16 [R12.64], R24 ;  /* 0x000000180c004986 */ /* 0x0041e2000c101506 */
[----:B------:R-:W-:-:S03]  /*a9d00*/  PRMT R6, R24, 0x7632, R6 ;  /* 0x0000763218067816 */ /* 0x000fc60000000006 */
[----:B-----5:R1:W-:Y:S01]  /*a9d10*/  @P5 STG.E.U16 [R4.64], R27 ;  /* 0x0000001b04005986 */ /* 0x0203e2000c101506 */
[----:B0-----:R-:W-:Y:S02]  /*a9d20*/  PRMT R12, R27, 0x7632, R12 ;  /* 0x000076321b0c7816 */ /* 0x001fe4000000000c */
[----:B------:R-:W-:Y:S01]  /*a9d30*/  ISETP.GE.AND P2, PT, R21, c[0x0][0x17c], PT ;  /* 0x00005f0015007a0c */ /* 0x000fe20003f46270 */
[----:B------:R-:W-:Y:S01]  /*a9d40*/  IMAD.WIDE R20, R20, 0x2, R10 ;  /* 0x0000000214147825 */ /* 0x000fe200078e020a */
[----:B-1----:R-:W2:Y:S04]  /*a9d50*/  LDL.LU R27, [R1+0x31cc] ;  /* 0x0031cc00011b7983 */ /* 0x002ea80000300800 */
[----:B---3--:R0:W-:Y:S01]  /*a9d60*/  @P6 STG.E.U16 [R2.64], R29 ;  /* 0x0000001d02006986 */ /* 0x0081e2000c101506 */
[----:B------:R-:W-:Y:S01]  /*a9d70*/  PRMT R13, R29, 0x7632, R13 ;  /* 0x000076321d0d7816 */ /* 0x000fe2000000000d */
[----:B------:R-:W3:Y:S02]  /*a9d80*/  LDL.LU R24, [R1+0x31c8] ;  /* 0x0031c80001187983 */ /* 0x000ee40000300800 */
[----:B0-----:R-:W5:Y:S04]  /*a9d90*/  LDL.LU R29, [R1+0x51c] ;  /* 0x00051c00011d7983 */ /* 0x001f680000300800 */
[----:B------:R0:W-:Y:S01]  /*a9da0*/  @P3 STG.E.U16 [R20.64], R7 ;  /* 0x0000000714003986 */ /* 0x0001e2000c101506 */
[----:B------:R-:W-:-:S03]  /*a9db0*/  PRMT R14, R7, 0x7632, R14 ;  /* 0x00007632070e7816 */ /* 0x000fc6000000000e */
[----:B0-----:R-:W5:Y:S01]  /*a9dc0*/  LDL.LU R7, [R1+0x5c] ;  /* 0x00005c0001077983 */ /* 0x001f620000300800 */
[----:B------:R-:W-:Y:S02]  /*a9dd0*/  ISETP.LT.AND P4, PT, R28, c[0x0][0x178], !P0 ;  /* 0x00005e001c007a0c */ /* 0x000fe40004781270 */
[----:B------:R-:W-:Y:S02]  /*a9de0*/  ISETP.LT.AND P6, PT, R26, c[0x0][0x178], !P0 ;  /* 0x00005e001a007a0c */ /* 0x000fe400047c1270 */
[----:B------:R-:W-:Y:S01]  /*a9df0*/  ISETP.LT.AND P5, PT, R25, c[0x0][0x178], !P0 ;  /* 0x00005e0019007a0c */ /* 0x000fe200047a1270 */
[----:B------:R-:W-:Y:S01]  /*a9e00*/  IMAD.WIDE R2, R0, 0x2, R8 ;  /* 0x0000000200027825 */ /* 0x000fe200078e0208 */
[----:B------:R-:W-:Y:S02]  /*a9e10*/  ISETP.LT.AND P0, PT, R15, c[0x0][0x178], !P0 ;  /* 0x00005e000f007a0c */ /* 0x000fe40004701270 */
[----:B------:R-:W-:Y:S01]  /*a9e20*/  ISETP.LT.AND P3, PT, R28, c[0x0][0x178], !P1 ;  /* 0x00005e001c007a0c */ /* 0x000fe20004f61270 */
[----:B------:R-:W-:-:S04]  /*a9e30*/  IMAD.WIDE R4, R0, 0x2, R16 ;  /* 0x0000000200047825 */ /* 0x000fc800078e0210 */
[----:B------:R0:W-:Y:S01]  /*a9e40*/  @P4 STG.E.U16 [R2.64], R6 ;  /* 0x0000000602004986 */ /* 0x0001e2000c101506 */
[----:B------:R-:W-:Y:S01]  /*a9e50*/  ISETP.LT.AND P4, PT, R26, c[0x0][0x178], !P1 ;  /* 0x00005e001a007a0c */ /* 0x000fe20004f81270 */
[C---:B0-----:R-:W-:Y:S01]  /*a9e60*/  IMAD.WIDE R2, R0.reuse, 0x2, R18 ;  /* 0x0000000200027825 */ /* 0x041fe200078e0212 */
[----:B------:R-:W-:-:S04]  /*a9e70*/  IADD3 R6, R0, c[0x0][0x198], RZ ;  /* 0x0000660000067a10 */ /* 0x000fc80007ffe0ff */
[----:B------:R0:W-:Y:S01]  /*a9e80*/  @P6 STG.E.U16 [R2.64], R12 ;  /* 0x0000000c02006986 */ /* 0x0001e2000c101506 */
[----:B------:R1:W-:Y:S01]  /*a9e90*/  @P5 STG.E.U16 [R4.64], R13 ;  /* 0x0000000d04005986 */ /* 0x0003e2000c101506 */
[----:B------:R-:W-:Y:S01]  /*a9ea0*/  ISETP.LT.AND P6, PT, R25, c[0x0][0x178], !P1 ;  /* 0x00005e0019007a0c */ /* 0x000fe20004fc1270 */
[----:B------:R-:W-:Y:S02]  /*a9eb0*/  ISETP.LT.AND P1, PT, R15, c[0x0][0x178], !P1 ;  /* 0x00005e000f007a0c */ /* 0x000fe40004f21270 */
[----:B0-----:R-:W-:-:S04]  /*a9ec0*/  IMAD.WIDE R2, R0, 0x2, R10 ;  /* 0x0000000200027825 */ /* 0x001fc800078e020a */
[----:B-1----:R-:W-:-:S04]  /*a9ed0*/  IMAD.WIDE R4, R6, 0x2, R8 ;  /* 0x0000000206047825 */ /* 0x002fc800078e0208 */
[C---:B------:R-:W-:Y:S01]  /*a9ee0*/  IMAD.WIDE R12, R6.reuse, 0x2, R18 ;  /* 0x00000002060c7825 */ /* 0x040fe200078e0212 */
[----:B------:R0:W-:Y:S01]  /*a9ef0*/  @P0 STG.E.U16 [R2.64], R14 ;  /* 0x0000000e02000986 */ /* 0x0001e2000c101506 */
[C---:B------:R-:W-:Y:S02]  /*a9f00*/  IADD3 R0, R6.reuse, c[0x0][0x198], RZ ;  /* 0x0000660006007a10 */ /* 0x040fe40007ffe0ff */
[----:B0-----:R-:W-:Y:S01]  /*a9f10*/  IMAD.WIDE R2, R6, 0x2, R16 ;  /* 0x0000000206027825 */ /* 0x001fe200078e0210 */
[----:B----4-:R0:W-:Y:S03]  /*a9f20*/  @P3 STG.E.U16 [R4.64], R22 ;  /* 0x0000001604003986 */ /* 0x0101e6000c101506 */
[----:B------:R1:W-:Y:S01]  /*a9f30*/  @P4 STG.E.U16 [R12.64], R23 ;  /* 0x000000170c004986 */ /* 0x0003e2000c101506 */
[----:B------:R-:W-:Y:S02]  /*a9f40*/  ISETP.LT.AND P4, PT, R28, c[0x0][0x178], !P2 ;  /* 0x00005e001c007a0c */ /* 0x000fe40005781270 */
[----:B------:R-:W-:-:S02]  /*a9f50*/  PRMT R14, R22, 0x7632, R14 ;  /* 0x00007632160e7816 */ /* 0x000fc4000000000e */
[----:B------:R-:W-:Y:S01]  /*a9f60*/  PRMT R20, R23, 0x7632, R20 ;  /* 0x0000763217147816 */ /* 0x000fe20000000014 */
[----:B0-----:R-:W-:Y:S01]  /*a9f70*/  IMAD.WIDE R4, R0, 0x2, R8 ;  /* 0x0000000200047825 */ /* 0x001fe200078e0208 */
[----:B--2---:R-:W-:Y:S02]  /*a9f80*/  ISETP.GE.AND P5, PT, R27, c[0x0][0x17c], PT ;  /* 0x00005f001b007a0c */ /* 0x004fe40003fa6270 */
[----:B---3--:R-:W-:Y:S02]  /*a9f90*/  ISETP.GE.AND P0, PT, R24, c[0x0][0x17c], PT ;  /* 0x00005f0018007a0c */ /* 0x008fe40003f06270 */
[----:B------:R-:W2:Y:S01]  /*a9fa0*/  LDL.LU R24, [R1+0x57c] ;  /* 0x00057c0001187983 */ /* 0x000ea20000300800 */
[----:B------:R-:W3:Y:S02]  /*a9fb0*/  LDL.LU R27, [R1+0x55c] ;  /* 0x00055c00011b7983 */ /* 0x000ee40000300800 */
[----:B-1----:R-:W4:Y:S02]  /*a9fc0*/  LDL.LU R23, [R1+0x31d4] ;  /* 0x0031d40001177983 */ /* 0x002f240000300800 */
[----:B------:R-:W3:Y:S01]  /*a9fd0*/  LDL.LU R22, [R1+0x54c] ;  /* 0x00054c0001167983 */ /* 0x000ee20000300800 */
[----:B-----5:R0:W-:Y:S02]  /*a9fe0*/  @P6 STG.E.U16 [R2.64], R29 ;  /* 0x0000001d02006986 */ /* 0x0201e4000c101506 */
[----:B0-----:R-:W-:Y:S01]  /*a9ff0*/  IMAD.WIDE R2, R6, 0x2, R10 ;  /* 0x0000000206027825 */ /* 0x001fe200078e020a */
[----:B------:R-:W-:-:S02]  /*aa000*/  PRMT R6, R29, 0x7632, R6 ;  /* 0x000076321d067816 */ /* 0x000fc40000000006 */
[----:B------:R-:W5:Y:S04]  /*aa010*/  LDL.LU R29, [R1+0x3c] ;  /* 0x00003c00011d7983 */ /* 0x000f680000300800 */
[----:B------:R-:W-:Y:S01]  /*aa020*/  @P1 STG.E.U16 [R2.64], R7 ;  /* 0x0000000702001986 */ /* 0x000fe2000c101506 */
[----:B------:R0:W-:Y:S03]  /*aa030*/  @P4 STG.E.U16 [R4.64], R14 ;  /* 0x0000000e04004986 */ /* 0x0001e6000c101506 */
[----:B0-----:R-:W5:Y:S01]  /*aa040*/  LDL.LU R5, [R1+0x31d0] ;  /* 0x0031d00001057983 */ /* 0x001f620000300800 */
[----:B------:R-:W-:Y:S02]  /*aa050*/  ISETP.LT.AND P3, PT, R26, c[0x0][0x178], !P2 ;  /* 0x00005e001a007a0c */ /* 0x000fe40005761270 */
[----:B------:R-:W-:Y:S01]  /*aa060*/  ISETP.LT.AND P6, PT, R25, c[0x0][0x178], !P2 ;  /* 0x00005e0019007a0c */ /* 0x000fe200057c1270 */
[----:B------:R-:W-:Y:S01]  /*aa070*/  IMAD.WIDE R12, R0, 0x2, R18 ;  /* 0x00000002000c7825 */ /* 0x000fe200078e0212 */
[----:B------:R-:W-:-:S02]  /*aa080*/  ISETP.LT.AND P2, PT, R15, c[0x0][0x178], !P2 ;  /* 0x00005e000f007a0c */ /* 0x000fc40005741270 */
[----:B------:R-:W-:Y:S01]  /*aa090*/  ISETP.LT.AND P4, PT, R26, c[0x0][0x178], !P5 ;  /* 0x00005e001a007a0c */ /* 0x000fe20006f81270 */
[C---:B------:R-:W-:Y:S01]  /*aa0a0*/  IMAD.WIDE R2, R0.reuse, 0x2, R16 ;  /* 0x0000000200027825 */ /* 0x040fe200078e0210 */
[----:B------:R-:W-:-:S05]  /*aa0b0*/  IADD3 R14, R0, c[0x0][0x198], RZ ;  /* 0x00006600000e7a10 */ /* 0x000fca0007ffe0ff */
[----:B------:R0:W-:Y:S01]  /*aa0c0*/  @P3 STG.E.U16 [R12.64], R20 ;  /* 0x000000140c003986 */ /* 0x0001e2000c101506 */
[----:B------:R-:W-:Y:S01]  /*aa0d0*/  ISETP.LT.AND P3, PT, R28, c[0x0][0x178], !P5 ;  /* 0x00005e001c007a0c */ /* 0x000fe20006f61270 */
[----:B------:R1:W-:Y:S01]  /*aa0e0*/  @P6 STG.E.U16 [R2.64], R6 ;  /* 0x0000000602006986 */ /* 0x0003e2000c101506 */
[----:B------:R-:W-:Y:S01]  /*aa0f0*/  ISETP.LT.AND P6, PT, R25, c[0x0][0x178], !P5 ;  /* 0x00005e0019007a0c */ /* 0x000fe20006fc1270 */
[----:B------:R-:W-:Y:S01]  /*aa100*/  ISETP.LT.AND P5, PT, R15, c[0x0][0x178], !P5 ;  /* 0x00005e000f007a0c */ /* 0x000fe20006fa1270 */
[----:B0-----:R-:W-:Y:S01]  /*aa110*/  PRMT R20, R7, 0x7632, R20 ;  /* 0x0000763207147816 */ /* 0x001fe20000000014 */
[----:B------:R-:W-:-:S04]  /*aa120*/  IMAD.WIDE R12, R0, 0x2, R10 ;  /* 0x00000002000c7825 */ /* 0x000fc800078e020a */
[C---:B-1----:R-:W-:Y:S01]  /*aa130*/  IMAD.WIDE R2, R14.reuse, 0x2, R8 ;  /* 0x000000020e027825 */ /* 0x042fe200078e0208 */
[----:B------:R-:W-:Y:S01]  /*aa140*/  IADD3 R6, R14, c[0x0][0x198], RZ ;  /* 0x000066000e067a10 */ /* 0x000fe20007ffe0ff */
[----:B------:R-:W5:Y:S04]  /*aa150*/  LDL.LU R7, [R1+0x31f4] ;  /* 0x0031f40001077983 */ /* 0x000f680000300800 */
[----:B------:R0:W-:Y:S02]  /*aa160*/  @P2 STG.E.U16 [R12.64], R20 ;  /* 0x000000140c002986 */ /* 0x0001e4000c101506 */
[----:B0-----:R-:W-:Y:S02]  /*aa170*/  IMAD.WIDE R12, R6, 0x2, R18 ;  /* 0x00000002060c7825 */ /* 0x001fe400078e0212 */
[----:B--2---:R0:W-:Y:S01]  /*aa180*/  @P3 STG.E.U16 [R2.64], R24 ;  /* 0x0000001802003986 */ /* 0x0041e2000c101506 */
[----:B------:R-:W-:-:S02]  /*aa190*/  ISETP.LT.AND P3, PT, R26, c[0x0][0x178], !P0 ;  /* 0x00005e001a007a0c */ /* 0x000fc40004761270 */
[----:B------:R-:W-:Y:S02]  /*aa1a0*/  PRMT R20, R24, 0x7632, R20 ;  /* 0x0000763218147816 */ /* 0x000fe40000000014 */
[----:B---3--:R-:W-:Y:S01]  /*aa1b0*/  PRMT R21, R27, 0x7632, R21 ;  /* 0x000076321b157816 */ /* 0x008fe20000000015 */
[----:B0-----:R-:W-:Y:S01]  /*aa1c0*/  IMAD.WIDE R2, R14, 0x2, R16 ;  /* 0x000000020e027825 */ /* 0x001fe200078e0210 */
[----:B----4-:R-:W-:Y:S01]  /*aa1d0*/  ISETP.GE.AND P2, PT, R23, c[0x0][0x17c], PT ;  /* 0x00005f0017007a0c */ /* 0x010fe20003f46270 */
[----:B------:R-:W2:Y:S02]  /*aa1e0*/  LDL.LU R24, [R1+0x5fc] ;  /* 0x0005fc0001187983 */ /* 0x000ea40000300800 */
[----:B------:R-:W3:Y:S01]  /*aa1f0*/  LDL.LU R23, [R1+0x59c] ;  /* 0x00059c0001177983 */ /* 0x000ee20000300800 */
[----:B------:R-:W-:Y:S02]  /*aa200*/  PRMT R0, R22, 0x7632, R0 ;  /* 0x0000763216007816 */ /* 0x000fe40000000000 */
[----:B-----5:R-:W-:Y:S01]  /*aa210*/  ISETP.GE.AND P1, PT, R5, c[0x0][0x17c], PT ;  /* 0x00005f0005007a0c */ /* 0x020fe20003f26270 */
[----:B------:R-:W-:-:S05]  /*aa220*/  IMAD.WIDE R4, R14, 0x2, R18 ;  /* 0x000000020e047825 */ /* 0x000fca00078e0212 */
[----:B------:R0:W-:Y:S01]  /*aa230*/  @P4 STG.E.U16 [R4.64], R27 ;  /* 0x0000001b04004986 */ /* 0x0001e2000c101506 */
[----:B------:R-:W-:Y:S01]  /*aa240*/  ISETP.LT.AND P4, PT, R28, c[0x0][0x178], !P0 ;  /* 0x00005e001c007a0c */ /* 0x000fe20004781270 */
[----:B------:R1:W-:Y:S02]  /*aa250*/  @P6 STG.E.U16 [R2.64], R22 ;  /* 0x0000001602006986 */ /* 0x0003e4000c101506 */
[----:B0-----:R-:W-:-:S04]  /*aa260*/  IMAD.WIDE R4, R6, 0x2, R8 ;  /* 0x0000000206047825 */ /* 0x001fc800078e0208 */
[----:B-1----:R-:W-:Y:S01]  /*aa270*/  IMAD.WIDE R2, R14, 0x2, R10 ;  /* 0x000000020e027825 */ /* 0x002fe200078e020a */
[----:B------:R-:W4:Y:S03]  /*aa280*/  LDL.LU R27, [R1+0x56c] ;  /* 0x00056c00011b7983 */ /* 0x000f260000300800 */
[----:B------:R-:W5:Y:S01]  /*aa290*/  LDL.LU R22, [R1+0x31d8] ;  /* 0x0031d80001167983 */ /* 0x000f620000300800 */
[----:B------:R-:W-:Y:S01]  /*aa2a0*/  PRMT R14, R29, 0x7632, R14 ;  /* 0x000076321d0e7816 */ /* 0x000fe2000000000e */
[----:B------:R0:W-:Y:S01]  /*aa2b0*/  @P5 STG.E.U16 [R2.64], R29 ;  /* 0x0000001d02005986 */ /* 0x0001e2000c101506 */
[----:B------:R-:W-:Y:S02]  /*aa2c0*/  @P4 STG.E.U16 [R4.64], R20 ;  /* 0x0000001404004986 */ /* 0x000fe4000c101506 */
[----:B------:R1:W-:Y:S01]  /*aa2d0*/  @P3 STG.E.U16 [R12.64], R21 ;  /* 0x000000150c003986 */ /* 0x0003e2000c101506 */
[----:B0-----:R-:W5:Y:S01]  /*aa2e0*/  LDL.LU R29, [R1+0x2c] ;  /* 0x00002c00011d7983 */ /* 0x001f620000300800 */
[----:B-1----:R-:W5:Y:S01]  /*aa2f0*/  LDL.LU R13, [R1+0x31dc] ;  /* 0x0031dc00010d7983 */ /* 0x002f620000300800 */
[----:B------:R-:W-:Y:S01]  /*aa300*/  ISETP.LT.AND P6, PT, R25, c[0x0][0x178], !P0 ;  /* 0x00005e0019007a0c */ /* 0x000fe200047c1270 */
[----:B------:R-:W-:Y:S01]  /*aa310*/  ISETP.LT.AND P0, PT, R15, c[0x0][0x178], !P0 ;  /* 0x00005e000f007a0c */ /* 0x000fe20004701270 */
[----:B------:R-:W-:Y:S01]  /*aa320*/  ISETP.LT.AND P3, PT, R28, c[0x0][0x178], !P1 ;  /* 0x00005e001c007a0c */ /* 0x000fe20004f61270 */
[----:B------:R-:W-:Y:S01]  /*aa330*/  IMAD.WIDE R2, R6, 0x2, R16 ;  /* 0x0000000206027825 */ /* 0x000fe200078e0210 */
[----:B------:R-:W-:-:S03]  /*aa340*/  ISETP.LT.AND P5, PT, R26, c[0x0][0x178], !P1 ;  /* 0x00005e001a007a0c */ /* 0x000fc60004fa1270 */
[C---:B------:R-:W-:Y:S01]  /*aa350*/  IMAD.WIDE R4, R6.reuse, 0x2, R10 ;  /* 0x0000000206047825 */ /* 0x040fe200078e020a */
[----:B------:R-:W-:Y:S02]  /*aa360*/  ISETP.LT.AND P4, PT, R25, c[0x0][0x178], !P1 ;  /* 0x00005e0019007a0c */ /* 0x000fe40004f81270 */
[----:B------:R-:W-:Y:S01]  /*aa370*/  IADD3 R6, R6, c[0x0][0x198], RZ ;  /* 0x0000660006067a10 */ /* 0x000fe20007ffe0ff */
[----:B------:R-:W-:Y:S02]  /*aa380*/  ISETP.LT.AND P1, PT, R15, c[0x0][0x178], !P1 ;  /* 0x00005e000f007a0c */ /* 0x000fe40004f21270 */
[----:B------:R0:W-:Y:S01]  /*aa390*/  @P6 STG.E.U16 [R2.64], R0 ;  /* 0x0000000002006986 */ /* 0x0001e2000c101506 */
[----:B------:R1:W-:Y:S02]  /*aa3a0*/  @P0 STG.E.U16 [R4.64], R14 ;  /* 0x0000000e04000986 */ /* 0x0003e4000c101506 */
[----:B0-----:R-:W-:-:S04]  /*aa3b0*/  IMAD.WIDE R2, R6, 0x2, R16 ;  /* 0x0000000206027825 */ /* 0x001fc800078e0210 */
[C---:B-1----:R-:W-:Y:S01]  /*aa3c0*/  IMAD.WIDE R4, R6.reuse, 0x2, R18 ;  /* 0x0000000206047825 */ /* 0x042fe200078e0212 */
[----:B------:R-:W-:Y:S02]  /*aa3d0*/  IADD3 R14, R6, c[0x0][0x198], RZ ;  /* 0x00006600060e7a10 */ /* 0x000fe40007ffe0ff */
[----:B--2---:R-:W-:Y:S02]  /*aa3e0*/  PRMT R0, R24, 0x7632, R0 ;  /* 0x0000763218007816 */ /* 0x004fe40000000000 */
[----:B---3--:R-:W-:Y:S02]  /*aa3f0*/  PRMT R21, R23, 0x7632, R21 ;  /* 0x0000763217157816 */ /* 0x008fe40000000015 */
[----:B----4-:R-:W-:Y:S02]  /*aa400*/  PRMT R20, R27, 0x7632, R20 ;  /* 0x000076321b147816 */ /* 0x010fe40000000014 */
[----:B-----5:R-:W-:Y:S01]  /*aa410*/  ISETP.GE.AND P6, PT, R13, c[0x0][0x17c], PT ;  /* 0x00005f000d007a0c */ /* 0x020fe20003fc6270 */
[----:B------:R-:W-:-:S05]  /*aa420*/  IMAD.WIDE R12, R6, 0x2, R8 ;  /* 0x00000002060c7825 */ /* 0x000fca00078e0208 */
[----:B------:R0:W-:Y:S01]  /*aa430*/  @P3 STG.E.U16 [R12.64], R24 ;  /* 0x000000180c003986 */ /* 0x0001e2000c101506 */
[----:B------:R1:W-:Y:S01]  /*aa440*/  @P5 STG.E.U16 [R4.64], R23 ;  /* 0x0000001704005986 */ /* 0x0003e2000c101506 */
[----:B------:R-:W-:Y:S01]  /*aa450*/  ISETP.LT.AND P3, PT, R28, c[0x0][0x178], !P2 ;  /* 0x00005e001c007a0c */ /* 0x000fe20005761270 */
[----:B------:R2:W-:Y:S01]  /*aa460*/  @P4 STG.E.U16 [R2.64], R27 ;  /* 0x0000001b02004986 */ /* 0x0005e2000c101506 */
[----:B------:R-:W-:Y:S02]  /*aa470*/  ISETP.LT.AND P5, PT, R26, c[0x0][0x178], !P2 ;  /* 0x00005e001a007a0c */ /* 0x000fe400057a1270 */
[----:B------:R-:W-:Y:S02]  /*aa480*/  ISETP.LT.AND P4, PT, R25, c[0x0][0x178], !P2 ;  /* 0x00005e0019007a0c */ /* 0x000fe40005781270 */
[----:B------:R-:W-:Y:S01]  /*aa490*/  ISETP.GE.AND P0, PT, R22, c[0x0][0x17c], PT ;  /* 0x00005f0016007a0c */ /* 0x000fe20003f06270 */
[----:B0-----:R-:W3:Y:S01]  /*aa4a0*/  LDL.LU R24, [R1+0x63c] ;  /* 0x00063c0001187983 */ /* 0x001ee20000300800 */
[----:B-1----:R-:W-:-:S04]  /*aa4b0*/  IMAD.WIDE R4, R14, 0x2, R18 ;  /* 0x000000020e047825 */ /* 0x002fc800078e0212 */
[----:B--2---:R-:W-:-:S04]  /*aa4c0*/  IMAD.WIDE R2, R6, 0x2, R10 ;  /* 0x0000000206027825 */ /* 0x004fc800078e020a */
[C---:B------:R-:W-:Y:S01]  /*aa4d0*/  IMAD.WIDE R12, R14.reuse, 0x2, R16 ;  /* 0x000000020e0c7825 */ /* 0x040fe200078e0210 */
[----:B------:R-:W2:Y:S04]  /*aa4e0*/  LDL.LU R22, [R1+0x5cc] ;  /* 0x0005cc0001167983 */ /* 0x000ea80000300800 */
[----:B------:R0:W-:Y:S01]  /*aa4f0*/  @P1 STG.E.U16 [R2.64], R29 ;  /* 0x0000001d02001986 */ /* 0x0001e2000c101506 */
[----:B------:R-:W4:Y:S01]  /*aa500*/  LDL.LU R27, [R1+0xc] ;  /* 0x00000c00011b7983 */ /* 0x000f220000300800 */
[----:B------:R-:W-:Y:S01]  /*aa510*/  PRMT R6, R29, 0x7632, R6 ;  /* 0x000076321d067816 */ /* 0x000fe20000000006 */
[----:B0-----:R-:W-:Y:S01]  /*aa520*/  IMAD.WIDE R2, R14, 0x2, R8 ;  /* 0x000000020e027825 */ /* 0x001fe200078e0208 */
[----:B------:R-:W5:Y:S03]  /*aa530*/  LDL.LU R29, [R1+0x31e4] ;  /* 0x0031e400011d7983 */ /* 0x000f660000300800 */
[----:B------:R-:W2:Y:S01]  /*aa540*/  LDL.LU R23, [R1+0x31e0] ;  /* 0x0031e00001177983 */ /* 0x000ea20000300800 */
[----:B------:R-:W-:Y:S01]  /*aa550*/  @P3 STG.E.U16 [R2.64], R0 ;  /* 0x0000000002003986 */ /* 0x000fe2000c101506 */
[----:B------:R0:W-:Y:S02]  /*aa560*/  @P5 STG.E.U16 [R4.64], R21 ;  /* 0x0000001504005986 */ /* 0x0001e4000c101506 */
[----:B------:R1:W-:Y:S01]  /*aa570*/  @P4 STG.E.U16 [R12.64], R20 ;  /* 0x000000140c004986 */ /* 0x0003e2000c101506 */
[----:B0-----:R-:W4:Y:S01]  /*aa580*/  LDL.LU R21, [R1+0x61c] ;  /* 0x00061c0001157983 */ /* 0x001f220000300800 */
[----:B-1----:R-:W4:Y:S01]  /*aa590*/  LDL.LU R20, [R1+0x31e8] ;  /* 0x0031e80001147983 */ /* 0x002f220000300800 */
[----:B------:R-:W-:-:S02]  /*aa5a0*/  ISETP.LT.AND P2, PT, R15, c[0x0][0x178], !P2 ;  /* 0x00005e000f007a0c */ /* 0x000fc40005741270 */
[----:B------:R-:W-:Y:S02]  /*aa5b0*/  ISETP.LT.AND P1, PT, R28, c[0x0][0x178], !P6 ;  /* 0x00005e001c007a0c */ /* 0x000fe40007721270 */
[----:B------:R-:W-:Y:S02]  /*aa5c0*/  ISETP.LT.AND P4, PT, R26, c[0x0][0x178], !P6 ;  /* 0x00005e001a007a0c */ /* 0x000fe40007781270 */
[C---:B------:R-:W-:Y:S01]  /*aa5d0*/  IADD3 R0, R14.reuse, c[0x0][0x198], RZ ;  /* 0x000066000e007a10 */ /* 0x040fe20007ffe0ff */
[----:B------:R-:W-:-:S04]  /*aa5e0*/  IMAD.WIDE R2, R14, 0x2, R10 ;  /* 0x000000020e027825 */ /* 0x000fc800078e020a */
[C---:B------:R-:W-:Y:S02]  /*aa5f0*/  IMAD.WIDE R4, R0.reuse, 0x2, R8 ;  /* 0x0000000200047825 */ /* 0x040fe400078e0208 */
[----:B------:R0:W-:Y:S01]  /*aa600*/  @P2 STG.E.U16 [R2.64], R6 ;  /* 0x0000000602002986 */ /* 0x0001e2000c101506 */
[----:B------:R-:W-:Y:S01]  /*aa610*/  ISETP.LT.AND P5, PT, R25, c[0x0][0x178], !P6 ;  /* 0x00005e0019007a0c */ /* 0x000fe200077a1270 */
[----:B0-----:R-:W-:Y:S01]  /*aa620*/  IMAD.WIDE R2, R0, 0x2, R18 ;  /* 0x0000000200027825 */ /* 0x001fe200078e0212 */
[----:B------:R-:W-:-:S03]  /*aa630*/  ISETP.LT.AND P6, PT, R15, c[0x0][0x178], !P6 ;  /* 0x00005e000f007a0c */ /* 0x000fc600077c1270 */
[----:B------:R-:W-:Y:S01]  /*aa640*/  IMAD.WIDE R12, R0, 0x2, R10 ;  /* 0x00000002000c7825 */ /* 0x000fe200078e020a */
[----:B---3--:R0:W-:Y:S01]  /*aa650*/  @P1 STG.E.U16 [R4.64], R24 ;  /* 0x0000001804001986 */ /* 0x0081e2000c101506 */
[----:B------:R-:W-:Y:S02]  /*aa660*/  PRMT R6, R24, 0x7632, R6 ;  /* 0x0000763218067816 */ /* 0x000fe40000000006 */
[----:B------:R-:W-:Y:S02]  /*aa670*/  ISETP.LT.AND P1, PT, R28, c[0x0][0x178], !P0 ;  /* 0x00005e001c007a0c */ /* 0x000fe40004721270 */
[----:B-----5:R-:W-:Y:S02]  /*aa680*/  ISETP.GE.AND P3, PT, R29, c[0x0][0x17c], PT ;  /* 0x00005f001d007a0c */ /* 0x020fe40003f66270 */
[----:B--2---:R-:W-:Y:S01]  /*aa690*/  ISETP.GE.AND P2, PT, R23, c[0x0][0x17c], PT ;  /* 0x00005f0017007a0c */ /* 0x004fe20003f46270 */
[----:B------:R-:W2:Y:S01]  /*aa6a0*/  LDL.LU R29, [R1+0x66c] ;  /* 0x00066c00011d7983 */ /* 0x000ea20000300800 */
[----:B------:R-:W3:Y:S02]  /*aa6b0*/  LDL.LU R23, [R1+0x65c] ;  /* 0x00065c0001177983 */ /* 0x000ee40000300800 */
[----:B0-----:R-:W5:Y:S02]  /*aa6c0*/  LDL.LU R24, [R1+0x62c] ;  /* 0x00062c0001187983 */ /* 0x001f640000300800 */
[C---:B------:R-:W-:Y:S01]  /*aa6d0*/  IMAD.WIDE R4, R0.reuse, 0x2, R16 ;  /* 0x0000000200047825 */ /* 0x040fe200078e0210 */
[----:B------:R-:W-:Y:S01]  /*aa6e0*/  IADD3 R0, R0, c[0x0][0x198], RZ ;  /* 0x0000660000007a10 */ /* 0x000fe20007ffe0ff */
[----:B----4-:R0:W-:Y:S01]  /*aa6f0*/  @P4 STG.E.U16 [R2.64], R21 ;  /* 0x0000001502004986 */ /* 0x0101e2000c101506 */
[----:B------:R-:W-:-:S02]  /*aa700*/  ISETP.GE.AND P4, PT, R20, c[0x0][0x17c], PT ;  /* 0x00005f0014007a0c */ /* 0x000fc40003f86270 */
[----:B------:R-:W4:Y:S02]  /*aa710*/  LDL.LU R20, [R1+0x31ec] ;  /* 0x0031ec0001147983 */ /* 0x000f240000300800 */
[----:B------:R-:W-:Y:S01]  /*aa720*/  @P5 STG.E.U16 [R4.64], R22 ;  /* 0x0000001604005986 */ /* 0x000fe2000c101506 */
[----:B------:R-:W-:Y:S01]  /*aa730*/  @P6 STG.E.U16 [R12.64], R27 ;  /* 0x0000001b0c006986 */ /* 0x000fe2000c101506 */
[----:B0-----:R-:W-:-:S05]  /*aa740*/  IMAD.WIDE R2, R0, 0x2, R8 ;  /* 0x0000000200027825 */ /* 0x001fca00078e0208 */
[----:B------:R0:W-:Y:S02]  /*aa750*/  @P1 STG.E.U16 [R2.64], R6 ;  /* 0x0000000602001986 */ /* 0x0001e4000c101506 */
[----:B0-----:R-:W-:Y:S02]  /*aa760*/  PRMT R6, R27, 0x7632, R6 ;  /* 0x000076321b067816 */ /* 0x001fe40000000006 */
[----:B------:R-:W5:Y:S01]  /*aa770*/  LDL.LU R27, [R1+0x67c] ;  /* 0x00067c00011b7983 */ /* 0x000f620000300800 */
[----:B------:R-:W-:Y:S02]  /*aa780*/  ISETP.LT.AND P5, PT, R26, c[0x0][0x178], !P0 ;  /* 0x00005e001a007a0c */ /* 0x000fe400047a1270 */
[----:B------:R-:W-:Y:S01]  /*aa790*/  ISETP.LT.AND P6, PT, R25, c[0x0][0x178], !P0 ;  /* 0x00005e0019007a0c */ /* 0x000fe200047c1270 */
[----:B------:R-:W-:Y:S01]  /*aa7a0*/  ISETP.LT.AND P0, PT, R15, c[0x0][0x178], !P0 ;  /* 0x00005e000f007a0c */ /* 0x000fe20004701270 */
[----:B------:R-:W-:Y:S01]  /*aa7b0*/  PRMT R14, R21, 0x7632, R14 ;  /* 0x00007632150e7816 */ /* 0x000fe2000000000e */
[----:B------:R-:W-:Y:S01]  /*aa7c0*/  IMAD.WIDE R2, R0, 0x2, R18 ;  /* 0x0000000200027825 */ /* 0x000fe200078e0212 */
[----:B------:R-:W-:-:S02]  /*aa7d0*/  PRMT R13, R22, 0x7632, R13 ;  /* 0x00007632160d7816 */ /* 0x000fc4000000000d */
[----:B------:R-:W-:Y:S01]  /*aa7e0*/  ISETP.LT.AND P1, PT, R28, c[0x0][0x178], !P3 ;  /* 0x00005e001c007a0c */ /* 0x000fe20005f21270 */
[C---:B------:R-:W-:Y:S01]  /*aa7f0*/  IMAD.WIDE R4, R0.reuse, 0x2, R16 ;  /* 0x0000000200047825 */ /* 0x040fe200078e0210 */
[----:B------:R-:W-:-:S03]  /*aa800*/  IADD3 R12, R0, c[0x0][0x198], RZ ;  /* 0x00006600000c7a10 */ /* 0x000fc60007ffe0ff */
[----:B------:R0:W-:Y:S01]  /*aa810*/  @P5 STG.E.U16 [R2.64], R14 ;  /* 0x0000000e02005986 */ /* 0x0001e2000c101506 */
[----:B------:R-:W-:Y:S01]  /*aa820*/  ISETP.LT.AND P5, PT, R26, c[0x0][0x178], !P3 ;  /* 0x00005e001a007a0c */ /* 0x000fe20005fa1270 */
[----:B------:R1:W-:Y:S01]  /*aa830*/  @P6 STG.E.U16 [R4.64], R13 ;  /* 0x0000000d04006986 */ /* 0x0003e2000c101506 */
[----:B------:R-:W-:Y:S01]  /*aa840*/  ISETP.LT.AND P6, PT, R25, c[0x0][0x178], !P3 ;  /* 0x00005e0019007a0c */ /* 0x000fe20005fc1270 */
[----:B------:R-:W-:Y:S02]  /*aa850*/  ISETP.LT.AND P3, PT, R15, c[0x0][0x178], !P3 ;  /* 0x00005e000f007a0c */ /* 0x000fe40005f61270 */
[----:B0-----:R-:W-:-:S04]  /*aa860*/  IMAD.WIDE R2, R0, 0x2, R10 ;  /* 0x0000000200027825 */ /* 0x001fc800078e020a */
[----:B-1----:R-:W-:Y:S01]  /*aa870*/  IMAD.WIDE R4, R12, 0x2, R8 ;  /* 0x000000020c047825 */ /* 0x002fe200078e0208 */
[----:B------:R0:W-:Y:S01]  /*aa880*/  @P0 STG.E.U16 [R2.64], R6 ;  /* 0x0000000602000986 */ /* 0x0001e2000c101506 */
[----:B------:R-:W-:Y:S02]  /*aa890*/  ISETP.LT.AND P0, PT, R28, c[0x0][0x178], !P2 ;  /* 0x00005e001c007a0c */ /* 0x000fe40005701270 */
[C---:B------:R-:W-:Y:S01]  /*aa8a0*/  IADD3 R0, R12.reuse, c[0x0][0x198], RZ ;  /* 0x000066000c007a10 */ /* 0x040fe20007ffe0ff */
[----:B0-----:R-:W-:Y:S01]  /*aa8b0*/  IMAD.WIDE R2, R12, 0x2, R18 ;  /* 0x000000020c027825 */ /* 0x001fe200078e0212 */
[----:B--2---:R0:W-:Y:S04]  /*aa8c0*/  @P1 STG.E.U16 [R4.64], R29 ;  /* 0x0000001d04001986 */ /* 0x0041e8000c101506 */
[----:B---3--:R1:W-:Y:S01]  /*aa8d0*/  @P5 STG.E.U16 [R2.64], R23 ;  /* 0x0000001702005986 */ /* 0x0083e2000c101506 */
[----:B------:R-:W-:-:S02]  /*aa8e0*/  PRMT R6, R29, 0x7632, R6 ;  /* 0x000076321d067816 */ /* 0x000fc40000000006 */
[----:B------:R-:W-:Y:S01]  /*aa8f0*/  ISETP.LT.AND P5, PT, R26, c[0x0][0x178], !P2 ;  /* 0x00005e001a007a0c */ /* 0x000fe200057a1270 */
[----:B0-----:R-:W-:-:S04]  /*aa900*/  IMAD.WIDE R4, R12, 0x2, R16 ;  /* 0x000000020c047825 */ /* 0x001fc800078e0210 */
[----:B------:R-:W-:Y:S01]  /*aa910*/  IMAD.WIDE R12, R12, 0x2, R10 ;  /* 0x000000020c0c7825 */ /* 0x000fe200078e020a */
[----:B----4-:R-:W-:-:S03]  /*aa920*/  ISETP.GE.AND P1, PT, R20, c[0x0][0x17c], PT ;  /* 0x00005f0014007a0c */ /* 0x010fc60003f26270 */
[----:B------:R-:W-:Y:S01]  /*aa930*/  IMAD.WIDE R20, R0, 0x2, R8 ;  /* 0x0000000200147825 */ /* 0x000fe200078e0208 */
[----:B-----5:R-:W-:Y:S03]  /*aa940*/  @P6 STG.E.U16 [R4.64], R24 ;  /* 0x0000001804006986 */ /* 0x020fe6000c101506 */
[----:B------:R0:W-:Y:S01]  /*aa950*/  @P3 STG.E.U16 [R12.64], R7 ;  /* 0x000000070c003986 */ /* 0x0001e2000c101506 */
[----:B------:R-:W-:Y:S01]  /*aa960*/  ISETP.LT.AND P6, PT, R25, c[0x0][0x178], !P2 ;  /* 0x00005e0019007a0c */ /* 0x000fe200057c1270 */
[----:B------:R-:W-:Y:S01]  /*aa970*/  ISETP.LT.AND P2, PT, R15, c[0x0][0x178], !P2 ;  /* 0x00005e000f007a0c */ /* 0x000fe20005741270 */
[----:B------:R2:W-:Y:S01]  /*aa980*/  @P0 STG.E.U16 [R20.64], R6 ;  /* 0x0000000614000986 */ /* 0x0005e2000c101506 */
[----:B------:R-:W-:Y:S01]  /*aa990*/  ISETP.LT.AND P0, PT, R28, c[0x0][0x178], !P4 ;  /* 0x00005e001c007a0c */ /* 0x000fe20006701270 */
[----:B-1----:R-:W-:Y:S01]  /*aa9a0*/  IMAD.WIDE R2, R0, 0x2, R18 ;  /* 0x0000000200027825 */ /* 0x002fe200078e0212 */
[----:B------:R-:W-:Y:S01]  /*aa9b0*/  PRMT R14, R24, 0x7632, R14 ;  /* 0x00007632180e7816 */ /* 0x000fe2000000000e */
[----:B------:R-:W3:Y:S01]  /*aa9c0*/  LDL.LU R29, [R1+0x64c] ;  /* 0x00064c00011d7983 */ /* 0x000ee20000300800 */
[----:B0-----:R-:W-:Y:S01]  /*aa9d0*/  PRMT R13, R23, 0x7632, R13 ;  /* 0x00007632170d7816 */ /* 0x001fe2000000000d */
[----:B------:R-:W-:-:S02]  /*aa9e0*/  IADD3 R23, R0, c[0x0][0x198], RZ ;  /* 0x0000660000177a10 */ /* 0x000fc40007ffe0ff */
[----:B------:R-:W-:Y:S01]  /*aa9f0*/  IMAD.WIDE R4, R0, 0x2, R16 ;  /* 0x0000000200047825 */ /* 0x000fe200078e0210 */
[----:B--2---:R-:W-:-:S03]  /*aaa00*/  PRMT R21, R7, 0x7632, R21 ;  /* 0x0000763207157816 */ /* 0x004fc60000000015 */
[----:B------:R-:W-:Y:S01]  /*aaa10*/  IMAD.WIDE R6, R0, 0x2, R10 ;  /* 0x0000000200067825 */ /* 0x000fe200078e020a */
[----:B------:R0:W-:Y:S03]  /*aaa20*/  @P5 STG.E.U16 [R2.64], R13 ;  /* 0x0000000d02005986 */ /* 0x0001e6000c101506 */
[----:B------:R-:W-:Y:S01]  /*aaa30*/  @P6 STG.E.U16 [R4.64], R14 ;  /* 0x0000000e04006986 */ /* 0x000fe2000c101506 */
[----:B------:R-:W-:Y:S01]  /*aaa40*/  ISETP.LT.AND P3, PT, R28, c[0x0][0x178], !P1 ;  /* 0x00005e001c007a0c */ /* 0x000fe20004f61270 */
[----:B------:R1:W-:Y:S04]  /*aaa50*/  @P2 STG.E.U16 [R6.64], R21 ;  /* 0x0000001506002986 */ /* 0x0003e8000c101506 */
[----:B------:R-:W2:Y:S01]  /*aaa60*/  LDL.LU R28, [R1+0x60c] ;  /* 0x00060c00011c7983 */ /* 0x000ea20000300800 */
[C---:B------:R-:W-:Y:S01]  /*aaa70*/  ISETP.LT.AND P5, PT, R26.reuse, c[0x0][0x178], !P1 ;  /* 0x00005e001a007a0c */ /* 0x040fe20004fa1270 */
[----:B0-----:R-:W-:Y:S01]  /*aaa80*/  IMAD.WIDE R12, R23, 0x2, R8 ;  /* 0x00000002170c7825 */ /* 0x001fe200078e0208 */
[----:B------:R-:W-:-:S02]  /*aaa90*/  ISETP.LT.AND P6, PT, R26, c[0x0][0x178], !P4 ;  /* 0x00005e001a007a0c */ /* 0x000fc400067c1270 */
[----:B------:R-:W-:Y:S01]  /*aaaa0*/  ISETP.LT.AND P2, PT, R25, c[0x0][0x178], !P4 ;  /* 0x00005e0019007a0c */ /* 0x000fe20006741270 */
[----:B------:R-:W-:Y:S01]  /*aaab0*/  ISETP.LT.AND P4, PT, R15, c[0x0][0x178], !P4 ;  /* 0x00005e000f007a0c */ /* 0x000fe20006781270 */
[----:B------:R0:W-:Y:S01]  /*aaac0*/  @P0 STG.E.U16 [R12.64], R27 ;  /* 0x0000001b0c000986 */ /* 0x0001e2000c101506 */
[----:B------:R-:W-:Y:S01]  /*aaad0*/  ISETP.LT.AND P0, PT, R25, c[0x0][0x178], !P1 ;  /* 0x00005e0019007a0c */ /* 0x000fe20004f01270 */
[----:B------:R-:W-:Y:S02]  /*aaae0*/  ISETP.LT.AND P1, PT, R15, c[0x0][0x178], !P1 ;  /* 0x00005e000f007a0c */ /* 0x000fe40004f21270 */
[----:B------:R-:W4:Y:S01]  /*aaaf0*/  LDL.LU R15, [R1+0x31f0] ;  /* 0x0031f000010f7983 */ /* 0x000f220000300800 */
[C---:B------:R-:W-:Y:S01]  /*aab00*/  IADD3 R25, R23.reuse, c[0x0][0x198], RZ ;  /* 0x0000660017197a10 */ /* 0x040fe20007ffe0ff */
[----:B-1----:R-:W-:-:S04]  /*aab10*/  IMAD.WIDE R20, R23, 0x2, R18 ;  /* 0x0000000217147825 */ /* 0x002fc800078e0212 */
[----:B------:R-:W-:-:S04]  /*aab20*/  IMAD.WIDE R2, R23, 0x2, R16 ;  /* 0x0000000217027825 */ /* 0x000fc800078e0210 */
[----:B------:R-:W-:-:S04]  /*aab30*/  IMAD.WIDE R4, R23, 0x2, R10 ;  /* 0x0000000217047825 */ /* 0x000fc800078e020a */
[----:B------:R-:W-:Y:S01]  /*aab40*/  IMAD.WIDE R8, R25, 0x2, R8 ;  /* 0x0000000219087825 */ /* 0x000fe200078e0208 */
[----:B------:R-:W-:-:S03]  /*aab50*/  PRMT R0, R27, 0x7632, R0 ;  /* 0x000076321b007816 */ /* 0x000fc60000000000 */
[----:B------:R-:W-:-:S04]  /*aab60*/  IMAD.WIDE R18, R25, 0x2, R18 ;  /* 0x0000000219127825 */ /* 0x000fc800078e0212 */
[----:B------:R-:W-:-:S04]  /*aab70*/  IMAD.WIDE R16, R25, 0x2, R16 ;  /* 0x0000000219107825 */ /* 0x000fc800078e0210 */
[----:B------:R-:W-:Y:S01]  /*aab80*/  IMAD.WIDE R10, R25, 0x2, R10 ;  /* 0x00000002190a7825 */ /* 0x000fe200078e020a */
[----:B---3--:R-:W-:Y:S01]  /*aab90*/  PRMT R6, R29, 0x7632, R6 ;  /* 0x000076321d067816 */ /* 0x008fe20000000006 */
[----:B------:R0:W-:Y:S01]  /*aaba0*/  @P6 STG.E.U16 [R20.64], R29 ;  /* 0x0000001d14006986 */ /* 0x0001e2000c101506 */
[----:B--2---:R-:W-:-:S03]  /*aabb0*/  PRMT R7, R28, 0x7632, R7 ;  /* 0x000076321c077816 */ /* 0x004fc60000000007 */
[----:B------:R0:W-:Y:S04]  /*aabc0*/  @P2 STG.E.U16 [R2.64], R28 ;  /* 0x0000001c02002986 */ /* 0x0001e8000c101506 */
[----:B----4-:R0:W-:Y:S01]  /*aabd0*/  @P4 STG.E.U16 [R4.64], R15 ;  /* 0x0000000f04004986 */ /* 0x0101e2000c101506 */
[----:B------:R0:W-:Y:S02]  /*aabe0*/  @P3 STG.E.U16 [R8.64], R0 ;  /* 0x0000000008003986 */ /* 0x0001e4000c101506 */
[----:B------:R0:W-:Y:S02]  /*aabf0*/  @P5 STG.E.U16 [R18.64], R6 ;  /* 0x0000000612005986 */ /* 0x0001e4000c101506 */
[----:B------:R0:W-:Y:S02]  /*aac00*/  @P0 STG.E.U16 [R16.64], R7 ;  /* 0x0000000710000986 */ /* 0x0001e4000c101506 */
[----:B------:R-:W-:Y:S05]  /*aac10*/  @!P1 EXIT ;  /* 0x000000000000994d */ /* 0x000fea0003800000 */
[----:B0-----:R-:W-:-:S05]  /*aac20*/  PRMT R5, R15, 0x7632, R5 ;  /* 0x000076320f057816 */ /* 0x001fca0000000005 */
[----:B------:R-:W-:Y:S01]  /*aac30*/  STG.E.U16 [R10.64], R5 ;  /* 0x000000050a007986 */ /* 0x000fe2000c101506 */
[----:B------:R-:W-:Y:S05]  /*aac40*/  EXIT ;  /* 0x000000000000794d */ /* 0x000fea0003800000 */
.L_x_4:
[----:B------:R-:W-:-:S00]  /*aac50*/  BRA `(.L_x_4) ;  /* 0xfffffff000007947 */ /* 0x000fc0000383ffff */
[----:B------:R-:W-:-:S00]  /*aac60*/  NOP ;  /* 0x0000000000007918 */ /* 0x000fc00000000000 */
        /* <DEDUP_REMOVED lines=9> */
.L_x_5:


//--------------------- .nv.shared.matmul_kernel  --------------------------
	.section	.nv.shared.matmul_kernel,"aw",@nobits
	.sectionflags	@""
	.align	16
